def matmul_kernel(
    a_ptr,
    b_ptr,
    c_ptr,
    M,
    N,
    K,
    stride_am,
    stride_ak,
    stride_bk,
    stride_bn,
    stride_cm,
    stride_cn,
    BLOCK_M: tl.constexpr,
    BLOCK_N: tl.constexpr,
    BLOCK_K: tl.constexpr,
    GROUP_M: tl.constexpr,
):
    pid = tl.program_id(axis=0)
    num_pid_m = tl.cdiv(M, BLOCK_M)
    num_pid_n = tl.cdiv(N, BLOCK_N)
    num_pid_in_group = GROUP_M * num_pid_n
    group_id = pid // num_pid_in_group
    first_pid_m = group_id * GROUP_M
    group_size_m = min(num_pid_m - first_pid_m, GROUP_M)
    pid_m = first_pid_m + ((pid % num_pid_in_group) % group_size_m)
    pid_n = (pid % num_pid_in_group) // group_size_m

    offs_am = (pid_m * BLOCK_M + tl.arange(0, BLOCK_M)) % M
    offs_bn = (pid_n * BLOCK_N + tl.arange(0, BLOCK_N)) % N
    offs_k = tl.arange(0, BLOCK_K)
    a_ptrs = a_ptr + offs_am[:, None] * stride_am + offs_k[None, :] * stride_ak
    b_ptrs = b_ptr + offs_k[:, None] * stride_bk + offs_bn[None, :] * stride_bn

    acc = tl.zeros((BLOCK_M, BLOCK_N), dtype=tl.float32)
    for kk in range(0, tl.cdiv(K, BLOCK_K)):
        a = tl.load(a_ptrs, mask=offs_k[None, :] < K - kk * BLOCK_K, other=0.0)
        b = tl.load(b_ptrs, mask=offs_k[:, None] < K - kk * BLOCK_K, other=0.0)
        acc = tl.dot(a, b, acc)
        a_ptrs += BLOCK_K * stride_ak
        b_ptrs += BLOCK_K * stride_bk

    c = acc.to(c_ptr.dtype.element_ty)
    offs_cm = pid_m * BLOCK_M + tl.arange(0, BLOCK_M)
    offs_cn = pid_n * BLOCK_N + tl.arange(0, BLOCK_N)
    c_ptrs = c_ptr + offs_cm[:, None] * stride_cm + offs_cn[None, :] * stride_cn
    mask = (offs_cm[:, None] < M) & (offs_cn[None, :] < N)
    tl.store(c_ptrs, c, mask=mask)

# config = {"BLOCK_K": 128, "BLOCK_M": 32, "BLOCK_N": 512, "GROUP_M": 8, "arch": "sm_80", "dtype": "fp16", "num_ctas": 1, "num_stages": 2, "num_warps": 2}
# arch = sm_80


// ===== COMPILED SASS (sm_80) =====

	.target	sm_80

	.elftype	@"ET_EXEC"


//--------------------- .note.nv.tkinfo           --------------------------
	.section	.note.nv.tkinfo,"",@"SHT_NOTE"
	.sectionflags	@"SHF_NOTE_NV_TKINFO"
	.tkinfo
        /*0018*/ 	.word	0x00000002
        /*0030*/ 	.string	""
        /*0030*/ 	.string	"ptxas"
        /*0030*/ 	.string	"Cuda compilation tools, release 13.0, V13.0.88"
        /*0030*/ 	.string	"Build cuda_13.0.r13.0/compiler.36424714_0"
        /*0030*/ 	.string	"-v  -suppress-debug-info  -lineinfo  -arch sm_80 "



//--------------------- .note.nv.cuinfo           --------------------------
	.section	.note.nv.cuinfo,"",@"SHT_NOTE"
	.sectionflags	@"SHF_NOTE_NV_CUINFO"
        /*0018*/ 	.short	0x0002
        /*001a*/ 	.short	0x0050
        /*001c*/ 	.short	0x0082
	.zero		2


//--------------------- .nv.info                  --------------------------
	.section	.nv.info,"",@"SHT_CUDA_INFO"
	.align	4


	//----- nvinfo : EIATTR_REGCOUNT
	.align		4
        /*0000*/ 	.byte	0x04, 0x2f
        /*0002*/ 	.short	(.L_1 - .L_0)
	.align		4
.L_0:
        /*0004*/ 	.word	index@(matmul_kernel)
        /*0008*/ 	.word	0x00000020


	//----- nvinfo : EIATTR_FRAME_SIZE
	.align		4
.L_1:
        /*000c*/ 	.byte	0x04, 0x11
        /*000e*/ 	.short	(.L_3 - .L_2)
	.align		4
.L_2:
        /*0010*/ 	.word	index@(matmul_kernel)
        /*0014*/ 	.word	0x00005e40


	//----- nvinfo : EIATTR_MIN_STACK_SIZE
	.align		4
.L_3:
        /*0018*/ 	.byte	0x04, 0x12
        /*001a*/ 	.short	(.L_5 - .L_4)
	.align		4
.L_4:
        /*001c*/ 	.word	index@(matmul_kernel)
        /*0020*/ 	.word	0x00005e40
.L_5:


//--------------------- .nv.info.matmul_kernel    --------------------------
	.section	.nv.info.matmul_kernel,"",@"SHT_CUDA_INFO"
	.sectionflags	@""
	.align	4


	//----- nvinfo : EIATTR_CUDA_API_VERSION
	.align		4
        /*0000*/ 	.byte	0x04, 0x37
        /*0002*/ 	.short	(.L_7 - .L_6)
.L_6:
        /*0004*/ 	.word	0x00000082


	//----- nvinfo : EIATTR_SW2861232_WAR
	.align		4
.L_7:
        /*0008*/ 	.byte	0x01, 0x35
	.zero		2


	//----- nvinfo : EIATTR_PARAM_CBANK
	.align		4
        /*000c*/ 	.byte	0x04, 0x0a
        /*000e*/ 	.short	(.L_9 - .L_8)
	.align		4
.L_8:
        /*0010*/ 	.word	index@(.nv.constant0.matmul_kernel)
        /*0014*/ 	.short	0x0160
        /*0016*/ 	.short	0x0050


	//----- nvinfo : EIATTR_CBANK_PARAM_SIZE
	.align		4
.L_9:
        /*0018*/ 	.byte	0x03, 0x19
        /*001a*/ 	.short	0x0050


	//----- nvinfo : EIATTR_KPARAM_INFO
	.align		4
        /*001c*/ 	.byte	0x04, 0x17
        /*001e*/ 	.short	(.L_11 - .L_10)
.L_10:
        /*0020*/ 	.word	0x00000000
        /*0024*/ 	.short	0x000d
        /*0026*/ 	.short	0x0048
        /*0028*/ 	.byte	0x00, 0xf4, 0x21, 0x00


	//----- nvinfo : EIATTR_KPARAM_INFO
	.align		4
.L_11:
        /*002c*/ 	.byte	0x04, 0x17
        /*002e*/ 	.short	(.L_13 - .L_12)
.L_12:
        /*0030*/ 	.word	0x00000000
        /*0034*/ 	.short	0x000c
        /*0036*/ 	.short	0x0040
        /*0038*/ 	.byte	0x00, 0xf4, 0x21, 0x00


	//----- nvinfo : EIATTR_KPARAM_INFO
	.align		4
.L_13:
        /*003c*/ 	.byte	0x04, 0x17
        /*003e*/ 	.short	(.L_15 - .L_14)
.L_14:
        /*0040*/ 	.word	0x00000000
        /*0044*/ 	.short	0x000b
        /*0046*/ 	.short	0x0038
        /*0048*/ 	.byte	0x00, 0xf0, 0x11, 0x00


	//----- nvinfo : EIATTR_KPARAM_INFO
	.align		4
.L_15:
        /*004c*/ 	.byte	0x04, 0x17
        /*004e*/ 	.short	(.L_17 - .L_16)
.L_16:
        /*0050*/ 	.word	0x00000000
        /*0054*/ 	.short	0x000a
        /*0056*/ 	.short	0x0034
        /*0058*/ 	.byte	0x00, 0xf0, 0x11, 0x00


	//----- nvinfo : EIATTR_KPARAM_INFO
	.align		4
.L_17:
        /*005c*/ 	.byte	0x04, 0x17
        /*005e*/ 	.short	(.L_19 - .L_18)
.L_18:
        /*0060*/ 	.word	0x00000000
        /*0064*/ 	.short	0x0009
        /*0066*/ 	.short	0x0030
        /*0068*/ 	.byte	0x00, 0xf0, 0x11, 0x00


	//----- nvinfo : EIATTR_KPARAM_INFO
	.align		4
.L_19:
        /*006c*/ 	.byte	0x04, 0x17
        /*006e*/ 	.short	(.L_21 - .L_20)
.L_20:
        /*0070*/ 	.word	0x00000000
        /*0074*/ 	.short	0x0008
        /*0076*/ 	.short	0x002c
        /*0078*/ 	.byte	0x00, 0xf0, 0x11, 0x00


	//----- nvinfo : EIATTR_KPARAM_INFO
	.align		4
.L_21:
        /*007c*/ 	.byte	0x04, 0x17
        /*007e*/ 	.short	(.L_23 - .L_22)
.L_22:
        /*0080*/ 	.word	0x00000000
        /*0084*/ 	.short	0x0007
        /*0086*/ 	.short	0x0028
        /*0088*/ 	.byte	0x00, 0xf0, 0x11, 0x00


	//----- nvinfo : EIATTR_KPARAM_INFO
	.align		4
.L_23:
        /*008c*/ 	.byte	0x04, 0x17
        /*008e*/ 	.short	(.L_25 - .L_24)
.L_24:
        /*0090*/ 	.word	0x00000000
        /*0094*/ 	.short	0x0006
        /*0096*/ 	.short	0x0024
        /*0098*/ 	.byte	0x00, 0xf0, 0x11, 0x00


	//----- nvinfo : EIATTR_KPARAM_INFO
	.align		4
.L_25:
        /*009c*/ 	.byte	0x04, 0x17
        /*009e*/ 	.short	(.L_27 - .L_26)
.L_26:
        /*00a0*/ 	.word	0x00000000
        /*00a4*/ 	.short	0x0005
        /*00a6*/ 	.short	0x0020
        /*00a8*/ 	.byte	0x00, 0xf0, 0x11, 0x00


	//----- nvinfo : EIATTR_KPARAM_INFO
	.align		4
.L_27:
        /*00ac*/ 	.byte	0x04, 0x17
        /*00ae*/ 	.short	(.L_29 - .L_28)
.L_28:
        /*00b0*/ 	.word	0x00000000
        /*00b4*/ 	.short	0x0004
        /*00b6*/ 	.short	0x001c
        /*00b8*/ 	.byte	0x00, 0xf0, 0x11, 0x00


	//----- nvinfo : EIATTR_KPARAM_INFO
	.align		4
.L_29:
        /*00bc*/ 	.byte	0x04, 0x17
        /*00be*/ 	.short	(.L_31 - .L_30)
.L_30:
        /*00c0*/ 	.word	0x00000000
        /*00c4*/ 	.short	0x0003
        /*00c6*/ 	.short	0x0018
        /*00c8*/ 	.byte	0x00, 0xf0, 0x11, 0x00


	//----- nvinfo : EIATTR_KPARAM_INFO
	.align		4
.L_31:
        /*00cc*/ 	.byte	0x04, 0x17
        /*00ce*/ 	.short	(.L_33 - .L_32)
.L_32:
        /*00d0*/ 	.word	0x00000000
        /*00d4*/ 	.short	0x0002
        /*00d6*/ 	.short	0x0010
        /*00d8*/ 	.byte	0x00, 0xf4, 0x21, 0x00


	//----- nvinfo : EIATTR_KPARAM_INFO
	.align		4
.L_33:
        /*00dc*/ 	.byte	0x04, 0x17
        /*00de*/ 	.short	(.L_35 - .L_34)
.L_34:
        /*00e0*/ 	.word	0x00000000
        /*00e4*/ 	.short	0x0001
        /*00e6*/ 	.short	0x0008
        /*00e8*/ 	.byte	0x00, 0xf4, 0x21, 0x00


	//----- nvinfo : EIATTR_KPARAM_INFO
	.align		4
.L_35:
        /*00ec*/ 	.byte	0x04, 0x17
        /*00ee*/ 	.short	(.L_37 - .L_36)
.L_36:
        /*00f0*/ 	.word	0x00000000
        /*00f4*/ 	.short	0x0000
        /*00f6*/ 	.short	0x0000
        /*00f8*/ 	.byte	0x00, 0xf4, 0x21, 0x00


	//----- nvinfo : EIATTR_MAXREG_COUNT
	.align		4
.L_37:
        /*00fc*/ 	.byte	0x03, 0x1b
        /*00fe*/ 	.short	0x00ff


	//----- nvinfo : EIATTR_NUM_BARRIERS
	.align		4
        /*0100*/ 	.byte	0x02, 0x4c
        /*0102*/ 	.byte	0x01
	.zero		1


	//----- nvinfo : EIATTR_ANNOTATIONS
	.align		4
        /*0104*/ 	.byte	0x04, 0x55
        /*0106*/ 	.short	(.L_39 - .L_38)


	//   ....[0]....
.L_38:
        /*0108*/ 	.word	0x00000001
        /*010c*/ 	.byte	0x60, 0x06, 0x00, 0x00, 0x01, 0x00, 0x00, 0x00, 0x90, 0x06, 0x00, 0x00, 0x01, 0x00, 0x00, 0x00
        /* <DEDUP_REMOVED lines=1118> */
        /*46fc*/ 	.byte	0x80, 0x4a, 0x02, 0x00, 0x01, 0x00, 0x00, 0x00, 0xa0, 0x4a, 0x02, 0x00


	//----- nvinfo : EIATTR_MERCURY_ISA_VERSION
	.align		4
.L_39:
        /*4708*/ 	.byte	0x03, 0x5f
        /*470a*/ 	.short	0x0000


	//----- nvinfo : EIATTR_EXIT_INSTR_OFFSETS
	.align		4
        /*470c*/ 	.byte	0x04, 0x1c
        /*470e*/ 	.short	(.L_41 - .L_40)


	//   ....[0]....
.L_40:
        /*4710*/ 	.word	0x000c1cc0


	//   ....[1]....
        /*4714*/ 	.word	0x000c1cf0


	//----- nvinfo : EIATTR_REQNTID
	.align		4
.L_41:
        /*4718*/ 	.byte	0x04, 0x10
        /*471a*/ 	.short	(.L_43 - .L_42)
.L_42:
        /*471c*/ 	.word	0x00000040
        /*4720*/ 	.word	0x00000001
        /*4724*/ 	.word	0x00000001
.L_43:


//--------------------- .nv.callgraph             --------------------------
	.section	.nv.callgraph,"",@"SHT_CUDA_CALLGRAPH"
	.align	4
	.sectionentsize	8
	.align		4
        /*0000*/ 	.word	0x00000000
	.align		4
        /*0004*/ 	.word	0xffffffff
	.align		4
        /*0008*/ 	.word	0x00000000
	.align		4
        /*000c*/ 	.word	0xfffffffe
	.align		4
        /*0010*/ 	.word	0x00000000
	.align		4
        /*0014*/ 	.word	0xfffffffd
	.align		4
        /*0018*/ 	.word	0x00000000
	.align		4
        /*001c*/ 	.word	0xfffffffc


//--------------------- .nv.rel.action            --------------------------
	.section	.nv.rel.action,"",@"SHT_CUDA_RELOCINFO"
	.align	8
	.sectionentsize	8
        /*0000*/ 	.byte	0x73, 0x00, 0x00, 0x00, 0x00, 0x00, 0x00, 0x00, 0x00, 0x00, 0x00, 0x11, 0x25, 0x00, 0x05, 0x36


//--------------------- .nv.constant0.matmul_kernel --------------------------
	.section	.nv.constant0.matmul_kernel,"a",@progbits
	.sectionflags	@""
	.align	4
.nv.constant0.matmul_kernel:
	.zero		432


//--------------------- .text.matmul_kernel       --------------------------
	.section	.text.matmul_kernel,"ax",@progbits
	.sectioninfo	@"SHI_REGISTERS=32"
	.align	128
        .global         matmul_kernel
        .type           matmul_kernel,@function
        .size           matmul_kernel,(.L_x_5 - matmul_kernel)
        .other          matmul_kernel,@"STO_CUDA_ENTRY STV_DEFAULT"
matmul_kernel:
.text.matmul_kernel:
[----:B------:R-:W-:-:S03]  /*0000*/  IMAD.MOV.U32 R1, RZ, RZ, c[0x0][0x28] ;  /* 0x00000a00ff017624 */ /* 0x000fc600078e00ff */
[----:B------:R-:W-:Y:S01]  /*0010*/  IMAD.MOV.U32 R0, RZ, RZ, c[0x0][0x17c] ;  /* 0x00005f00ff007624 */ /* 0x000fe200078e00ff */
[----:B------:R-:W0:Y:S01]  /*0020*/  S2R R11, SR_TID.X ;  /* 0x00000000000b7919 */ /* 0x000e220000002100 */
[----:B------:R-:W-:Y:S01]  /*0030*/  IADD3 R1, R1, -0x5e40, RZ ;  /* 0xffffa1c001017810 */ /* 0x000fe20007ffe0ff */
[----:B------:R-:W-:Y:S02]  /*0040*/  ULDC.64 UR8, c[0x0][0x118] ;  /* 0x0000460000087ab9 */ /* 0x000fe40000000a00 */
[----:B------:R-:W-:-:S04]  /*0050*/  IADD3 R0, R0, 0x1ff, RZ ;  /* 0x000001ff00007810 */ /* 0x000fc80007ffe0ff */
[----:B------:R-:W-:-:S04]  /*0060*/  SHF.R.S32.HI R3, RZ, 0x1f, R0 ;  /* 0x0000001fff037819 */ /* 0x000fc80000011400 */
[----:B------:R-:W-:-:S04]  /*0070*/  LEA.HI R3, R3, R0, RZ, 0x9 ;  /* 0x0000000003037211 */ /* 0x000fc800078f48ff */
[----:B------:R-:W-:Y:S02]  /*0080*/  SHF.R.S32.HI R0, RZ, 0x9, R3 ;  /* 0x00000009ff007819 */ /* 0x000fe40000011403 */
[----:B------:R-:W1:Y:S03]  /*0090*/  S2R R3, SR_CTAID.X ;  /* 0x0000000000037919 */ /* 0x000e660000002500 */
[----:B------:R-:W-:-:S05]  /*00a0*/  IMAD.SHL.U32 R0, R0, 0x8, RZ ;  /* 0x0000000800007824 */ /* 0x000fca00078e00ff */
[-C--:B------:R-:W-:Y:S02]  /*00b0*/  IABS R7, R0.reuse ;  /* 0x0000000000077213 */ /* 0x080fe40000000000 */
[----:B------:R-:W-:Y:S02]  /*00c0*/  IABS R10, R0 ;  /* 0x00000000000a7213 */ /* 0x000fe40000000000 */
[----:B------:R-:W2:Y:S01]  /*00d0*/  I2F.RP R2, R7 ;  /* 0x0000000700027306 */ /* 0x000ea20000209400 */
[----:B-1----:R-:W-:-:S07]  /*00e0*/  IABS R8, R3 ;  /* 0x0000000300087213 */ /* 0x002fce0000000000 */
[----:B--2---:R-:W1:Y:S02]  /*00f0*/  MUFU.RCP R2, R2 ;  /* 0x0000000200027308 */ /* 0x004e640000001000 */
[----:B-1----:R-:W-:Y:S01]  /*0100*/  IADD3 R4, R2, 0xffffffe, RZ ;  /* 0x0ffffffe02047810 */ /* 0x002fe20007ffe0ff */
[----:B------:R-:W-:-:S05]  /*0110*/  IMAD.MOV R2, RZ, RZ, -R10 ;  /* 0x000000ffff027224 */ /* 0x000fca00078e0a0a */
[----:B------:R1:W2:Y:S02]  /*0120*/  F2I.FTZ.U32.TRUNC.NTZ R5, R4 ;  /* 0x0000000400057305 */ /* 0x0002a4000021f000 */
[----:B-1----:R-:W-:Y:S02]  /*0130*/  IMAD.MOV.U32 R4, RZ, RZ, RZ ;  /* 0x000000ffff047224 */ /* 0x002fe400078e00ff */
[----:B--2---:R-:W-:-:S04]  /*0140*/  IMAD.MOV R6, RZ, RZ, -R5 ;  /* 0x000000ffff067224 */ /* 0x004fc800078e0a05 */
[----:B------:R-:W-:Y:S02]  /*0150*/  IMAD R9, R6, R7, RZ ;  /* 0x0000000706097224 */ /* 0x000fe400078e02ff */
[----:B------:R-:W-:Y:S02]  /*0160*/  IMAD.MOV.U32 R6, RZ, RZ, R8 ;  /* 0x000000ffff067224 */ /* 0x000fe400078e0008 */
[----:B------:R-:W-:-:S06]  /*0170*/  IMAD.HI.U32 R5, R5, R9, R4 ;  /* 0x0000000905057227 */ /* 0x000fcc00078e0004 */
[----:B------:R-:W-:-:S04]  /*0180*/  IMAD.HI.U32 R5, R5, R6, RZ ;  /* 0x0000000605057227 */ /* 0x000fc800078e00ff */
[----:B------:R-:W-:-:S05]  /*0190*/  IMAD R2, R5, R2, R6 ;  /* 0x0000000205027224 */ /* 0x000fca00078e0206 */
[----:B------:R-:W-:-:S13]  /*01a0*/  ISETP.GT.U32.AND P1, PT, R7, R2, PT ;  /* 0x000000020700720c */ /* 0x000fda0003f24070 */
[----:B------:R-:W-:Y:S01]  /*01b0*/  @!P1 IMAD.IADD R2, R2, 0x1, -R7 ;  /* 0x0000000102029824 */ /* 0x000fe200078e0a07 */
[----:B------:R-:W-:Y:S02]  /*01c0*/  @!P1 IADD3 R5, R5, 0x1, RZ ;  /* 0x0000000105059810 */ /* 0x000fe40007ffe0ff */
[----:B------:R-:W-:Y:S02]  /*01d0*/  ISETP.NE.AND P1, PT, R0, RZ, PT ;  /* 0x000000ff0000720c */ /* 0x000fe40003f25270 */
[----:B------:R-:W-:Y:S02]  /*01e0*/  ISETP.GE.U32.AND P0, PT, R2, R7, PT ;  /* 0x000000070200720c */ /* 0x000fe40003f06070 */
[----:B------:R-:W-:-:S04]  /*01f0*/  LOP3.LUT R2, R3, R0, RZ, 0x3c, !PT ;  /* 0x0000000003027212 */ /* 0x000fc800078e3cff */
[----:B------:R-:W-:Y:S01]  /*0200*/  ISETP.GE.AND P2, PT, R2, RZ, PT ;  /* 0x000000ff0200720c */ /* 0x000fe20003f46270 */
[----:B------:R-:W-:-:S05]  /*0210*/  IMAD.MOV.U32 R2, RZ, RZ, 0x1f ;  /* 0x0000001fff027424 */ /* 0x000fca00078e00ff */
[----:B------:R-:W-:Y:S02]  /*0220*/  IADD3 R2, R2, c[0x0][0x178], RZ ;  /* 0x00005e0002027a10 */ /* 0x000fe40007ffe0ff */
[----:B------:R-:W-:-:S05]  /*0230*/  @P0 IADD3 R5, R5, 0x1, RZ ;  /* 0x0000000105050810 */ /* 0x000fca0007ffe0ff */
[----:B------:R-:W-:Y:S01]  /*0240*/  IMAD.MOV.U32 R4, RZ, RZ, R5 ;  /* 0x000000ffff047224 */ /* 0x000fe200078e0005 */
[----:B------:R-:W-:-:S03]  /*0250*/  SHF.R.S32.HI R5, RZ, 0x1f, R2 ;  /* 0x0000001fff057819 */ /* 0x000fc60000011402 */
[----:B------:R-:W-:Y:S01]  /*0260*/  @!P2 IMAD.MOV R4, RZ, RZ, -R4 ;  /* 0x000000ffff04a224 */ /* 0x000fe200078e0a04 */
[----:B------:R-:W-:Y:S02]  /*0270*/  @!P1 LOP3.LUT R4, RZ, R0, RZ, 0x33, !PT ;  /* 0x00000000ff049212 */ /* 0x000fe400078e33ff */
[----:B------:R-:W-:-:S03]  /*0280*/  LEA.HI R5, R5, R2, RZ, 0x5 ;  /* 0x0000000205057211 */ /* 0x000fc600078f28ff */
[----:B------:R-:W-:Y:S02]  /*0290*/  IMAD.SHL.U32 R2, R4, 0x8, RZ ;  /* 0x0000000804027824 */ /* 0x000fe400078e00ff */
[----:B------:R-:W-:-:S03]  /*02a0*/  IMAD.MOV R4, RZ, RZ, -R4 ;  /* 0x000000ffff047224 */ /* 0x000fc600078e0a04 */
[----:B------:R-:W-:Y:S01]  /*02b0*/  LEA.HI.SX32 R5, R5, -R2, 0x1b ;  /* 0x8000000205057211 */ /* 0x000fe200078fdaff */
[----:B------:R-:W-:Y:S02]  /*02c0*/  IMAD R9, R0, R4, R3 ;  /* 0x0000000400097224 */ /* 0x000fe400078e0203 */
[----:B------:R-:W-:Y:S01]  /*02d0*/  IMAD.MOV.U32 R4, RZ, RZ, RZ ;  /* 0x000000ffff047224 */ /* 0x000fe200078e00ff */
[----:B------:R-:W-:-:S04]  /*02e0*/  IMNMX R10, R5, 0x8, PT ;  /* 0x00000008050a7817 */ /* 0x000fc80003800200 */
[-C--:B------:R-:W-:Y:S02]  /*02f0*/  IABS R8, R10.reuse ;  /* 0x0000000a00087213 */ /* 0x080fe40000000000 */
[----:B------:R-:W-:Y:S02]  /*0300*/  IABS R0, R10 ;  /* 0x0000000a00007213 */ /* 0x000fe40000000000 */
[----:B------:R-:W1:Y:S08]  /*0310*/  I2F.RP R6, R8 ;  /* 0x0000000800067306 */ /* 0x000e700000209400 */
[----:B-1----:R-:W1:Y:S02]  /*0320*/  MUFU.RCP R6, R6 ;  /* 0x0000000600067308 */ /* 0x002e640000001000 */
[----:B-1----:R-:W-:-:S06]  /*0330*/  IADD3 R5, R6, 0xffffffe, RZ ;  /* 0x0ffffffe06057810 */ /* 0x002fcc0007ffe0ff */
[----:B------:R-:W1:Y:S02]  /*0340*/  F2I.FTZ.U32.TRUNC.NTZ R5, R5 ;  /* 0x0000000500057305 */ /* 0x000e64000021f000 */
[----:B-1----:R-:W-:-:S04]  /*0350*/  IMAD.MOV R7, RZ, RZ, -R5 ;  /* 0x000000ffff077224 */ /* 0x002fc800078e0a05 */
[----:B------:R-:W-:Y:S01]  /*0360*/  IMAD.MOV.U32 R3, RZ, RZ, R7 ;  /* 0x000000ffff037224 */ /* 0x000fe200078e0007 */
[----:B------:R-:W-:-:S03]  /*0370*/  IABS R7, R9 ;  /* 0x0000000900077213 */ /* 0x000fc60000000000 */
[----:B------:R-:W-:-:S04]  /*0380*/  IMAD R3, R3, R8, RZ ;  /* 0x0000000803037224 */ /* 0x000fc800078e02ff */
[----:B------:R-:W-:Y:S01]  /*0390*/  IMAD.HI.U32 R4, R5, R3, R4 ;  /* 0x0000000305047227 */ /* 0x000fe200078e0004 */
[----:B0-----:R-:W-:-:S03]  /*03a0*/  SHF.R.U32.HI R5, RZ, 0x5, R11 ;  /* 0x00000005ff057819 */ /* 0x001fc6000001160b */
[----:B------:R-:W-:Y:S01]  /*03b0*/  IMAD.MOV R3, RZ, RZ, -R0 ;  /* 0x000000ffff037224 */ /* 0x000fe200078e0a00 */
[----:B------:R-:W-:Y:S01]  /*03c0*/  SGXT.U32 R12, R5, 0x1 ;  /* 0x00000001050c781a */ /* 0x000fe20000000000 */
[----:B------:R-:W-:-:S04]  /*03d0*/  IMAD.HI.U32 R0, R4, R7, RZ ;  /* 0x0000000704007227 */ /* 0x000fc800078e00ff */
[----:B------:R-:W-:Y:S02]  /*03e0*/  IMAD R3, R0, R3, R7 ;  /* 0x0000000300037224 */ /* 0x000fe400078e0207 */
[----:B------:R-:W-:-:S03]  /*03f0*/  IMAD.MOV.U32 R4, RZ, RZ, 0x7f ;  /* 0x0000007fff047424 */ /* 0x000fc600078e00ff */
[----:B------:R-:W-:Y:S02]  /*0400*/  ISETP.GT.U32.AND P1, PT, R8, R3, PT ;  /* 0x000000030800720c */ /* 0x000fe40003f24070 */
[----:B------:R-:W-:Y:S02]  /*0410*/  IADD3 R13, R4, c[0x0][0x180], RZ ;  /* 0x00006000040d7a10 */ /* 0x000fe40007ffe0ff */
[C---:B------:R-:W-:Y:S02]  /*0420*/  LOP3.LUT R4, R12.reuse, 0x8, RZ, 0xfc, !PT ;  /* 0x000000080c047812 */ /* 0x040fe400078efcff */
[C---:B------:R-:W-:Y:S02]  /*0430*/  LOP3.LUT R4, R12.reuse, 0xe, RZ, 0xfc, !PT ;  /* 0x0000000e0c047812 */ /* 0x040fe400078efcff */
[C---:B------:R-:W-:Y:S02]  /*0440*/  LOP3.LUT R4, R12.reuse, 0x14, RZ, 0xfc, !PT ;  /* 0x000000140c047812 */ /* 0x040fe400078efcff */
[----:B------:R-:W-:-:S02]  /*0450*/  LOP3.LUT R4, R12, 0x1a, RZ, 0xfc, !PT ;  /* 0x0000001a0c047812 */ /* 0x000fc400078efcff */
[----:B------:R-:W-:Y:S01]  /*0460*/  LOP3.LUT R4, R12, 0x20, RZ, 0xfc, !PT ;  /* 0x000000200c047812 */ /* 0x000fe200078efcff */
[----:B------:R-:W-:Y:S01]  /*0470*/  @!P1 IMAD.IADD R3, R3, 0x1, -R8 ;  /* 0x0000000103039824 */ /* 0x000fe200078e0a08 */
[----:B------:R-:W-:Y:S02]  /*0480*/  @!P1 IADD3 R0, R0, 0x1, RZ ;  /* 0x0000000100009810 */ /* 0x000fe40007ffe0ff */
[----:B------:R-:W-:Y:S02]  /*0490*/  ISETP.NE.AND P1, PT, R10, RZ, PT ;  /* 0x000000ff0a00720c */ /* 0x000fe40003f25270 */
[----:B------:R-:W-:Y:S02]  /*04a0*/  ISETP.GE.U32.AND P0, PT, R3, R8, PT ;  /* 0x000000080300720c */ /* 0x000fe40003f06070 */
[----:B------:R-:W-:Y:S02]  /*04b0*/  LOP3.LUT R3, R9, R10, RZ, 0x3c, !PT ;  /* 0x0000000a09037212 */ /* 0x000fe400078e3cff */
[----:B------:R-:W-:-:S02]  /*04c0*/  LOP3.LUT R4, R12, 0x26, RZ, 0xfc, !PT ;  /* 0x000000260c047812 */ /* 0x000fc400078efcff */
[----:B------:R-:W-:Y:S02]  /*04d0*/  ISETP.GE.AND P2, PT, R3, RZ, PT ;  /* 0x000000ff0300720c */ /* 0x000fe40003f46270 */
[C---:B------:R-:W-:Y:S02]  /*04e0*/  LOP3.LUT R4, R12.reuse, 0x2c, RZ, 0xfc, !PT ;  /* 0x0000002c0c047812 */ /* 0x040fe400078efcff */
[C---:B------:R-:W-:Y:S02]  /*04f0*/  LOP3.LUT R4, R12.reuse, 0x32, RZ, 0xfc, !PT ;  /* 0x000000320c047812 */ /* 0x040fe400078efcff */
[----:B------:R-:W-:Y:S02]  /*0500*/  LOP3.LUT R4, R12, 0x38, RZ, 0xfc, !PT ;  /* 0x000000380c047812 */ /* 0x000fe400078efcff */
[----:B------:R-:W-:Y:S02]  /*0510*/  @P0 IADD3 R0, R0, 0x1, RZ ;  /* 0x0000000100000810 */ /* 0x000fe40007ffe0ff */
[----:B------:R-:W-:-:S02]  /*0520*/  ISETP.GT.AND P0, PT, R13, 0x7f, PT ;  /* 0x0000007f0d00780c */ /* 0x000fc40003f04270 */
[C---:B------:R-:W-:Y:S01]  /*0530*/  LOP3.LUT R4, R12.reuse, 0x3e, RZ, 0xfc, !PT ;  /* 0x0000003e0c047812 */ /* 0x040fe200078efcff */
[----:B------:R-:W-:Y:S01]  /*0540*/  @!P2 IMAD.MOV R0, RZ, RZ, -R0 ;  /* 0x000000ffff00a224 */ /* 0x000fe200078e0a00 */
[----:B------:R-:W-:Y:S02]  /*0550*/  @!P1 LOP3.LUT R0, RZ, R10, RZ, 0x33, !PT ;  /* 0x0000000aff009212 */ /* 0x000fe400078e33ff */
[C---:B------:R-:W-:Y:S02]  /*0560*/  LOP3.LUT R4, R12.reuse, 0x44, RZ, 0xfc, !PT ;  /* 0x000000440c047812 */ /* 0x040fe400078efcff */
[C---:B------:R-:W-:Y:S01]  /*0570*/  LOP3.LUT R4, R12.reuse, 0x4a, RZ, 0xfc, !PT ;  /* 0x0000004a0c047812 */ /* 0x040fe200078efcff */
[----:B------:R-:W-:Y:S01]  /*0580*/  IMAD.MOV R3, RZ, RZ, -R0 ;  /* 0x000000ffff037224 */ /* 0x000fe200078e0a00 */
[----:B------:R-:W-:Y:S01]  /*0590*/  LOP3.LUT R4, R12, 0x50, RZ, 0xfc, !PT ;  /* 0x000000500c047812 */ /* 0x000fe200078efcff */
[----:B------:R-:W-:Y:S01]  /*05a0*/  IMAD.SHL.U32 R0, R0, 0x200, RZ ;  /* 0x0000020000007824 */ /* 0x000fe200078e00ff */
[----:B------:R-:W-:Y:S01]  /*05b0*/  LOP3.LUT R4, R12, 0x56, RZ, 0xfc, !PT ;  /* 0x000000560c047812 */ /* 0x000fe200078efcff */
[----:B------:R-:W-:Y:S01]  /*05c0*/  IMAD R3, R10, R3, R9 ;  /* 0x000000030a037224 */ /* 0x000fe200078e0209 */
[----:B------:R-:W-:-:S02]  /*05d0*/  LOP3.LUT R4, R12, 0x5c, RZ, 0xfc, !PT ;  /* 0x0000005c0c047812 */ /* 0x000fc400078efcff */
[----:B------:R-:W-:Y:S01]  /*05e0*/  LOP3.LUT R4, R12, 0x62, RZ, 0xfc, !PT ;  /* 0x000000620c047812 */ /* 0x000fe200078efcff */
[----:B------:R-:W-:Y:S01]  /*05f0*/  IMAD.IADD R3, R2, 0x1, R3 ;  /* 0x0000000102037824 */ /* 0x000fe200078e0203 */
[----:B------:R-:W-:Y:S02]  /*0600*/  LOP3.LUT R2, R11, 0x1f, RZ, 0xc0, !PT ;  /* 0x0000001f0b027812 */ /* 0x000fe400078ec0ff */
[C---:B------:R-:W-:Y:S02]  /*0610*/  LOP3.LUT R4, R12.reuse, 0x68, RZ, 0xfc, !PT ;  /* 0x000000680c047812 */ /* 0x040fe400078efcff */
[C---:B------:R-:W-:Y:S01]  /*0620*/  LOP3.LUT R4, R12.reuse, 0x6e, RZ, 0xfc, !PT ;  /* 0x0000006e0c047812 */ /* 0x040fe200078efcff */
[----:B------:R-:W-:Y:S01]  /*0630*/  IMAD R29, R3, 0x20, R2 ;  /* 0x00000020031d7824 */ /* 0x000fe200078e0202 */
[C---:B------:R-:W-:Y:S02]  /*0640*/  LOP3.LUT R2, R12.reuse, 0x2, RZ, 0xfc, !PT ;  /* 0x000000020c027812 */ /* 0x040fe400078efcff */
[----:B------:R-:W-:-:S02]  /*0650*/  LOP3.LUT R3, R12, 0x4, RZ, 0xfc, !PT ;  /* 0x000000040c037812 */ /* 0x000fc400078efcff */
[----:B------:R0:W-:Y:S01]  /*0660*/  STL [R1+0x33c0], R29 ;  /* 0x0033c01d01007387 */ /* 0x0001e20000100800 */
[C---:B------:R-:W-:Y:S02]  /*0670*/  LOP3.LUT R2, R12.reuse, 0x6, RZ, 0xfc, !PT ;  /* 0x000000060c027812 */ /* 0x040fe400078efcff */
[C---:B------:R-:W-:Y:S01]  /*0680*/  LOP3.LUT R3, R12.reuse, 0xa, RZ, 0xfc, !PT ;  /* 0x0000000a0c037812 */ /* 0x040fe200078efcff */
[----:B------:R0:W-:Y:S01]  /*0690*/  STL [R1+0x5c0], R0 ;  /* 0x0005c00001007387 */ /* 0x0001e20000100800 */
[C---:B------:R-:W-:Y:S02]  /*06a0*/  LOP3.LUT R2, R12.reuse, 0xc, RZ, 0xfc, !PT ;  /* 0x0000000c0c027812 */ /* 0x040fe400078efcff */
[C---:B------:R-:W-:Y:S02]  /*06b0*/  LOP3.LUT R3, R12.reuse, 0x10, RZ, 0xfc, !PT ;  /* 0x000000100c037812 */ /* 0x040fe400078efcff */
[C---:B------:R-:W-:Y:S02]  /*06c0*/  LOP3.LUT R2, R12.reuse, 0x12, RZ, 0xfc, !PT ;  /* 0x000000120c027812 */ /* 0x040fe400078efcff */
[----:B------:R-:W-:-:S02]  /*06d0*/  LOP3.LUT R3, R12, 0x16, RZ, 0xfc, !PT ;  /* 0x000000160c037812 */ /* 0x000fc400078efcff */
[C---:B------:R-:W-:Y:S02]  /*06e0*/  LOP3.LUT R2, R12.reuse, 0x18, RZ, 0xfc, !PT ;  /* 0x000000180c027812 */ /* 0x040fe400078efcff */
[C---:B------:R-:W-:Y:S02]  /*06f0*/  LOP3.LUT R3, R12.reuse, 0x1c, RZ, 0xfc, !PT ;  /* 0x0000001c0c037812 */ /* 0x040fe400078efcff */
        /* <DEDUP_REMOVED lines=34> */
[----:B------:R-:W-:Y:S01]  /*0920*/  LOP3.LUT R2, R12, 0x7e, RZ, 0xfc, !PT ;  /* 0x0000007e0c027812 */ /* 0x000fe200078efcff */
[----:B------:R-:W-:Y:S05]  /*0930*/  @P0 BRA `(.L_x_0) ;  /* 0x0000077000000947 */ /* 0x000fea0003800000 */
[----:B0-----:R-:W-:Y:S01]  /*0940*/  IMAD.SHL.U32 R0, R11, 0x20, RZ ;  /* 0x000000200b007824 */ /* 0x001fe200078e00ff */
[----:B------:R-:W-:Y:S01]  /*0950*/  CS2R R24, SRZ ;  /* 0x0000000000187805 */ /* 0x000fe2000001ff00 */
[----:B------:R-:W-:Y:S01]  /*0960*/  CS2R R26, SRZ ;  /* 0x00000000001a7805 */ /* 0x000fe2000001ff00 */
[----:B------:R-:W-:Y:S01]  /*0970*/  CS2R R20, SRZ ;  /* 0x0000000000147805 */ /* 0x000fe2000001ff00 */
[----:B------:R-:W-:Y:S01]  /*0980*/  CS2R R22, SRZ ;  /* 0x0000000000167805 */ /* 0x000fe2000001ff00 */
[----:B------:R0:W-:Y:S01]  /*0990*/  STL [R1+0x33bc], R0 ;  /* 0x0033bc0001007387 */ /* 0x0001e20000100800 */
[----:B------:R-:W-:Y:S01]  /*09a0*/  CS2R R16, SRZ ;  /* 0x0000000000107805 */ /* 0x000fe2000001ff00 */
[----:B------:R-:W-:Y:S01]  /*09b0*/  CS2R R18, SRZ ;  /* 0x0000000000127805 */ /* 0x000fe2000001ff00 */
[----:B------:R-:W-:Y:S01]  /*09c0*/  CS2R R12, SRZ ;  /* 0x00000000000c7805 */ /* 0x000fe2000001ff00 */
[----:B------:R0:W-:Y:S01]  /*09d0*/  STL [R1], RZ ;  /* 0x000000ff01007387 */ /* 0x0001e20000100800 */
[----:B------:R-:W-:Y:S01]  /*09e0*/  CS2R R14, SRZ ;  /* 0x00000000000e7805 */ /* 0x000fe2000001ff00 */
[----:B------:R-:W-:Y:S01]  /*09f0*/  CS2R R8, SRZ ;  /* 0x0000000000087805 */ /* 0x000fe2000001ff00 */
[----:B------:R-:W-:Y:S01]  /*0a00*/  CS2R R10, SRZ ;  /* 0x00000000000a7805 */ /* 0x000fe2000001ff00 */
[----:B------:R0:W-:Y:S01]  /*0a10*/  STL [R1+0x4], RZ ;  /* 0x000004ff01007387 */ /* 0x0001e20000100800 */
[----:B------:R-:W-:Y:S01]  /*0a20*/  CS2R R4, SRZ ;  /* 0x0000000000047805 */ /* 0x000fe2000001ff00 */
[----:B------:R-:W-:-:S02]  /*0a30*/  CS2R R6, SRZ ;  /* 0x0000000000067805 */ /* 0x000fc4000001ff00 */
[----:B------:R0:W-:Y:S04]  /*0a40*/  STL [R1+0x8], RZ ;  /* 0x000008ff01007387 */ /* 0x0001e80000100800 */
        /* <DEDUP_REMOVED lines=100> */
[----:B------:R0:W-:Y:S01]  /*1090*/  STL [R1+0x19c], RZ ;  /* 0x00019cff01007387 */ /* 0x0001e20000100800 */
[----:B------:R-:W-:Y:S05]  /*10a0*/  BRA `(.L_x_1) ;  /* 0x000b74d000007947 */ /* 0x000fea0003800000 */
.L_x_0:
[----:B0-----:R-:W-:Y:S01]  /*10b0*/  IABS R4, c[0x0][0x178] ;  /* 0x00005e0000047a13 */ /* 0x001fe20000000000 */
[----:B------:R-:W-:Y:S01]  /*10c0*/  IMAD.MOV.U32 R27, RZ, RZ, R0 ;  /* 0x000000ffff1b7224 */ /* 0x000fe200078e0000 */
[----:B------:R-:W-:Y:S01]  /*10d0*/  IABS R0, c[0x0][0x17c] ;  /* 0x00005f0000007a13 */ /* 0x000fe20000000000 */
[----:B------:R-:W-:Y:S01]  /*10e0*/  IMAD.MOV.U32 R7, RZ, RZ, R29 ;  /* 0x000000ffff077224 */ /* 0x000fe200078e001d */
[----:B------:R-:W0:Y:S01]  /*10f0*/  I2F.RP R3, R4 ;  /* 0x0000000400037306 */ /* 0x000e220000209400 */
[----:B------:R-:W-:Y:S01]  /*1100*/  IMAD.MOV.U32 R28, RZ, RZ, RZ ;  /* 0x000000ffff1c7224 */ /* 0x000fe200078e00ff */
[----:B------:R-:W-:Y:S01]  /*1110*/  IADD3 R5, R27, 0x1ff, RZ ;  /* 0x000001ff1b057810 */ /* 0x000fe20007ffe0ff */
[----:B------:R-:W1:Y:S01]  /*1120*/  S2R R23, SR_TID.X ;  /* 0x0000000000177919 */ /* 0x000e620000002100 */
[----:B------:R-:W-:-:S02]  /*1130*/  IABS R7, R7 ;  /* 0x0000000700077213 */ /* 0x000fc40000000000 */
[----:B------:R-:W-:Y:S02]  /*1140*/  ISETP.GE.AND P6, PT, R5, RZ, PT ;  /* 0x000000ff0500720c */ /* 0x000fe40003fc6270 */
[----:B------:R-:W2:Y:S01]  /*1150*/  I2F.RP R2, R0 ;  /* 0x0000000000027306 */ /* 0x000ea20000209400 */
[----:B------:R-:W-:-:S07]  /*1160*/  IADD3 R16, R27, 0x1f7, RZ ;  /* 0x000001f71b107810 */ /* 0x000fce0007ffe0ff */
[----:B0-----:R-:W0:Y:S08]  /*1170*/  MUFU.RCP R3, R3 ;  /* 0x0000000300037308 */ /* 0x001e300000001000 */
[----:B--2---:R-:W2:Y:S01]  /*1180*/  MUFU.RCP R2, R2 ;  /* 0x0000000200027308 */ /* 0x004ea20000001000 */
[----:B-1----:R-:W-:Y:S02]  /*1190*/  LOP3.LUT R23, R23, 0x3f, RZ, 0xc0, !PT ;  /* 0x0000003f17177812 */ /* 0x002fe400078ec0ff */
[----:B0-----:R-:W-:-:S06]  /*11a0*/  IADD3 R3, R3, 0xffffffe, RZ ;  /* 0x0ffffffe03037810 */ /* 0x001fcc0007ffe0ff */
[----:B------:R-:W0:Y:S01]  /*11b0*/  F2I.FTZ.U32.TRUNC.NTZ R3, R3 ;  /* 0x0000000300037305 */ /* 0x000e22000021f000 */
[----:B--2---:R-:W-:-:S07]  /*11c0*/  IADD3 R2, R2, 0xffffffe, RZ ;  /* 0x0ffffffe02027810 */ /* 0x004fce0007ffe0ff */
[----:B------:R1:W2:Y:S01]  /*11d0*/  F2I.FTZ.U32.TRUNC.NTZ R29, R2 ;  /* 0x00000002001d7305 */ /* 0x0002a2000021f000 */
[----:B0-----:R-:W-:Y:S02]  /*11e0*/  IMAD.MOV R8, RZ, RZ, -R3 ;  /* 0x000000ffff087224 */ /* 0x001fe400078e0a03 */
[----:B-1----:R-:W-:Y:S02]  /*11f0*/  IMAD.MOV.U32 R2, RZ, RZ, RZ ;  /* 0x000000ffff027224 */ /* 0x002fe400078e00ff */
[----:B------:R-:W-:Y:S02]  /*1200*/  IMAD R8, R8, R4, RZ ;  /* 0x0000000408087224 */ /* 0x000fe400078e02ff */
[----:B--2---:R-:W-:Y:S02]  /*1210*/  IMAD.MOV R6, RZ, RZ, -R29 ;  /* 0x000000ffff067224 */ /* 0x004fe400078e0a1d */
[----:B------:R-:W-:Y:S01]  /*1220*/  IMAD.HI.U32 R8, R3, R8, R2 ;  /* 0x0000000803087227 */ /* 0x000fe200078e0002 */
[----:B------:R-:W-:-:S02]  /*1230*/  IADD3 R3, R27, 0x1fe, RZ ;  /* 0x000001fe1b037810 */ /* 0x000fc40007ffe0ff */
[----:B------:R-:W-:Y:S01]  /*1240*/  IABS R2, R5 ;  /* 0x0000000500027213 */ /* 0x000fe20000000000 */
[----:B------:R-:W-:Y:S01]  /*1250*/  IMAD R9, R6, R0, RZ ;  /* 0x0000000006097224 */ /* 0x000fe200078e02ff */
[----:B------:R-:W-:Y:S01]  /*1260*/  IABS R6, R3 ;  /* 0x0000000300067213 */ /* 0x000fe20000000000 */
[----:B------:R-:W-:Y:S01]  /*1270*/  IMAD.HI.U32 R8, R8, R7, RZ ;  /* 0x0000000708087227 */ /* 0x000fe200078e00ff */
[----:B------:R-:W-:-:S03]  /*1280*/  ISETP.GE.AND P2, PT, R3, RZ, PT ;  /* 0x000000ff0300720c */ /* 0x000fc60003f46270 */
[----:B------:R-:W-:-:S04]  /*1290*/  IMAD.HI.U32 R28, R29, R9, R28 ;  /* 0x000000091d1c7227 */ /* 0x000fc800078e001c */
[----:B------:R-:W-:Y:S02]  /*12a0*/  IMAD.MOV.U32 R9, RZ, RZ, R2 ;  /* 0x000000ffff097224 */ /* 0x000fe400078e0002 */
[----:B------:R-:W-:Y:S02]  /*12b0*/  IMAD.MOV.U32 R2, RZ, RZ, R6 ;  /* 0x000000ffff027224 */ /* 0x000fe400078e0006 */
[----:B------:R-:W-:-:S04]  /*12c0*/  IMAD.HI.U32 R6, R28, R9, RZ ;  /* 0x000000091c067227 */ /* 0x000fc800078e00ff */
[----:B------:R-:W-:Y:S02]  /*12d0*/  IMAD.MOV R6, RZ, RZ, -R6 ;  /* 0x000000ffff067224 */ /* 0x000fe400078e0a06 */
[----:B------:R-:W-:Y:S02]  /*12e0*/  IMAD.MOV R10, RZ, RZ, -R8 ;  /* 0x000000ffff0a7224 */ /* 0x000fe400078e0a08 */
[----:B------:R-:W-:Y:S01]  /*12f0*/  IMAD R6, R0, R6, R9 ;  /* 0x0000000600067224 */ /* 0x000fe200078e0209 */
[----:B------:R-:W-:Y:S01]  /*1300*/  IADD3 R9, R27, 0x1f9, RZ ;  /* 0x000001f91b097810 */ /* 0x000fe20007ffe0ff */
[----:B------:R-:W-:-:S03]  /*1310*/  IMAD.HI.U32 R8, R28, R2, RZ ;  /* 0x000000021c087227 */ /* 0x000fc600078e00ff */
[----:B------:R-:W-:Y:S01]  /*1320*/  ISETP.GT.U32.AND P1, PT, R0, R6, PT ;  /* 0x000000060000720c */ /* 0x000fe20003f24070 */
[----:B------:R-:W-:Y:S02]  /*1330*/  IMAD.MOV R8, RZ, RZ, -R8 ;  /* 0x000000ffff087224 */ /* 0x000fe400078e0a08 */
[----:B------:R-:W-:Y:S01]  /*1340*/  IMAD R12, R4, R10, R7 ;  /* 0x0000000a040c7224 */ /* 0x000fe200078e0207 */
[C---:B------:R-:W-:Y:S01]  /*1350*/  IADD3 R7, R27.reuse, 0x1fc, RZ ;  /* 0x000001fc1b077810 */ /* 0x040fe20007ffe0ff */
[----:B------:R-:W-:Y:S01]  /*1360*/  IMAD R2, R0, R8, R2 ;  /* 0x0000000800027224 */ /* 0x000fe200078e0202 */
[----:B------:R-:W-:Y:S02]  /*1370*/  IADD3 R8, R27, 0x1fd, RZ ;  /* 0x000001fd1b087810 */ /* 0x000fe40007ffe0ff */
[----:B------:R-:W-:Y:S02]  /*1380*/  ISETP.GT.U32.AND P0, PT, R4, R12, PT ;  /* 0x0000000c0400720c */ /* 0x000fe40003f04070 */
[----:B------:R-:W-:-:S02]  /*1390*/  IABS R11, R8 ;  /* 0x00000008000b7213 */ /* 0x000fc40000000000 */
[----:B------:R-:W-:Y:S01]  /*13a0*/  ISETP.GT.U32.AND P3, PT, R0, R2, PT ;  /* 0x000000020000720c */ /* 0x000fe20003f64070 */
[----:B------:R-:W-:Y:S01]  /*13b0*/  @!P1 IMAD.IADD R6, R6, 0x1, -R0 ;  /* 0x0000000106069824 */ /* 0x000fe200078e0a00 */
[----:B------:R-:W-:Y:S01]  /*13c0*/  ISETP.GE.AND P4, PT, R8, RZ, PT ;  /* 0x000000ff0800720c */ /* 0x000fe20003f86270 */
[----:B------:R-:W-:Y:S01]  /*13d0*/  IMAD.HI.U32 R8, R28, R11, RZ ;  /* 0x0000000b1c087227 */ /* 0x000fe200078e00ff */
[----:B------:R-:W-:Y:S02]  /*13e0*/  IABS R5, R7 ;  /* 0x0000000700057213 */ /* 0x000fe40000000000 */
[----:B------:R-:W-:Y:S01]  /*13f0*/  ISETP.GT.U32.AND P5, PT, R0, R6, PT ;  /* 0x000000060000720c */ /* 0x000fe20003fa4070 */
[----:B------:R-:W-:Y:S01]  /*1400*/  IMAD.MOV R8, RZ, RZ, -R8 ;  /* 0x000000ffff087224 */ /* 0x000fe200078e0a08 */
[----:B------:R-:W-:Y:S01]  /*1410*/  ISETP.GE.AND P1, PT, R7, RZ, PT ;  /* 0x000000ff0700720c */ /* 0x000fe20003f26270 */
[----:B------:R-:W-:Y:S01]  /*1420*/  @!P0 IMAD.IADD R12, R12, 0x1, -R4 ;  /* 0x000000010c0c8824 */ /* 0x000fe200078e0a04 */
[----:B------:R-:W-:Y:S01]  /*1430*/  IADD3 R7, R27, 0x1fb, RZ ;  /* 0x000001fb1b077810 */ /* 0x000fe20007ffe0ff */
[----:B------:R-:W-:-:S02]  /*1440*/  IMAD R11, R0, R8, R11 ;  /* 0x00000008000b7224 */ /* 0x000fc400078e020b */
[--C-:B------:R-:W-:Y:S01]  /*1450*/  @!P3 IMAD.IADD R2, R2, 0x1, -R0.reuse ;  /* 0x000000010202b824 */ /* 0x100fe200078e0a00 */
[----:B------:R-:W-:Y:S01]  /*1460*/  ISETP.GT.U32.AND P0, PT, R4, R12, PT ;  /* 0x0000000c0400720c */ /* 0x000fe20003f04070 */
[----:B------:R-:W-:Y:S01]  /*1470*/  IMAD.HI.U32 R3, R28, R5, RZ ;  /* 0x000000051c037227 */ /* 0x000fe200078e00ff */
[----:B------:R-:W-:Y:S02]  /*1480*/  IABS R10, R7 ;  /* 0x00000007000a7213 */ /* 0x000fe40000000000 */
[----:B------:R-:W-:Y:S01]  /*1490*/  ISETP.GT.U32.AND P3, PT, R0, R2, PT ;  /* 0x000000020000720c */ /* 0x000fe20003f64070 */
[----:B------:R-:W-:Y:S01]  /*14a0*/  @!P5 IMAD.IADD R6, R6, 0x1, -R0 ;  /* 0x000000010606d824 */ /* 0x000fe200078e0a00 */
[----:B------:R-:W-:Y:S01]  /*14b0*/  ISETP.GT.U32.AND P5, PT, R0, R11, PT ;  /* 0x0000000b0000720c */ /* 0x000fe20003fa4070 */
[----:B------:R-:W-:Y:S02]  /*14c0*/  IMAD.MOV R3, RZ, RZ, -R3 ;  /* 0x000000ffff037224 */ /* 0x000fe400078e0a03 */
[----:B------:R-:W-:-:S02]  /*14d0*/  IMAD.MOV.U32 R13, RZ, RZ, R6 ;  /* 0x000000ffff0d7224 */ /* 0x000fc400078e0006 */
[----:B------:R-:W-:Y:S01]  /*14e0*/  IMAD R5, R0, R3, R5 ;  /* 0x0000000300057224 */ /* 0x000fe200078e0205 */
[----:B------:R-:W-:Y:S01]  /*14f0*/  IADD3 R3, R27, 0x1f8, RZ ;  /* 0x000001f81b037810 */ /* 0x000fe20007ffe0ff */
[----:B------:R-:W-:Y:S02]  /*1500*/  @!P6 IMAD.MOV R13, RZ, RZ, -R13 ;  /* 0x000000ffff0de224 */ /* 0x000fe400078e0a0d */
[----:B------:R-:W-:Y:S01]  /*1510*/  @!P0 IMAD.IADD R12, R12, 0x1, -R4 ;  /* 0x000000010c0c8824 */ /* 0x000fe200078e0a04 */
[----:B------:R-:W-:Y:S01]  /*1520*/  ISETP.GT.U32.AND P6, PT, R0, R5, PT ;  /* 0x000000050000720c */ /* 0x000fe20003fc4070 */
[--C-:B------:R-:W-:Y:S01]  /*1530*/  @!P3 IMAD.IADD R2, R2, 0x1, -R0.reuse ;  /* 0x000000010202b824 */ /* 0x100fe200078e0a00 */
[----:B------:R-:W-:Y:S01]  /*1540*/  ISETP.GE.AND P0, PT, R7, RZ, PT ;  /* 0x000000ff0700720c */ /* 0x000fe20003f06270 */
[----:B------:R-:W-:Y:S01]  /*1550*/  @!P5 IMAD.IADD R11, R11, 0x1, -R0 ;  /* 0x000000010b0bd824 */ /* 0x000fe200078e0a00 */
[----:B------:R0:W-:Y:S01]  /*1560*/  STL [R1+0x1088], R12 ;  /* 0x0010880c01007387 */ /* 0x0001e20000100800 */
[----:B------:R-:W-:Y:S01]  /*1570*/  IMAD.HI.U32 R4, R28, R10, RZ ;  /* 0x0000000a1c047227 */ /* 0x000fe200078e00ff */
[----:B------:R-:W-:-:S02]  /*1580*/  IADD3 R7, R27, 0x1fa, RZ ;  /* 0x000001fa1b077810 */ /* 0x000fc40007ffe0ff */
[C---:B------:R-:W-:Y:S01]  /*1590*/  ISETP.GT.U32.AND P5, PT, R0.reuse, R11, PT ;  /* 0x0000000b0000720c */ /* 0x040fe20003fa4070 */
[----:B------:R-:W-:Y:S01]  /*15a0*/  IMAD.MOV R4, RZ, RZ, -R4 ;  /* 0x000000ffff047224 */ /* 0x000fe200078e0a04 */
[----:B------:R-:W-:Y:S01]  /*15b0*/  ISETP.GE.AND P3, PT, R7, RZ, PT ;  /* 0x000000ff0700720c */ /* 0x000fe20003f66270 */
[----:B------:R1:W-:Y:S01]  /*15c0*/  STL [R1+0x1cc], R13 ;  /* 0x0001cc0d01007387 */ /* 0x0003e20000100800 */
[----:B------:R-:W-:Y:S01]  /*15d0*/  IABS R7, R7 ;  /* 0x0000000700077213 */ /* 0x000fe20000000000 */
[----:B------:R-:W-:Y:S01]  /*15e0*/  @!P6 IMAD.IADD R5, R5, 0x1, -R0 ;  /* 0x000000010505e824 */ /* 0x000fe200078e0a00 */
[----:B------:R-:W-:Y:S01]  /*15f0*/  IABS R8, R3 ;  /* 0x0000000300087213 */ /* 0x000fe20000000000 */
[----:B0-----:R-:W-:Y:S02]  /*1600*/  IMAD.MOV.U32 R12, RZ, RZ, R2 ;  /* 0x000000ffff0c7224 */ /* 0x001fe400078e0002 */
[C---:B------:R-:W-:Y:S01]  /*1610*/  IMAD R10, R0.reuse, R4, R10 ;  /* 0x00000004000a7224 */ /* 0x040fe200078e020a */
[----:B------:R-:W-:Y:S01]  /*1620*/  ISETP.GT.U32.AND P6, PT, R0, R5, PT ;  /* 0x000000050000720c */ /* 0x000fe20003fc4070 */
[----:B------:R-:W-:Y:S01]  /*1630*/  @!P2 IMAD.MOV R12, RZ, RZ, -R12 ;  /* 0x000000ffff0ca224 */ /* 0x000fe200078e0a0c */
[----:B------:R-:W-:Y:S01]  /*1640*/  ISETP.GE.AND P2, PT, R9, RZ, PT ;  /* 0x000000ff0900720c */ /* 0x000fe20003f46270 */
[----:B------:R-:W-:Y:S01]  /*1650*/  @!P5 IMAD.IADD R11, R11, 0x1, -R0 ;  /* 0x000000010b0bd824 */ /* 0x000fe200078e0a00 */
[----:B------:R-:W-:Y:S01]  /*1660*/  IABS R9, R9 ;  /* 0x0000000900097213 */ /* 0x000fe20000000000 */
[----:B------:R-:W-:Y:S01]  /*1670*/  IMAD.HI.U32 R2, R28, R7, RZ ;  /* 0x000000071c027227 */ /* 0x000fe200078e00ff */
[----:B------:R-:W-:Y:S01]  /*1680*/  ISETP.GT.U32.AND P5, PT, R0, R10, PT ;  /* 0x0000000a0000720c */ /* 0x000fe20003fa4070 */
[----:B------:R0:W-:Y:S01]  /*1690*/  STL [R1+0x164], R12 ;  /* 0x0001640c01007387 */ /* 0x0001e20000100800 */
[----:B-1----:R-:W-:Y:S01]  /*16a0*/  IADD3 R13, R27, 0x1f6, RZ ;  /* 0x000001f61b0d7810 */ /* 0x002fe20007ffe0ff */
[----:B------:R-:W-:-:S04]  /*16b0*/  IMAD.HI.U32 R4, R28, R9, RZ ;  /* 0x000000091c047227 */ /* 0x000fc800078e00ff */
[----:B------:R-:W-:-:S04]  /*16c0*/  IMAD.HI.U32 R6, R28, R8, RZ ;  /* 0x000000081c067227 */ /* 0x000fc800078e00ff */
[----:B------:R-:W-:Y:S02]  /*16d0*/  IMAD.MOV R4, RZ, RZ, -R4 ;  /* 0x000000ffff047224 */ /* 0x000fe400078e0a04 */
[----:B------:R-:W-:Y:S02]  /*16e0*/  IMAD.MOV R2, RZ, RZ, -R2 ;  /* 0x000000ffff027224 */ /* 0x000fe400078e0a02 */
[----:B------:R-:W-:Y:S02]  /*16f0*/  IMAD.MOV R6, RZ, RZ, -R6 ;  /* 0x000000ffff067224 */ /* 0x000fe400078e0a06 */
[C---:B------:R-:W-:Y:S02]  /*1700*/  IMAD R9, R0.reuse, R4, R9 ;  /* 0x0000000400097224 */ /* 0x040fe400078e0209 */
[C---:B------:R-:W-:Y:S01]  /*1710*/  IMAD R7, R0.reuse, R2, R7 ;  /* 0x0000000200077224 */ /* 0x040fe200078e0207 */
[----:B------:R-:W-:Y:S01]  /*1720*/  IABS R2, R16 ;  /* 0x0000001000027213 */ /* 0x000fe20000000000 */
[----:B0-----:R-:W-:Y:S01]  /*1730*/  IMAD.MOV.U32 R12, RZ, RZ, R11 ;  /* 0x000000ffff0c7224 */ /* 0x001fe200078e000b */
[----:B------:R-:W-:Y:S01]  /*1740*/  IABS R11, R13 ;  /* 0x0000000d000b7213 */ /* 0x000fe20000000000 */
[C---:B------:R-:W-:Y:S01]  /*1750*/  IMAD R8, R0.reuse, R6, R8 ;  /* 0x0000000600087224 */ /* 0x040fe200078e0208 */
[----:B------:R-:W-:Y:S01]  /*1760*/  IADD3 R6, R27, 0x1f5, RZ ;  /* 0x000001f51b067810 */ /* 0x000fe20007ffe0ff */
[----:B------:R-:W-:Y:S01]  /*1770*/  @!P6 IMAD.IADD R5, R5, 0x1, -R0 ;  /* 0x000000010505e824 */ /* 0x000fe200078e0a00 */
[C---:B------:R-:W-:Y:S01]  /*1780*/  ISETP.GT.U32.AND P6, PT, R0.reuse, R9, PT ;  /* 0x000000090000720c */ /* 0x040fe20003fc4070 */
[----:B------:R-:W-:Y:S01]  /*1790*/  @!P4 IMAD.MOV R12, RZ, RZ, -R12 ;  /* 0x000000ffff0cc224 */ /* 0x000fe200078e0a0c */
[----:B------:R-:W-:Y:S01]  /*17a0*/  ISETP.GT.U32.AND P4, PT, R0, R7, PT ;  /* 0x000000070000720c */ /* 0x000fe20003f84070 */
[----:B------:R-:W-:Y:S01]  /*17b0*/  @!P5 IMAD.IADD R10, R10, 0x1, -R0 ;  /* 0x000000010a0ad824 */ /* 0x000fe200078e0a00 */
[----:B------:R-:W-:Y:S01]  /*17c0*/  ISETP.GT.U32.AND P5, PT, R0, R8, PT ;  /* 0x000000080000720c */ /* 0x000fe20003fa4070 */
[----:B------:R-:W-:Y:S01]  /*17d0*/  IMAD.HI.U32 R4, R28, R2, RZ ;  /* 0x000000021c047227 */ /* 0x000fe200078e00ff */
[----:B------:R0:W-:Y:S01]  /*17e0*/  STL [R1+0x120], R12 ;  /* 0x0001200c01007387 */ /* 0x0001e20000100800 */
[----:B------:R-:W-:-:S02]  /*17f0*/  IABS R15, R6 ;  /* 0x00000006000f7213 */ /* 0x000fc40000000000 */
[----:B------:R-:W-:-:S04]  /*1800*/  IMAD.MOV R4, RZ, RZ, -R4 ;  /* 0x000000ffff047224 */ /* 0x000fc800078e0a04 */
[--C-:B------:R-:W-:Y:S02]  /*1810*/  @!P6 IMAD.IADD R9, R9, 0x1, -R0.reuse ;  /* 0x000000010909e824 */ /* 0x100fe400078e0a00 */
[--C-:B------:R-:W-:Y:S01]  /*1820*/  @!P4 IMAD.IADD R7, R7, 0x1, -R0.reuse ;  /* 0x000000010707c824 */ /* 0x100fe200078e0a00 */
[----:B------:R-:W-:Y:S01]  /*1830*/  ISETP.GT.U32.AND P4, PT, R0, R10, PT ;  /* 0x0000000a0000720c */ /* 0x000fe20003f84070 */
[----:B------:R-:W-:Y:S01]  /*1840*/  @!P5 IMAD.IADD R8, R8, 0x1, -R0 ;  /* 0x000000010808d824 */ /* 0x000fe200078e0a00 */
[C---:B------:R-:W-:Y:S01]  /*1850*/  ISETP.GT.U32.AND P5, PT, R0.reuse, R9, PT ;  /* 0x000000090000720c */ /* 0x040fe20003fa4070 */
[----:B0-----:R-:W-:Y:S01]  /*1860*/  IMAD.MOV.U32 R12, RZ, RZ, R5 ;  /* 0x000000ffff0c7224 */ /* 0x001fe200078e0005 */
[----:B------:R-:W-:Y:S01]  /*1870*/  ISETP.GT.U32.AND P6, PT, R0, R7, PT ;  /* 0x000000070000720c */ /* 0x000fe20003fc4070 */
[----:B------:R-:W-:-:S04]  /*1880*/  IMAD.HI.U32 R5, R28, R11, RZ ;  /* 0x0000000b1c057227 */ /* 0x000fc800078e00ff */
[----:B------:R-:W-:Y:S02]  /*1890*/  IMAD.MOV R5, RZ, RZ, -R5 ;  /* 0x000000ffff057224 */ /* 0x000fe400078e0a05 */
[----:B------:R-:W-:Y:S01]  /*18a0*/  @!P1 IMAD.MOV R12, RZ, RZ, -R12 ;  /* 0x000000ffff0c9224 */ /* 0x000fe200078e0a0c */
[C---:B------:R-:W-:Y:S01]  /*18b0*/  ISETP.GT.U32.AND P1, PT, R0.reuse, R8, PT ;  /* 0x000000080000720c */ /* 0x040fe20003f24070 */
[C---:B------:R-:W-:Y:S01]  /*18c0*/  IMAD R2, R0.reuse, R4, R2 ;  /* 0x0000000400027224 */ /* 0x040fe200078e0202 */
[C---:B------:R-:W-:Y:S01]  /*18d0*/  IADD3 R4, R27.reuse, 0x1f4, RZ ;  /* 0x000001f41b047810 */ /* 0x040fe20007ffe0ff */
[----:B------:R-:W-:Y:S01]  /*18e0*/  IMAD R11, R0, R5, R11 ;  /* 0x00000005000b7224 */ /* 0x000fe200078e020b */
[----:B------:R-:W-:Y:S01]  /*18f0*/  IADD3 R5, R27, 0x1f3, RZ ;  /* 0x000001f31b057810 */ /* 0x000fe20007ffe0ff */
[--C-:B------:R-:W-:Y:S01]  /*1900*/  @!P4 IMAD.IADD R10, R10, 0x1, -R0.reuse ;  /* 0x000000010a0ac824 */ /* 0x100fe200078e0a00 */
[C---:B------:R-:W-:Y:S01]  /*1910*/  ISETP.GT.U32.AND P4, PT, R0.reuse, R2, PT ;  /* 0x000000020000720c */ /* 0x040fe20003f84070 */
[--C-:B------:R-:W-:Y:S01]  /*1920*/  @!P5 IMAD.IADD R9, R9, 0x1, -R0.reuse ;  /* 0x000000010909d824 */ /* 0x100fe200078e0a00 */
[----:B------:R-:W-:Y:S01]  /*1930*/  ISETP.GT.U32.AND P5, PT, R0, R11, PT ;  /* 0x0000000b0000720c */ /* 0x000fe20003fa4070 */
[--C-:B------:R-:W-:Y:S01]  /*1940*/  @!P6 IMAD.IADD R7, R7, 0x1, -R0.reuse ;  /* 0x000000010707e824 */ /* 0x100fe200078e0a00 */
[----:B------:R-:W-:Y:S01]  /*1950*/  IABS R14, R4 ;  /* 0x00000004000e7213 */ /* 0x000fe20000000000 */
[----:B------:R0:W-:Y:S01]  /*1960*/  STL [R1+0xd4], R12 ;  /* 0x0000d40c01007387 */ /* 0x0001e20000100800 */
[----:B------:R-:W-:Y:S01]  /*1970*/  ISETP.GE.AND P6, PT, R3, RZ, PT ;  /* 0x000000ff0300720c */ /* 0x000fe20003fc6270 */
[----:B------:R-:W-:Y:S01]  /*1980*/  @!P1 IMAD.IADD R8, R8, 0x1, -R0 ;  /* 0x0000000108089824 */ /* 0x000fe200078e0a00 */
[----:B------:R-:W-:Y:S01]  /*1990*/  ISETP.GE.AND P1, PT, R16, RZ, PT ;  /* 0x000000ff1000720c */ /* 0x000fe20003f26270 */
[----:B------:R-:W-:Y:S01]  /*19a0*/  IMAD.HI.U32 R3, R28, R14, RZ ;  /* 0x0000000e1c037227 */ /* 0x000fe200078e00ff */
[----:B------:R-:W-:-:S03]  /*19b0*/  IABS R16, R5 ;  /* 0x0000000500107213 */ /* 0x000fc60000000000 */
[--C-:B------:R-:W-:Y:S01]  /*19c0*/  @!P4 IMAD.IADD R2, R2, 0x1, -R0.reuse ;  /* 0x000000010202c824 */ /* 0x100fe200078e0a00 */
[----:B------:R-:W-:Y:S01]  /*19d0*/  ISETP.GE.AND P4, PT, R13, RZ, PT ;  /* 0x000000ff0d00720c */ /* 0x000fe20003f86270 */
[----:B------:R-:W-:Y:S02]  /*19e0*/  @!P5 IMAD.IADD R11, R11, 0x1, -R0 ;  /* 0x000000010b0bd824 */ /* 0x000fe400078e0a00 */
[----:B------:R-:W-:Y:S02]  /*19f0*/  IMAD.MOV.U32 R13, RZ, RZ, R16 ;  /* 0x000000ffff0d7224 */ /* 0x000fe400078e0010 */
[----:B------:R-:W-:Y:S01]  /*1a00*/  IMAD.MOV R3, RZ, RZ, -R3 ;  /* 0x000000ffff037224 */ /* 0x000fe200078e0a03 */
[----:B------:R-:W-:Y:S01]  /*1a10*/  ISETP.GT.U32.AND P5, PT, R0, R11, PT ;  /* 0x0000000b0000720c */ /* 0x000fe20003fa4070 */
[----:B------:R-:W-:Y:S02]  /*1a20*/  IMAD.MOV.U32 R18, RZ, RZ, R10 ;  /* 0x000000ffff127224 */ /* 0x000fe400078e000a */
[----:B0-----:R-:W-:-:S04]  /*1a30*/  IMAD.HI.U32 R12, R28, R15, RZ ;  /* 0x0000000f1c0c7227 */ /* 0x001fc800078e00ff */
[----:B------:R-:W-:-:S04]  /*1a40*/  IMAD.HI.U32 R10, R28, R13, RZ ;  /* 0x0000000d1c0a7227 */ /* 0x000fc800078e00ff */
[C---:B------:R-:W-:Y:S01]  /*1a50*/  IMAD R14, R0.reuse, R3, R14 ;  /* 0x00000003000e7224 */ /* 0x040fe200078e020e */
[----:B------:R-:W-:Y:S01]  /*1a60*/  IADD3 R3, R27, 0x1f2, RZ ;  /* 0x000001f21b037810 */ /* 0x000fe20007ffe0ff */
[----:B------:R-:W-:Y:S01]  /*1a70*/  @!P0 IMAD.MOV R18, RZ, RZ, -R18 ;  /* 0x000000ffff128224 */ /* 0x000fe200078e0a12 */
[C---:B------:R-:W-:Y:S01]  /*1a80*/  ISETP.GT.U32.AND P0, PT, R0.reuse, R2, PT ;  /* 0x000000020000720c */ /* 0x040fe20003f04070 */
[----:B------:R-:W-:Y:S02]  /*1a90*/  IMAD.MOV R12, RZ, RZ, -R12 ;  /* 0x000000ffff0c7224 */ /* 0x000fe400078e0a0c */
[----:B------:R-:W-:Y:S01]  /*1aa0*/  IMAD.MOV.U32 R17, RZ, RZ, R7 ;  /* 0x000000ffff117224 */ /* 0x000fe200078e0007 */
[----:B------:R0:W-:Y:S01]  /*1ab0*/  STL [R1+0x5c], R18 ;  /* 0x00005c1201007387 */ /* 0x0001e20000100800 */
[----:B------:R-:W-:Y:S01]  /*1ac0*/  IMAD.MOV R7, RZ, RZ, -R10 ;  /* 0x000000ffff077224 */ /* 0x000fe200078e0a0a */
[----:B------:R-:W-:Y:S01]  /*1ad0*/  IABS R10, R3 ;  /* 0x00000003000a7213 */ /* 0x000fe20000000000 */
[----:B------:R-:W-:Y:S01]  /*1ae0*/  @!P6 IMAD.MOV R8, RZ, RZ, -R8 ;  /* 0x000000ffff08e224 */ /* 0x000fe200078e0a08 */
[C---:B------:R-:W-:Y:S01]  /*1af0*/  ISETP.GT.U32.AND P6, PT, R0.reuse, R14, PT ;  /* 0x0000000e0000720c */ /* 0x040fe20003fc4070 */
[----:B------:R-:W-:-:S02]  /*1b00*/  IMAD R15, R0, R12, R15 ;  /* 0x0000000c000f7224 */ /* 0x000fc400078e020f */
[C---:B------:R-:W-:Y:S01]  /*1b10*/  IMAD R13, R0.reuse, R7, R13 ;  /* 0x00000007000d7224 */ /* 0x040fe200078e020d */
[----:B------:R-:W-:Y:S01]  /*1b20*/  IADD3 R7, R27, 0x1f0, RZ ;  /* 0x000001f01b077810 */ /* 0x000fe20007ffe0ff */
[----:B------:R-:W-:Y:S01]  /*1b30*/  @!P3 IMAD.MOV R17, RZ, RZ, -R17 ;  /* 0x000000ffff11b224 */ /* 0x000fe200078e0a11 */
[C---:B------:R-:W-:Y:S01]  /*1b40*/  ISETP.GT.U32.AND P3, PT, R0.reuse, R15, PT ;  /* 0x0000000f0000720c */ /* 0x040fe20003f64070 */
[--C-:B------:R-:W-:Y:S01]  /*1b50*/  @!P5 IMAD.IADD R11, R11, 0x1, -R0.reuse ;  /* 0x000000010b0bd824 */ /* 0x100fe200078e0a00 */
[----:B------:R-:W-:Y:S01]  /*1b60*/  ISETP.GT.U32.AND P5, PT, R0, R13, PT ;  /* 0x0000000d0000720c */ /* 0x000fe20003fa4070 */
[----:B------:R-:W-:Y:S01]  /*1b70*/  @!P2 IMAD.MOV R9, RZ, RZ, -R9 ;  /* 0x000000ffff09a224 */ /* 0x000fe200078e0a09 */
[----:B------:R-:W-:Y:S01]  /*1b80*/  STL [R1+0x2bc], R17 ;  /* 0x0002bc1101007387 */ /* 0x000fe20000100800 */
[--C-:B------:R-:W-:Y:S01]  /*1b90*/  @!P0 IMAD.IADD R2, R2, 0x1, -R0.reuse ;  /* 0x0000000102028824 */ /* 0x100fe200078e0a00 */
[----:B------:R-:W-:Y:S01]  /*1ba0*/  ISETP.GE.AND P0, PT, R4, RZ, PT ;  /* 0x000000ff0400720c */ /* 0x000fe20003f06270 */
[--C-:B------:R-:W-:Y:S01]  /*1bb0*/  @!P6 IMAD.IADD R14, R14, 0x1, -R0.reuse ;  /* 0x000000010e0ee824 */ /* 0x100fe200078e0a00 */
[----:B------:R-:W-:Y:S01]  /*1bc0*/  STL [R1+0x3d0], R9 ;  /* 0x0003d00901007387 */ /* 0x000fe20000100800 */
[----:B------:R-:W-:Y:S01]  /*1bd0*/  IADD3 R4, R27, 0x1f1, RZ ;  /* 0x000001f11b047810 */ /* 0x000fe20007ffe0ff */
[----:B0-----:R-:W-:Y:S01]  /*1be0*/  IMAD.MOV.U32 R18, RZ, RZ, R11 ;  /* 0x000000ffff127224 */ /* 0x001fe200078e000b */
[----:B------:R-:W-:Y:S01]  /*1bf0*/  ISETP.GE.AND P2, PT, R6, RZ, PT ;  /* 0x000000ff0600720c */ /* 0x000fe20003f46270 */
[----:B------:R0:W-:Y:S01]  /*1c00*/  STL [R1+0x43c], R8 ;  /* 0x00043c0801007387 */ /* 0x0001e20000100800 */
[--C-:B------:R-:W-:Y:S01]  /*1c10*/  @!P3 IMAD.IADD R15, R15, 0x1, -R0.reuse ;  /* 0x000000010f0fb824 */ /* 0x100fe200078e0a00 */
[----:B------:R-:W-:Y:S01]  /*1c20*/  ISETP.GE.AND P3, PT, R5, RZ, PT ;  /* 0x000000ff0500720c */ /* 0x000fe20003f66270 */
[----:B------:R-:W-:Y:S01]  /*1c30*/  @!P5 IMAD.IADD R13, R13, 0x1, -R0 ;  /* 0x000000010d0dd824 */ /* 0x000fe200078e0a00 */
[----:B------:R-:W-:Y:S01]  /*1c40*/  IABS R5, R4 ;  /* 0x0000000400057213 */ /* 0x000fe20000000000 */
[----:B------:R-:W-:Y:S01]  /*1c50*/  IMAD.HI.U32 R6, R28, R10, RZ ;  /* 0x0000000a1c067227 */ /* 0x000fe200078e00ff */
[----:B------:R-:W-:-:S02]  /*1c60*/  ISETP.GT.U32.AND P6, PT, R0, R15, PT ;  /* 0x0000000f0000720c */ /* 0x000fc40003fc4070 */
[C---:B------:R-:W-:Y:S01]  /*1c70*/  ISETP.GT.U32.AND P5, PT, R0.reuse, R13, PT ;  /* 0x0000000d0000720c */ /* 0x040fe20003fa4070 */
[----:B------:R-:W-:Y:S01]  /*1c80*/  IMAD.MOV R6, RZ, RZ, -R6 ;  /* 0x000000ffff067224 */ /* 0x000fe200078e0a06 */
[----:B------:R-:W-:Y:S01]  /*1c90*/  IABS R12, R7 ;  /* 0x00000007000c7213 */ /* 0x000fe20000000000 */
[----:B0-----:R-:W-:Y:S01]  /*1ca0*/  IMAD.MOV.U32 R8, RZ, RZ, R2 ;  /* 0x000000ffff087224 */ /* 0x001fe200078e0002 */
[----:B------:R-:W-:Y:S01]  /*1cb0*/  IADD3 R2, R27, 0x1ef, RZ ;  /* 0x000001ef1b027810 */ /* 0x000fe20007ffe0ff */
[C---:B------:R-:W-:Y:S02]  /*1cc0*/  IMAD R10, R0.reuse, R6, R10 ;  /* 0x00000006000a7224 */ /* 0x040fe400078e020a */
[----:B------:R-:W-:Y:S01]  /*1cd0*/  @!P1 IMAD.MOV R8, RZ, RZ, -R8 ;  /* 0x000000ffff089224 */ /* 0x000fe200078e0a08 */
[----:B------:R-:W-:Y:S01]  /*1ce0*/  ISETP.GT.U32.AND P1, PT, R0, R14, PT ;  /* 0x0000000e0000720c */ /* 0x000fe20003f24070 */
[----:B------:R-:W-:Y:S01]  /*1cf0*/  IMAD.HI.U32 R16, R28, R12, RZ ;  /* 0x0000000c1c107227 */ /* 0x000fe200078e00ff */
[----:B------:R-:W-:-:S02]  /*1d00*/  IABS R6, R2 ;  /* 0x0000000200067213 */ /* 0x000fc40000000000 */
[----:B------:R0:W-:Y:S01]  /*1d10*/  STL [R1+0x758], R8 ;  /* 0x0007580801007387 */ /* 0x0001e20000100800 */
[--C-:B------:R-:W-:Y:S02]  /*1d20*/  @!P5 IMAD.IADD R13, R13, 0x1, -R0.reuse ;  /* 0x000000010d0dd824 */ /* 0x100fe400078e0a00 */
[----:B------:R-:W-:Y:S01]  /*1d30*/  @!P6 IMAD.IADD R15, R15, 0x1, -R0 ;  /* 0x000000010f0fe824 */ /* 0x000fe200078e0a00 */
[----:B------:R-:W-:Y:S01]  /*1d40*/  ISETP.GT.U32.AND P6, PT, R0, R10, PT ;  /* 0x0000000a0000720c */ /* 0x000fe20003fc4070 */
[----:B------:R-:W-:Y:S02]  /*1d50*/  IMAD.MOV R16, RZ, RZ, -R16 ;  /* 0x000000ffff107224 */ /* 0x000fe400078e0a10 */
[----:B------:R-:W-:Y:S02]  /*1d60*/  IMAD.MOV.U32 R17, RZ, RZ, R15 ;  /* 0x000000ffff117224 */ /* 0x000fe400078e000f */
[----:B------:R-:W-:Y:S01]  /*1d70*/  @!P1 IMAD.IADD R14, R14, 0x1, -R0 ;  /* 0x000000010e0e9824 */ /* 0x000fe200078e0a00 */
[----:B------:R-:W-:Y:S01]  /*1d80*/  ISETP.GE.AND P1, PT, R3, RZ, PT ;  /* 0x000000ff0300720c */ /* 0x000fe20003f26270 */
[----:B0-----:R-:W-:-:S04]  /*1d90*/  IMAD.HI.U32 R8, R28, R5, RZ ;  /* 0x000000051c087227 */ /* 0x001fc800078e00ff */
[----:B------:R-:W-:Y:S02]  /*1da0*/  IMAD.MOV R8, RZ, RZ, -R8 ;  /* 0x000000ffff087224 */ /* 0x000fe400078e0a08 */
[----:B------:R-:W-:Y:S01]  /*1db0*/  @!P6 IMAD.IADD R10, R10, 0x1, -R0 ;  /* 0x000000010a0ae824 */ /* 0x000fe200078e0a00 */
[----:B------:R-:W-:Y:S01]  /*1dc0*/  ISETP.GE.AND P6, PT, R4, RZ, PT ;  /* 0x000000ff0400720c */ /* 0x000fe20003fc6270 */
[----:B------:R-:W-:Y:S01]  /*1dd0*/  IMAD R3, R0, R8, R5 ;  /* 0x0000000800037224 */ /* 0x000fe200078e0205 */
[C---:B------:R-:W-:Y:S01]  /*1de0*/  IADD3 R5, R27.reuse, 0x1ee, RZ ;  /* 0x000001ee1b057810 */ /* 0x040fe20007ffe0ff */
[----:B------:R-:W-:Y:S01]  /*1df0*/  IMAD.HI.U32 R8, R28, R6, RZ ;  /* 0x000000061c087227 */ /* 0x000fe200078e00ff */
[----:B------:R-:W-:Y:S02]  /*1e00*/  IADD3 R4, R27, 0x1ed, RZ ;  /* 0x000001ed1b047810 */ /* 0x000fe40007ffe0ff */
[C---:B------:R-:W-:Y:S01]  /*1e10*/  ISETP.GT.U32.AND P5, PT, R0.reuse, R3, PT ;  /* 0x000000030000720c */ /* 0x040fe20003fa4070 */
[----:B------:R-:W-:Y:S01]  /*1e20*/  @!P0 IMAD.MOV R14, RZ, RZ, -R14 ;  /* 0x000000ffff0e8224 */ /* 0x000fe200078e0a0e */
[----:B------:R-:W-:Y:S01]  /*1e30*/  IABS R9, R5 ;  /* 0x0000000500097213 */ /* 0x000fe20000000000 */
[----:B------:R-:W-:Y:S01]  /*1e40*/  IMAD.MOV R8, RZ, RZ, -R8 ;  /* 0x000000ffff087224 */ /* 0x000fe200078e0a08 */
[----:B------:R-:W-:Y:S01]  /*1e50*/  ISETP.GE.AND P0, PT, R7, RZ, PT ;  /* 0x000000ff0700720c */ /* 0x000fe20003f06270 */
[----:B------:R-:W-:-:S02]  /*1e60*/  IMAD R12, R0, R16, R12 ;  /* 0x00000010000c7224 */ /* 0x000fc400078e020c */
[----:B------:R-:W-:-:S04]  /*1e70*/  IMAD.HI.U32 R11, R28, R9, RZ ;  /* 0x000000091c0b7227 */ /* 0x000fc800078e00ff */
[----:B------:R-:W-:Y:S02]  /*1e80*/  IMAD.MOV R11, RZ, RZ, -R11 ;  /* 0x000000ffff0b7224 */ /* 0x000fe400078e0a0b */
[----:B------:R-:W-:Y:S02]  /*1e90*/  @!P5 IMAD.IADD R3, R3, 0x1, -R0 ;  /* 0x000000010303d824 */ /* 0x000fe400078e0a00 */
[----:B------:R-:W-:Y:S01]  /*1ea0*/  @!P4 IMAD.MOV R18, RZ, RZ, -R18 ;  /* 0x000000ffff12c224 */ /* 0x000fe200078e0a12 */
[C---:B------:R-:W-:Y:S01]  /*1eb0*/  ISETP.GT.U32.AND P4, PT, R0.reuse, R10, PT ;  /* 0x0000000a0000720c */ /* 0x040fe20003f84070 */
[C---:B------:R-:W-:Y:S01]  /*1ec0*/  IMAD R7, R0.reuse, R11, R9 ;  /* 0x0000000b00077224 */ /* 0x040fe200078e0209 */
[C---:B------:R-:W-:Y:S01]  /*1ed0*/  ISETP.GT.U32.AND P5, PT, R0.reuse, R3, PT ;  /* 0x000000030000720c */ /* 0x040fe20003fa4070 */
[C---:B------:R-:W-:Y:S01]  /*1ee0*/  IMAD R6, R0.reuse, R8, R6 ;  /* 0x0000000800067224 */ /* 0x040fe200078e0206 */
[----:B------:R-:W-:Y:S01]  /*1ef0*/  IABS R8, R4 ;  /* 0x0000000400087213 */ /* 0x000fe20000000000 */
[----:B------:R-:W-:Y:S01]  /*1f00*/  @!P2 IMAD.MOV R17, RZ, RZ, -R17 ;  /* 0x000000ffff11a224 */ /* 0x000fe200078e0a11 */
[C---:B------:R-:W-:Y:S01]  /*1f10*/  ISETP.GT.U32.AND P2, PT, R0.reuse, R12, PT ;  /* 0x0000000c0000720c */ /* 0x040fe20003f44070 */
[----:B------:R-:W-:Y:S01]  /*1f20*/  @!P3 IMAD.MOV R13, RZ, RZ, -R13 ;  /* 0x000000ffff0db224 */ /* 0x000fe200078e0a0d */
[----:B------:R-:W-:Y:S01]  /*1f30*/  ISETP.GT.U32.AND P3, PT, R0, R6, PT ;  /* 0x000000060000720c */ /* 0x000fe20003f64070 */
[----:B------:R-:W-:Y:S01]  /*1f40*/  STL [R1+0x75c], R18 ;  /* 0x00075c1201007387 */ /* 0x000fe20000100800 */
[----:B------:R-:W-:-:S03]  /*1f50*/  IMAD.HI.U32 R9, R28, R8, RZ ;  /* 0x000000081c097227 */ /* 0x000fc600078e00ff */
[----:B------:R-:W-:Y:S01]  /*1f60*/  STL [R1+0x760], R17 ;  /* 0x0007601101007387 */ /* 0x000fe20000100800 */
[--C-:B------:R-:W-:Y:S01]  /*1f70*/  @!P4 IMAD.IADD R10, R10, 0x1, -R0.reuse ;  /* 0x000000010a0ac824 */ /* 0x100fe200078e0a00 */
[----:B------:R-:W-:Y:S01]  /*1f80*/  ISETP.GE.AND P4, PT, R2, RZ, PT ;  /* 0x000000ff0200720c */ /* 0x000fe20003f86270 */
[--C-:B------:R-:W-:Y:S01]  /*1f90*/  @!P5 IMAD.IADD R3, R3, 0x1, -R0.reuse ;  /* 0x000000010303d824 */ /* 0x100fe200078e0a00 */
[----:B------:R-:W-:Y:S01]  /*1fa0*/  ISETP.GT.U32.AND P5, PT, R0, R7, PT ;  /* 0x000000070000720c */ /* 0x000fe20003fa4070 */
[----:B------:R-:W-:Y:S01]  /*1fb0*/  STL [R1+0x764], R14 ;  /* 0x0007640e01007387 */ /* 0x000fe20000100800 */
[----:B------:R-:W-:Y:S01]  /*1fc0*/  IADD3 R2, R27, 0x1ec, RZ ;  /* 0x000001ec1b027810 */ /* 0x000fe20007ffe0ff */
[--C-:B------:R-:W-:Y:S01]  /*1fd0*/  @!P2 IMAD.IADD R12, R12, 0x1, -R0.reuse ;  /* 0x000000010c0ca824 */ /* 0x100fe200078e0a00 */
[----:B------:R-:W-:Y:S01]  /*1fe0*/  ISETP.GE.AND P2, PT, R5, RZ, PT ;  /* 0x000000ff0500720c */ /* 0x000fe20003f46270 */
[----:B------:R0:W-:Y:S01]  /*1ff0*/  STL [R1+0x790], R13 ;  /* 0x0007900d01007387 */ /* 0x0001e20000100800 */
[----:B------:R-:W-:Y:S01]  /*2000*/  IABS R11, R2 ;  /* 0x00000002000b7213 */ /* 0x000fe20000000000 */
[----:B------:R-:W-:Y:S01]  /*2010*/  @!P3 IMAD.IADD R6, R6, 0x1, -R0 ;  /* 0x000000010606b824 */ /* 0x000fe200078e0a00 */
[----:B------:R-:W-:Y:S01]  /*2020*/  ISETP.GT.U32.AND P3, PT, R0, R12, PT ;  /* 0x0000000c0000720c */ /* 0x000fe20003f64070 */
[----:B------:R-:W-:Y:S01]  /*2030*/  IMAD.MOV R9, RZ, RZ, -R9 ;  /* 0x000000ffff097224 */ /* 0x000fe200078e0a09 */
[----:B------:R-:W-:-:S03]  /*2040*/  IADD3 R5, R27, 0x1eb, RZ ;  /* 0x000001eb1b057810 */ /* 0x000fc60007ffe0ff */
[----:B------:R-:W-:Y:S02]  /*2050*/  @!P5 IMAD.IADD R7, R7, 0x1, -R0 ;  /* 0x000000010707d824 */ /* 0x000fe400078e0a00 */
[----:B0-----:R-:W-:Y:S02]  /*2060*/  IMAD.MOV.U32 R13, RZ, RZ, R10 ;  /* 0x000000ffff0d7224 */ /* 0x001fe400078e000a */
[----:B------:R-:W-:Y:S01]  /*2070*/  IMAD.MOV.U32 R10, RZ, RZ, R3 ;  /* 0x000000ffff0a7224 */ /* 0x000fe200078e0003 */
[----:B------:R-:W-:Y:S01]  /*2080*/  ISETP.GT.U32.AND P5, PT, R0, R7, PT ;  /* 0x000000070000720c */ /* 0x000fe20003fa4070 */
[----:B------:R-:W-:-:S04]  /*2090*/  IMAD.HI.U32 R3, R28, R11, RZ ;  /* 0x0000000b1c037227 */ /* 0x000fc800078e00ff */
[----:B------:R-:W-:Y:S02]  /*20a0*/  IMAD.MOV R3, RZ, RZ, -R3 ;  /* 0x000000ffff037224 */ /* 0x000fe400078e0a03 */
[C---:B------:R-:W-:Y:S01]  /*20b0*/  IMAD R8, R0.reuse, R9, R8 ;  /* 0x0000000900087224 */ /* 0x040fe200078e0208 */
[----:B------:R-:W-:Y:S01]  /*20c0*/  IABS R9, R5 ;  /* 0x0000000500097213 */ /* 0x000fe20000000000 */
[C---:B------:R-:W-:Y:S01]  /*20d0*/  IMAD R11, R0.reuse, R3, R11 ;  /* 0x00000003000b7224 */ /* 0x040fe200078e020b */
[----:B------:R-:W-:Y:S01]  /*20e0*/  IADD3 R3, R27, 0x1ea, RZ ;  /* 0x000001ea1b037810 */ /* 0x000fe20007ffe0ff */
[----:B------:R-:W-:Y:S01]  /*20f0*/  @!P1 IMAD.MOV R13, RZ, RZ, -R13 ;  /* 0x000000ffff0d9224 */ /* 0x000fe200078e0a0d */
[----:B------:R-:W-:Y:S01]  /*2100*/  ISETP.GT.U32.AND P1, PT, R0, R6, PT ;  /* 0x000000060000720c */ /* 0x000fe20003f24070 */
[--C-:B------:R-:W-:Y:S01]  /*2110*/  @!P3 IMAD.IADD R12, R12, 0x1, -R0.reuse ;  /* 0x000000010c0cb824 */ /* 0x100fe200078e0a00 */
[C---:B------:R-:W-:Y:S01]  /*2120*/  ISETP.GT.U32.AND P3, PT, R0.reuse, R8, PT ;  /* 0x000000080000720c */ /* 0x040fe20003f64070 */
[----:B------:R-:W-:Y:S01]  /*2130*/  @!P5 IMAD.IADD R7, R7, 0x1, -R0 ;  /* 0x000000010707d824 */ /* 0x000fe200078e0a00 */
[----:B------:R-:W-:Y:S01]  /*2140*/  ISETP.GT.U32.AND P5, PT, R0, R11, PT ;  /* 0x0000000b0000720c */ /* 0x000fe20003fa4070 */
[----:B------:R0:W-:Y:S01]  /*2150*/  STL [R1+0x7bc], R13 ;  /* 0x0007bc0d01007387 */ /* 0x0001e20000100800 */
[----:B------:R-:W-:-:S02]  /*2160*/  IMAD.MOV.U32 R14, RZ, RZ, R12 ;  /* 0x000000ffff0e7224 */ /* 0x000fc400078e000c */
[----:B------:R-:W-:Y:S01]  /*2170*/  @!P6 IMAD.MOV R10, RZ, RZ, -R10 ;  /* 0x000000ffff0ae224 */ /* 0x000fe200078e0a0a */
[----:B------:R-:W-:Y:S01]  /*2180*/  ISETP.GE.AND P6, PT, R4, RZ, PT ;  /* 0x000000ff0400720c */ /* 0x000fe20003fc6270 */
[----:B------:R-:W-:Y:S01]  /*2190*/  @!P0 IMAD.MOV R14, RZ, RZ, -R14 ;  /* 0x000000ffff0e8224 */ /* 0x000fe200078e0a0e */
[----:B------:R-:W-:Y:S01]  /*21a0*/  IADD3 R4, R27, 0x1e9, RZ ;  /* 0x000001e91b047810 */ /* 0x000fe20007ffe0ff */
[----:B------:R-:W-:Y:S01]  /*21b0*/  @!P2 IMAD.MOV R7, RZ, RZ, -R7 ;  /* 0x000000ffff07a224 */ /* 0x000fe200078e0a07 */
[----:B------:R1:W-:Y:S01]  /*21c0*/  STL [R1+0x7c4], R10 ;  /* 0x0007c40a01007387 */ /* 0x0003e20000100800 */
[--C-:B------:R-:W-:Y:S01]  /*21d0*/  @!P1 IMAD.IADD R6, R6, 0x1, -R0.reuse ;  /* 0x0000000106069824 */ /* 0x100fe200078e0a00 */
[----:B------:R-:W-:Y:S01]  /*21e0*/  ISETP.GE.AND P1, PT, R2, RZ, PT ;  /* 0x000000ff0200720c */ /* 0x000fe20003f26270 */
[--C-:B------:R-:W-:Y:S01]  /*21f0*/  @!P3 IMAD.IADD R8, R8, 0x1, -R0.reuse ;  /* 0x000000010808b824 */ /* 0x100fe200078e0a00 */
[----:B------:R-:W-:Y:S01]  /*2200*/  IABS R2, R3 ;  /* 0x0000000300027213 */ /* 0x000fe20000000000 */
[----:B0-----:R-:W-:Y:S01]  /*2210*/  IMAD.HI.U32 R13, R28, R9, RZ ;  /* 0x000000091c0d7227 */ /* 0x001fe200078e00ff */
[----:B------:R-:W-:Y:S01]  /*2220*/  ISETP.GE.AND P3, PT, R5, RZ, PT ;  /* 0x000000ff0500720c */ /* 0x000fe20003f66270 */
[----:B------:R-:W-:Y:S01]  /*2230*/  STL [R1+0x7c0], R14 ;  /* 0x0007c00e01007387 */ /* 0x000fe20000100800 */
[----:B------:R-:W-:Y:S01]  /*2240*/  ISETP.GT.U32.AND P0, PT, R0, R8, PT ;  /* 0x000000080000720c */ /* 0x000fe20003f04070 */
[----:B------:R-:W-:Y:S01]  /*2250*/  @!P5 IMAD.IADD R11, R11, 0x1, -R0 ;  /* 0x000000010b0bd824 */ /* 0x000fe200078e0a00 */
[----:B-1----:R-:W-:Y:S01]  /*2260*/  IABS R10, R4 ;  /* 0x00000004000a7213 */ /* 0x002fe20000000000 */
[----:B------:R-:W-:Y:S01]  /*2270*/  IMAD.MOV R13, RZ, RZ, -R13 ;  /* 0x000000ffff0d7224 */ /* 0x000fe200078e0a0d */
[----:B------:R-:W-:Y:S01]  /*2280*/  ISETP.GE.AND P2, PT, R3, RZ, PT ;  /* 0x000000ff0300720c */ /* 0x000fe20003f46270 */
[----:B------:R-:W-:Y:S01]  /*2290*/  IMAD.HI.U32 R5, R28, R2, RZ ;  /* 0x000000021c057227 */ /* 0x000fe200078e00ff */
[----:B------:R-:W-:-:S02]  /*22a0*/  ISETP.GT.U32.AND P5, PT, R0, R11, PT ;  /* 0x0000000b0000720c */ /* 0x000fc40003fa4070 */
[----:B------:R-:W-:Y:S01]  /*22b0*/  IADD3 R3, R27, 0x1e6, RZ ;  /* 0x000001e61b037810 */ /* 0x000fe20007ffe0ff */
[C---:B------:R-:W-:Y:S02]  /*22c0*/  IMAD R9, R0.reuse, R13, R9 ;  /* 0x0000000d00097224 */ /* 0x040fe400078e0209 */
[----:B------:R-:W-:Y:S02]  /*22d0*/  IMAD.MOV.U32 R12, RZ, RZ, R6 ;  /* 0x000000ffff0c7224 */ /* 0x000fe400078e0006 */
[----:B------:R-:W-:Y:S02]  /*22e0*/  IMAD.MOV R5, RZ, RZ, -R5 ;  /* 0x000000ffff057224 */ /* 0x000fe400078e0a05 */
[----:B------:R-:W-:Y:S01]  /*22f0*/  @!P4 IMAD.MOV R12, RZ, RZ, -R12 ;  /* 0x000000ffff0cc224 */ /* 0x000fe200078e0a0c */
[----:B------:R-:W-:Y:S01]  /*2300*/  ISETP.GT.U32.AND P4, PT, R0, R9, PT ;  /* 0x000000090000720c */ /* 0x000fe20003f84070 */
[----:B------:R-:W-:-:S03]  /*2310*/  IMAD.HI.U32 R6, R28, R10, RZ ;  /* 0x0000000a1c067227 */ /* 0x000fc600078e00ff */
[----:B------:R-:W-:Y:S01]  /*2320*/  STL [R1+0x7a0], R12 ;  /* 0x0007a00c01007387 */ /* 0x000fe20000100800 */
[----:B------:R-:W-:Y:S02]  /*2330*/  IMAD R2, R0, R5, R2 ;  /* 0x0000000500027224 */ /* 0x000fe400078e0202 */
[----:B------:R-:W-:Y:S01]  /*2340*/  IMAD.MOV R6, RZ, RZ, -R6 ;  /* 0x000000ffff067224 */ /* 0x000fe200078e0a06 */
[----:B------:R0:W-:Y:S01]  /*2350*/  STL [R1+0x7a4], R7 ;  /* 0x0007a40701007387 */ /* 0x0001e20000100800 */
[--C-:B------:R-:W-:Y:S01]  /*2360*/  @!P0 IMAD.IADD R8, R8, 0x1, -R0.reuse ;  /* 0x0000000108088824 */ /* 0x100fe200078e0a00 */
[----:B------:R-:W-:Y:S01]  /*2370*/  ISETP.GE.AND P0, PT, R4, RZ, PT ;  /* 0x000000ff0400720c */ /* 0x000fe20003f06270 */
[----:B------:R-:W-:Y:S01]  /*2380*/  @!P5 IMAD.IADD R11, R11, 0x1, -R0 ;  /* 0x000000010b0bd824 */ /* 0x000fe200078e0a00 */
[C---:B------:R-:W-:Y:S01]  /*2390*/  ISETP.GT.U32.AND P5, PT, R0.reuse, R2, PT ;  /* 0x000000020000720c */ /* 0x040fe20003fa4070 */
[C---:B------:R-:W-:Y:S01]  /*23a0*/  IMAD R10, R0.reuse, R6, R10 ;  /* 0x00000006000a7224 */ /* 0x040fe200078e020a */
[----:B------:R-:W-:Y:S01]  /*23b0*/  IADD3 R6, R27, 0x1e7, RZ ;  /* 0x000001e71b067810 */ /* 0x000fe20007ffe0ff */
[----:B------:R-:W-:Y:S01]  /*23c0*/  IMAD.MOV.U32 R13, RZ, RZ, R8 ;  /* 0x000000ffff0d7224 */ /* 0x000fe200078e0008 */
[----:B------:R-:W-:Y:S01]  /*23d0*/  IABS R8, R3 ;  /* 0x0000000300087213 */ /* 0x000fe20000000000 */
[----:B------:R-:W-:Y:S01]  /*23e0*/  @!P4 IMAD.IADD R9, R9, 0x1, -R0 ;  /* 0x000000010909c824 */ /* 0x000fe200078e0a00 */
[----:B0-----:R-:W-:Y:S01]  /*23f0*/  IADD3 R7, R27, 0x1e8, RZ ;  /* 0x000001e81b077810 */ /* 0x001fe20007ffe0ff */
[----:B------:R-:W-:Y:S01]  /*2400*/  @!P6 IMAD.MOV R13, RZ, RZ, -R13 ;  /* 0x000000ffff0de224 */ /* 0x000fe200078e0a0d */
[C---:B------:R-:W-:Y:S01]  /*2410*/  ISETP.GT.U32.AND P6, PT, R0.reuse, R10, PT ;  /* 0x0000000a0000720c */ /* 0x040fe20003fc4070 */
[----:B------:R-:W-:Y:S01]  /*2420*/  IMAD.MOV.U32 R12, RZ, RZ, R11 ;  /* 0x000000ffff0c7224 */ /* 0x000fe200078e000b */
[----:B------:R-:W-:-:S02]  /*2430*/  ISETP.GT.U32.AND P4, PT, R0, R9, PT ;  /* 0x000000090000720c */ /* 0x000fc40003f84070 */
[----:B------:R-:W-:Y:S01]  /*2440*/  IABS R4, R7 ;  /* 0x0000000700047213 */ /* 0x000fe20000000000 */
[----:B------:R-:W-:Y:S01]  /*2450*/  @!P5 IMAD.IADD R2, R2, 0x1, -R0 ;  /* 0x000000010202d824 */ /* 0x000fe200078e0a00 */
[----:B------:R-:W-:Y:S01]  /*2460*/  IABS R5, R6 ;  /* 0x0000000600057213 */ /* 0x000fe20000000000 */
[----:B------:R-:W-:Y:S01]  /*2470*/  @!P1 IMAD.MOV R12, RZ, RZ, -R12 ;  /* 0x000000ffff0c9224 */ /* 0x000fe200078e0a0c */
[----:B------:R0:W-:Y:S01]  /*2480*/  STL [R1+0x7b8], R13 ;  /* 0x0007b80d01007387 */ /* 0x0001e20000100800 */
[----:B------:R-:W-:Y:S01]  /*2490*/  IMAD.HI.U32 R11, R28, R4, RZ ;  /* 0x000000041c0b7227 */ /* 0x000fe200078e00ff */
[----:B------:R-:W-:Y:S02]  /*24a0*/  ISETP.GT.U32.AND P5, PT, R0, R2, PT ;  /* 0x000000020000720c */ /* 0x000fe40003fa4070 */
[----:B------:R-:W-:Y:S01]  /*24b0*/  ISETP.GE.AND P1, PT, R7, RZ, PT ;  /* 0x000000ff0700720c */ /* 0x000fe20003f26270 */
[----:B------:R-:W-:Y:S01]  /*24c0*/  @!P6 IMAD.IADD R10, R10, 0x1, -R0 ;  /* 0x000000010a0ae824 */ /* 0x000fe200078e0a00 */
[----:B------:R1:W-:Y:S01]  /*24d0*/  STL [R1+0x7b4], R12 ;  /* 0x0007b40c01007387 */ /* 0x0003e20000100800 */
[----:B------:R-:W-:-:S02]  /*24e0*/  IMAD.MOV R11, RZ, RZ, -R11 ;  /* 0x000000ffff0b7224 */ /* 0x000fc400078e0a0b */
[----:B------:R-:W-:Y:S01]  /*24f0*/  @!P4 IMAD.IADD R9, R9, 0x1, -R0 ;  /* 0x000000010909c824 */ /* 0x000fe200078e0a00 */
[C---:B------:R-:W-:Y:S01]  /*2500*/  ISETP.GT.U32.AND P6, PT, R0.reuse, R10, PT ;  /* 0x0000000a0000720c */ /* 0x040fe20003fc4070 */
[----:B------:R-:W-:Y:S01]  /*2510*/  IMAD R4, R0, R11, R4 ;  /* 0x0000000b00047224 */ /* 0x000fe200078e0204 */
[----:B------:R-:W-:Y:S01]  /*2520*/  ISETP.GE.AND P4, PT, R6, RZ, PT ;  /* 0x000000ff0600720c */ /* 0x000fe20003f86270 */
[----:B------:R-:W-:Y:S01]  /*2530*/  IMAD.HI.U32 R6, R28, R5, RZ ;  /* 0x000000051c067227 */ /* 0x000fe200078e00ff */
[C---:B0-----:R-:W-:Y:S02]  /*2540*/  IADD3 R13, R27.reuse, 0x1e5, RZ ;  /* 0x000001e51b0d7810 */ /* 0x041fe40007ffe0ff */
[----:B------:R-:W-:Y:S01]  /*2550*/  IADD3 R11, R27, 0x1e4, RZ ;  /* 0x000001e41b0b7810 */ /* 0x000fe20007ffe0ff */
[----:B------:R-:W-:Y:S02]  /*2560*/  IMAD.MOV R6, RZ, RZ, -R6 ;  /* 0x000000ffff067224 */ /* 0x000fe400078e0a06 */
[----:B------:R-:W-:Y:S01]  /*2570*/  @!P5 IMAD.IADD R2, R2, 0x1, -R0 ;  /* 0x000000010202d824 */ /* 0x000fe200078e0a00 */
[----:B------:R-:W-:Y:S01]  /*2580*/  ISETP.GT.U32.AND P5, PT, R0, R4, PT ;  /* 0x000000040000720c */ /* 0x000fe20003fa4070 */
[----:B------:R-:W-:-:S04]  /*2590*/  IMAD.HI.U32 R7, R28, R8, RZ ;  /* 0x000000081c077227 */ /* 0x000fc800078e00ff */
[----:B-1----:R-:W-:Y:S02]  /*25a0*/  IMAD.MOV.U32 R12, RZ, RZ, R9 ;  /* 0x000000ffff0c7224 */ /* 0x002fe400078e0009 */
[----:B------:R-:W-:Y:S01]  /*25b0*/  IMAD R5, R0, R6, R5 ;  /* 0x0000000600057224 */ /* 0x000fe200078e0205 */
[----:B------:R-:W-:Y:S01]  /*25c0*/  IADD3 R6, R27, 0x1e3, RZ ;  /* 0x000001e31b067810 */ /* 0x000fe20007ffe0ff */
[----:B------:R-:W-:Y:S02]  /*25d0*/  IMAD.MOV.U32 R9, RZ, RZ, R2 ;  /* 0x000000ffff097224 */ /* 0x000fe400078e0002 */
[----:B------:R-:W-:Y:S02]  /*25e0*/  IMAD.MOV R7, RZ, RZ, -R7 ;  /* 0x000000ffff077224 */ /* 0x000fe400078e0a07 */
[----:B------:R-:W-:Y:S01]  /*25f0*/  @!P6 IMAD.IADD R10, R10, 0x1, -R0 ;  /* 0x000000010a0ae824 */ /* 0x000fe200078e0a00 */
[----:B------:R-:W-:Y:S01]  /*2600*/  ISETP.GE.AND P6, PT, R13, RZ, PT ;  /* 0x000000ff0d00720c */ /* 0x000fe20003fc6270 */
[----:B------:R-:W-:Y:S01]  /*2610*/  @!P2 IMAD.MOV R9, RZ, RZ, -R9 ;  /* 0x000000ffff09a224 */ /* 0x000fe200078e0a09 */
[C---:B------:R-:W-:Y:S01]  /*2620*/  ISETP.GT.U32.AND P2, PT, R0.reuse, R5, PT ;  /* 0x000000050000720c */ /* 0x040fe20003f44070 */
[----:B------:R-:W-:Y:S01]  /*2630*/  IMAD R8, R0, R7, R8 ;  /* 0x0000000700087224 */ /* 0x000fe200078e0208 */
[----:B------:R-:W-:Y:S01]  /*2640*/  IABS R13, R13 ;  /* 0x0000000d000d7213 */ /* 0x000fe20000000000 */
[----:B------:R-:W-:Y:S01]  /*2650*/  IMAD.MOV.U32 R15, RZ, RZ, R10 ;  /* 0x000000ffff0f7224 */ /* 0x000fe200078e000a */
[----:B------:R-:W-:Y:S01]  /*2660*/  IABS R7, R6 ;  /* 0x0000000600077213 */ /* 0x000fe20000000000 */
[----:B------:R-:W-:-:S02]  /*2670*/  @!P5 IMAD.IADD R4, R4, 0x1, -R0 ;  /* 0x000000010404d824 */ /* 0x000fc400078e0a00 */
[----:B------:R-:W-:Y:S01]  /*2680*/  @!P0 IMAD.MOV R15, RZ, RZ, -R15 ;  /* 0x000000ffff0f8224 */ /* 0x000fe200078e0a0f */
[C---:B------:R-:W-:Y:S01]  /*2690*/  ISETP.GT.U32.AND P0, PT, R0.reuse, R8, PT ;  /* 0x000000080000720c */ /* 0x040fe20003f04070 */
[----:B------:R-:W-:Y:S01]  /*26a0*/  @!P3 IMAD.MOV R12, RZ, RZ, -R12 ;  /* 0x000000ffff0cb224 */ /* 0x000fe200078e0a0c */
[----:B------:R-:W-:Y:S01]  /*26b0*/  ISETP.GT.U32.AND P5, PT, R0, R4, PT ;  /* 0x000000040000720c */ /* 0x000fe20003fa4070 */
[C---:B------:R-:W-:Y:S01]  /*26c0*/  IMAD.HI.U32 R14, R28.reuse, R13, RZ ;  /* 0x0000000d1c0e7227 */ /* 0x040fe200078e00ff */
[----:B------:R-:W-:Y:S02]  /*26d0*/  ISETP.GE.AND P3, PT, R3, RZ, PT ;  /* 0x000000ff0300720c */ /* 0x000fe40003f66270 */
[----:B------:R-:W-:Y:S01]  /*26e0*/  STL [R1+0x7ac], R12 ;  /* 0x0007ac0c01007387 */ /* 0x000fe20000100800 */
[----:B------:R-:W-:Y:S01]  /*26f0*/  @!P2 IMAD.IADD R5, R5, 0x1, -R0 ;  /* 0x000000010505a824 */ /* 0x000fe200078e0a00 */
[----:B------:R-:W-:Y:S01]  /*2700*/  IADD3 R3, R27, 0x1e2, RZ ;  /* 0x000001e21b037810 */ /* 0x000fe20007ffe0ff */
[----:B------:R-:W-:Y:S01]  /*2710*/  IMAD.MOV R14, RZ, RZ, -R14 ;  /* 0x000000ffff0e7224 */ /* 0x000fe200078e0a0e */
[----:B------:R0:W-:Y:S01]  /*2720*/  STL [R1+0x7b0], R9 ;  /* 0x0007b00901007387 */ /* 0x0001e20000100800 */
[----:B------:R-:W-:Y:S01]  /*2730*/  IMAD.HI.U32 R10, R28, R7, RZ ;  /* 0x000000071c0a7227 */ /* 0x000fe200078e00ff */
[----:B------:R-:W-:-:S02]  /*2740*/  ISETP.GT.U32.AND P2, PT, R0, R5, PT ;  /* 0x000000050000720c */ /* 0x000fc40003f44070 */
[----:B------:R-:W-:Y:S01]  /*2750*/  IABS R2, R3 ;  /* 0x0000000300027213 */ /* 0x000fe20000000000 */
[--C-:B------:R-:W-:Y:S01]  /*2760*/  @!P0 IMAD.IADD R8, R8, 0x1, -R0.reuse ;  /* 0x0000000108088824 */ /* 0x100fe200078e0a00 */
[----:B------:R1:W-:Y:S01]  /*2770*/  STL [R1+0x7a8], R15 ;  /* 0x0007a80f01007387 */ /* 0x0003e20000100800 */
[----:B------:R-:W-:Y:S01]  /*2780*/  @!P5 IMAD.IADD R4, R4, 0x1, -R0 ;  /* 0x000000010404d824 */ /* 0x000fe200078e0a00 */
[----:B------:R-:W-:Y:S02]  /*2790*/  ISETP.GE.AND P5, PT, R11, RZ, PT ;  /* 0x000000ff0b00720c */ /* 0x000fe40003fa6270 */
[----:B0-----:R-:W-:Y:S01]  /*27a0*/  IABS R9, R11 ;  /* 0x0000000b00097213 */ /* 0x001fe20000000000 */
[C---:B------:R-:W-:Y:S01]  /*27b0*/  IMAD R11, R0.reuse, R14, R13 ;  /* 0x0000000e000b7224 */ /* 0x040fe200078e020d */
[----:B------:R-:W-:Y:S01]  /*27c0*/  ISETP.GT.U32.AND P0, PT, R0, R8, PT ;  /* 0x000000080000720c */ /* 0x000fe20003f04070 */
[----:B------:R-:W-:-:S04]  /*27d0*/  IMAD.HI.U32 R13, R28, R2, RZ ;  /* 0x000000021c0d7227 */ /* 0x000fc800078e00ff */
[----:B------:R-:W-:-:S04]  /*27e0*/  IMAD.HI.U32 R12, R28, R9, RZ ;  /* 0x000000091c0c7227 */ /* 0x000fc800078e00ff */
[----:B------:R-:W-:Y:S01]  /*27f0*/  @!P2 IMAD.IADD R5, R5, 0x1, -R0 ;  /* 0x000000010505a824 */ /* 0x000fe200078e0a00 */
[----:B------:R-:W-:Y:S01]  /*2800*/  ISETP.GT.U32.AND P2, PT, R0, R11, PT ;  /* 0x0000000b0000720c */ /* 0x000fe20003f44070 */
[----:B------:R-:W-:Y:S02]  /*2810*/  IMAD.MOV R12, RZ, RZ, -R12 ;  /* 0x000000ffff0c7224 */ /* 0x000fe400078e0a0c */
[----:B------:R-:W-:Y:S02]  /*2820*/  @!P0 IMAD.IADD R8, R8, 0x1, -R0 ;  /* 0x0000000108088824 */ /* 0x000fe400078e0a00 */
[----:B------:R-:W-:Y:S02]  /*2830*/  IMAD R9, R0, R12, R9 ;  /* 0x0000000c00097224 */ /* 0x000fe400078e0209 */
[----:B------:R-:W-:Y:S02]  /*2840*/  IMAD.MOV R12, RZ, RZ, -R10 ;  /* 0x000000ffff0c7224 */ /* 0x000fe400078e0a0a */
[----:B------:R-:W-:-:S02]  /*2850*/  IMAD.MOV R10, RZ, RZ, -R13 ;  /* 0x000000ffff0a7224 */ /* 0x000fc400078e0a0d */
[----:B------:R-:W-:Y:S02]  /*2860*/  IMAD.MOV.U32 R16, RZ, RZ, R4 ;  /* 0x000000ffff107224 */ /* 0x000fe400078e0004 */
[C---:B------:R-:W-:Y:S02]  /*2870*/  IMAD R2, R0.reuse, R10, R2 ;  /* 0x0000000a00027224 */ /* 0x040fe400078e0202 */
[----:B------:R-:W-:Y:S02]  /*2880*/  IMAD.MOV.U32 R14, RZ, RZ, R8 ;  /* 0x000000ffff0e7224 */ /* 0x000fe400078e0008 */
[----:B------:R-:W-:Y:S01]  /*2890*/  @!P1 IMAD.MOV R16, RZ, RZ, -R16 ;  /* 0x000000ffff109224 */ /* 0x000fe200078e0a10 */
[C---:B------:R-:W-:Y:S01]  /*28a0*/  ISETP.GT.U32.AND P1, PT, R0.reuse, R9, PT ;  /* 0x000000090000720c */ /* 0x040fe20003f24070 */
[----:B------:R-:W-:Y:S02]  /*28b0*/  @!P2 IMAD.IADD R11, R11, 0x1, -R0 ;  /* 0x000000010b0ba824 */ /* 0x000fe400078e0a00 */
[----:B------:R-:W-:Y:S01]  /*28c0*/  @!P3 IMAD.MOV R14, RZ, RZ, -R14 ;  /* 0x000000ffff0eb224 */ /* 0x000fe200078e0a0e */
[C---:B------:R-:W-:Y:S01]  /*28d0*/  ISETP.GT.U32.AND P3, PT, R0.reuse, R2, PT ;  /* 0x000000020000720c */ /* 0x040fe20003f64070 */
[C---:B------:R-:W-:Y:S01]  /*28e0*/  IMAD R4, R0.reuse, R12, R7 ;  /* 0x0000000c00047224 */ /* 0x040fe200078e0207 */
[C---:B------:R-:W-:Y:S01]  /*28f0*/  ISETP.GT.U32.AND P2, PT, R0.reuse, R11, PT ;  /* 0x0000000b0000720c */ /* 0x040fe20003f44070 */
[----:B-1----:R-:W-:Y:S01]  /*2900*/  IMAD.MOV.U32 R15, RZ, RZ, R5 ;  /* 0x000000ffff0f7224 */ /* 0x002fe200078e0005 */
[----:B------:R-:W-:Y:S01]  /*2910*/  IADD3 R5, R27, 0x1e1, RZ ;  /* 0x000001e11b057810 */ /* 0x000fe20007ffe0ff */
[----:B------:R0:W-:Y:S01]  /*2920*/  STL [R1+0x79c], R16 ;  /* 0x00079c1001007387 */ /* 0x0001e20000100800 */
[----:B------:R-:W-:Y:S01]  /*2930*/  ISETP.GT.U32.AND P0, PT, R0, R4, PT ;  /* 0x000000040000720c */ /* 0x000fe20003f04070 */
[----:B------:R-:W-:Y:S01]  /*2940*/  @!P4 IMAD.MOV R15, RZ, RZ, -R15 ;  /* 0x000000ffff0fc224 */ /* 0x000fe200078e0a0f */
[----:B------:R-:W-:Y:S01]  /*2950*/  ISETP.GE.AND P4, PT, R6, RZ, PT ;  /* 0x000000ff0600720c */ /* 0x000fe20003f86270 */
[----:B------:R-:W-:Y:S01]  /*2960*/  @!P1 IMAD.IADD R9, R9, 0x1, -R0 ;  /* 0x0000000109099824 */ /* 0x000fe200078e0a00 */
[----:B------:R-:W-:-:S02]  /*2970*/  IADD3 R7, R27, 0x1df, RZ ;  /* 0x000001df1b077810 */ /* 0x000fc40007ffe0ff */
[----:B------:R-:W-:Y:S01]  /*2980*/  IADD3 R6, R27, 0x1e0, RZ ;  /* 0x000001e01b067810 */ /* 0x000fe20007ffe0ff */
[--C-:B------:R-:W-:Y:S01]  /*2990*/  @!P3 IMAD.IADD R2, R2, 0x1, -R0.reuse ;  /* 0x000000010202b824 */ /* 0x100fe200078e0a00 */
[----:B------:R-:W-:Y:S01]  /*29a0*/  IABS R12, R5 ;  /* 0x00000005000c7213 */ /* 0x000fe20000000000 */
[--C-:B------:R-:W-:Y:S01]  /*29b0*/  @!P2 IMAD.IADD R11, R11, 0x1, -R0.reuse ;  /* 0x000000010b0ba824 */ /* 0x100fe200078e0a00 */
[----:B------:R-:W-:Y:S01]  /*29c0*/  IABS R8, R7 ;  /* 0x0000000700087213 */ /* 0x000fe20000000000 */
[----:B------:R1:W-:Y:S01]  /*29d0*/  STL [R1+0x798], R15 ;  /* 0x0007980f01007387 */ /* 0x0003e20000100800 */
[----:B------:R-:W-:Y:S01]  /*29e0*/  IABS R10, R6 ;  /* 0x00000006000a7213 */ /* 0x000fe20000000000 */
[----:B------:R-:W-:Y:S01]  /*29f0*/  IMAD.HI.U32 R13, R28, R12, RZ ;  /* 0x0000000c1c0d7227 */ /* 0x000fe200078e00ff */
[----:B------:R-:W-:Y:S01]  /*2a00*/  ISETP.GT.U32.AND P1, PT, R0, R9, PT ;  /* 0x000000090000720c */ /* 0x000fe20003f24070 */
[----:B------:R2:W-:Y:S01]  /*2a10*/  STL [R1+0x794], R14 ;  /* 0x0007940e01007387 */ /* 0x0005e20000100800 */
[----:B------:R-:W-:Y:S01]  /*2a20*/  ISETP.GE.AND P2, PT, R3, RZ, PT ;  /* 0x000000ff0300720c */ /* 0x000fe20003f46270 */
[----:B------:R-:W-:Y:S01]  /*2a30*/  @!P0 IMAD.IADD R4, R4, 0x1, -R0 ;  /* 0x0000000104048824 */ /* 0x000fe200078e0a00 */
[----:B------:R-:W-:Y:S01]  /*2a40*/  ISETP.GT.U32.AND P3, PT, R0, R2, PT ;  /* 0x000000020000720c */ /* 0x000fe20003f64070 */
[----:B------:R-:W-:Y:S01]  /*2a50*/  IMAD.MOV.U32 R3, RZ, RZ, R8 ;  /* 0x000000ffff037224 */ /* 0x000fe200078e0008 */
[----:B0-----:R-:W-:Y:S01]  /*2a60*/  IADD3 R16, R27, 0x1d8, RZ ;  /* 0x000001d81b107810 */ /* 0x001fe20007ffe0ff */
[----:B------:R-:W-:Y:S01]  /*2a70*/  IMAD.HI.U32 R8, R28, R10, RZ ;  /* 0x0000000a1c087227 */ /* 0x000fe200078e00ff */
[----:B------:R-:W-:-:S02]  /*2a80*/  ISETP.GT.U32.AND P0, PT, R0, R4, PT ;  /* 0x000000040000720c */ /* 0x000fc40003f04070 */
[----:B------:R-:W-:Y:S01]  /*2a90*/  IABS R17, R16 ;  /* 0x0000001000117213 */ /* 0x000fe20000000000 */
[----:B------:R-:W-:Y:S02]  /*2aa0*/  IMAD.MOV R13, RZ, RZ, -R13 ;  /* 0x000000ffff0d7224 */ /* 0x000fe400078e0a0d */
[----:B------:R-:W-:Y:S02]  /*2ab0*/  IMAD.MOV R8, RZ, RZ, -R8 ;  /* 0x000000ffff087224 */ /* 0x000fe400078e0a08 */
[C---:B------:R-:W-:Y:S02]  /*2ac0*/  IMAD R12, R0.reuse, R13, R12 ;  /* 0x0000000d000c7224 */ /* 0x040fe400078e020c */
[C---:B------:R-:W-:Y:S02]  /*2ad0*/  IMAD R10, R0.reuse, R8, R10 ;  /* 0x00000008000a7224 */ /* 0x040fe400078e020a */
[--C-:B------:R-:W-:Y:S01]  /*2ae0*/  @!P1 IMAD.IADD R9, R9, 0x1, -R0.reuse ;  /* 0x0000000109099824 */ /* 0x100fe200078e0a00 */
[----:B------:R-:W-:Y:S01]  /*2af0*/  ISETP.GT.U32.AND P1, PT, R0, R12, PT ;  /* 0x0000000c0000720c */ /* 0x000fe20003f24070 */
[----:B------:R-:W-:Y:S01]  /*2b00*/  @!P3 IMAD.IADD R2, R2, 0x1, -R0 ;  /* 0x000000010202b824 */ /* 0x000fe200078e0a00 */
[----:B------:R-:W-:Y:S01]  /*2b10*/  ISETP.GT.U32.AND P3, PT, R0, R10, PT ;  /* 0x0000000a0000720c */ /* 0x000fe20003f64070 */
[----:B-1----:R-:W-:-:S02]  /*2b20*/  IMAD.MOV.U32 R15, RZ, RZ, R11 ;  /* 0x000000ffff0f7224 */ /* 0x002fc400078e000b */
[----:B------:R-:W-:Y:S01]  /*2b30*/  @!P0 IMAD.IADD R4, R4, 0x1, -R0 ;  /* 0x0000000104048824 */ /* 0x000fe200078e0a00 */
[----:B------:R-:W-:Y:S01]  /*2b40*/  ISETP.GE.AND P0, PT, R7, RZ, PT ;  /* 0x000000ff0700720c */ /* 0x000fe20003f06270 */
[----:B--2---:R-:W-:Y:S02]  /*2b50*/  IMAD.MOV.U32 R14, RZ, RZ, R9 ;  /* 0x000000ffff0e7224 */ /* 0x004fe400078e0009 */
[----:B------:R-:W-:Y:S01]  /*2b60*/  @!P6 IMAD.MOV R15, RZ, RZ, -R15 ;  /* 0x000000ffff0fe224 */ /* 0x000fe200078e0a0f */
[----:B------:R-:W-:Y:S01]  /*2b70*/  ISETP.GE.AND P6, PT, R5, RZ, PT ;  /* 0x000000ff0500720c */ /* 0x000fe20003fc6270 */
[----:B------:R-:W-:Y:S01]  /*2b80*/  IMAD.MOV.U32 R13, RZ, RZ, R4 ;  /* 0x000000ffff0d7224 */ /* 0x000fe200078e0004 */
[C---:B------:R-:W-:Y:S01]  /*2b90*/  IADD3 R5, R27.reuse, 0x1de, RZ ;  /* 0x000001de1b057810 */ /* 0x040fe20007ffe0ff */
[----:B------:R-:W-:Y:S01]  /*2ba0*/  IMAD.MOV.U32 R9, RZ, RZ, R2 ;  /* 0x000000ffff097224 */ /* 0x000fe200078e0002 */
[----:B------:R-:W-:Y:S01]  /*2bb0*/  STL [R1+0x774], R15 ;  /* 0x0007740f01007387 */ /* 0x000fe20000100800 */
[----:B------:R-:W-:Y:S01]  /*2bc0*/  @!P5 IMAD.MOV R14, RZ, RZ, -R14 ;  /* 0x000000ffff0ed224 */ /* 0x000fe200078e0a0e */
[----:B------:R-:W-:Y:S01]  /*2bd0*/  IABS R7, R5 ;  /* 0x0000000500077213 */ /* 0x000fe20000000000 */
[--C-:B------:R-:W-:Y:S01]  /*2be0*/  @!P1 IMAD.IADD R12, R12, 0x1, -R0.reuse ;  /* 0x000000010c0c9824 */ /* 0x100fe200078e0a00 */
[C---:B------:R-:W-:Y:S01]  /*2bf0*/  IADD3 R4, R27.reuse, 0x1dd, RZ ;  /* 0x000001dd1b047810 */ /* 0x040fe20007ffe0ff */
[----:B------:R-:W-:Y:S01]  /*2c00*/  @!P4 IMAD.MOV R13, RZ, RZ, -R13 ;  /* 0x000000ffff0dc224 */ /* 0x000fe200078e0a0d */
[----:B------:R-:W-:Y:S01]  /*2c10*/  STL [R1+0x778], R14 ;  /* 0x0007780e01007387 */ /* 0x000fe20000100800 */
[----:B------:R-:W-:Y:S01]  /*2c20*/  @!P2 IMAD.MOV R9, RZ, RZ, -R9 ;  /* 0x000000ffff09a224 */ /* 0x000fe200078e0a09 */
[----:B------:R-:W-:Y:S01]  /*2c30*/  ISETP.GT.U32.AND P1, PT, R0, R12, PT ;  /* 0x0000000c0000720c */ /* 0x000fe20003f24070 */
[----:B------:R-:W-:Y:S01]  /*2c40*/  @!P3 IMAD.IADD R10, R10, 0x1, -R0 ;  /* 0x000000010a0ab824 */ /* 0x000fe200078e0a00 */
[----:B------:R-:W-:Y:S01]  /*2c50*/  STL [R1+0x788], R13 ;  /* 0x0007880d01007387 */ /* 0x000fe20000100800 */
[----:B------:R-:W-:Y:S01]  /*2c60*/  IABS R8, R4 ;  /* 0x0000000400087213 */ /* 0x000fe20000000000 */
[----:B------:R-:W-:Y:S01]  /*2c70*/  IMAD.HI.U32 R11, R28, R3, RZ ;  /* 0x000000031c0b7227 */ /* 0x000fe200078e00ff */
[----:B------:R-:W-:Y:S01]  /*2c80*/  ISETP.GE.AND P2, PT, R4, RZ, PT ;  /* 0x000000ff0400720c */ /* 0x000fe20003f46270 */
[----:B------:R0:W-:Y:S01]  /*2c90*/  STL [R1+0x78c], R9 ;  /* 0x00078c0901007387 */ /* 0x0001e20000100800 */
[----:B------:R-:W-:Y:S01]  /*2ca0*/  ISETP.GT.U32.AND P3, PT, R0, R10, PT ;  /* 0x0000000a0000720c */ /* 0x000fe20003f64070 */
[----:B------:R-:W-:Y:S01]  /*2cb0*/  IMAD.HI.U32 R4, R28, R8, RZ ;  /* 0x000000081c047227 */ /* 0x000fe200078e00ff */
[----:B------:R-:W-:-:S02]  /*2cc0*/  IADD3 R2, R27, 0x1dc, RZ ;  /* 0x000001dc1b027810 */ /* 0x000fc40007ffe0ff */
[----:B------:R-:W-:Y:S01]  /*2cd0*/  ISETP.GE.AND P5, PT, R6, RZ, PT ;  /* 0x000000ff0600720c */ /* 0x000fe20003fa6270 */
[----:B------:R-:W-:Y:S01]  /*2ce0*/  IMAD.MOV R4, RZ, RZ, -R4 ;  /* 0x000000ffff047224 */ /* 0x000fe200078e0a04 */
[----:B------:R-:W-:Y:S01]  /*2cf0*/  ISETP.GE.AND P4, PT, R5, RZ, PT ;  /* 0x000000ff0500720c */ /* 0x000fe20003f86270 */
[----:B------:R-:W-:Y:S01]  /*2d00*/  @!P1 IMAD.IADD R12, R12, 0x1, -R0 ;  /* 0x000000010c0c9824 */ /* 0x000fe200078e0a00 */
[----:B------:R-:W-:Y:S01]  /*2d10*/  IABS R5, R2 ;  /* 0x0000000200057213 */ /* 0x000fe20000000000 */
[----:B0-----:R-:W-:Y:S01]  /*2d20*/  IMAD.HI.U32 R9, R28, R7, RZ ;  /* 0x000000071c097227 */ /* 0x001fe200078e00ff */
[----:B------:R-:W-:-:S03]  /*2d30*/  IADD3 R6, R27, 0x1db, RZ ;  /* 0x000001db1b067810 */ /* 0x000fc60007ffe0ff */
[----:B------:R-:W-:Y:S02]  /*2d40*/  IMAD.MOV R9, RZ, RZ, -R9 ;  /* 0x000000ffff097224 */ /* 0x000fe400078e0a09 */
[----:B------:R-:W-:Y:S02]  /*2d50*/  @!P3 IMAD.IADD R10, R10, 0x1, -R0 ;  /* 0x000000010a0ab824 */ /* 0x000fe400078e0a00 */
[C---:B------:R-:W-:Y:S02]  /*2d60*/  IMAD R7, R0.reuse, R9, R7 ;  /* 0x0000000900077224 */ /* 0x040fe400078e0207 */
[C---:B------:R-:W-:Y:S02]  /*2d70*/  IMAD R8, R0.reuse, R4, R8 ;  /* 0x0000000400087224 */ /* 0x040fe400078e0208 */
[----:B------:R-:W-:Y:S01]  /*2d80*/  IMAD.MOV.U32 R14, RZ, RZ, R12 ;  /* 0x000000ffff0e7224 */ /* 0x000fe200078e000c */
[C---:B------:R-:W-:Y:S01]  /*2d90*/  ISETP.GT.U32.AND P3, PT, R0.reuse, R7, PT ;  /* 0x000000070000720c */ /* 0x040fe20003f64070 */
[----:B------:R-:W-:Y:S01]  /*2da0*/  IMAD.MOV R11, RZ, RZ, -R11 ;  /* 0x000000ffff0b7224 */ /* 0x000fe200078e0a0b */
[C---:B------:R-:W-:Y:S01]  /*2db0*/  IADD3 R12, R27.reuse, 0x1d6, RZ ;  /* 0x000001d61b0c7810 */ /* 0x040fe20007ffe0ff */
[----:B------:R-:W-:Y:S01]  /*2dc0*/  @!P6 IMAD.MOV R14, RZ, RZ, -R14 ;  /* 0x000000ffff0ee224 */ /* 0x000fe200078e0a0e */
[C---:B------:R-:W-:Y:S01]  /*2dd0*/  ISETP.GT.U32.AND P6, PT, R0.reuse, R8, PT ;  /* 0x000000080000720c */ /* 0x040fe20003fc4070 */
[----:B------:R-:W-:Y:S01]  /*2de0*/  IMAD R3, R0, R11, R3 ;  /* 0x0000000b00037224 */ /* 0x000fe200078e0203 */
[----:B------:R-:W-:Y:S01]  /*2df0*/  IABS R11, R6 ;  /* 0x00000006000b7213 */ /* 0x000fe20000000000 */
[----:B------:R-:W-:Y:S01]  /*2e00*/  IMAD.HI.U32 R9, R28, R5, RZ ;  /* 0x000000051c097227 */ /* 0x000fe200078e00ff */
[----:B------:R0:W-:Y:S02]  /*2e10*/  STL [R1+0x77c], R14 ;  /* 0x00077c0e01007387 */ /* 0x0001e40000100800 */
[----:B------:R-:W-:Y:S01]  /*2e20*/  ISETP.GT.U32.AND P1, PT, R0, R3, PT ;  /* 0x000000030000720c */ /* 0x000fe20003f24070 */
[----:B------:R-:W-:Y:S01]  /*2e30*/  IMAD.MOV.U32 R13, RZ, RZ, R10 ;  /* 0x000000ffff0d7224 */ /* 0x000fe200078e000a */
[----:B------:R-:W-:Y:S01]  /*2e40*/  IADD3 R10, R27, 0x1da, RZ ;  /* 0x000001da1b0a7810 */ /* 0x000fe20007ffe0ff */
[----:B------:R-:W-:-:S02]  /*2e50*/  @!P3 IMAD.IADD R7, R7, 0x1, -R0 ;  /* 0x000000010707b824 */ /* 0x000fc400078e0a00 */
[----:B------:R-:W-:Y:S02]  /*2e60*/  IMAD.MOV R9, RZ, RZ, -R9 ;  /* 0x000000ffff097224 */ /* 0x000fe400078e0a09 */
[----:B------:R-:W-:Y:S01]  /*2e70*/  @!P6 IMAD.IADD R8, R8, 0x1, -R0 ;  /* 0x000000010808e824 */ /* 0x000fe200078e0a00 */
[----:B------:R-:W-:Y:S01]  /*2e80*/  ISETP.GT.U32.AND P3, PT, R0, R7, PT ;  /* 0x000000070000720c */ /* 0x000fe20003f64070 */
[----:B------:R-:W-:Y:S01]  /*2e90*/  @!P5 IMAD.MOV R13, RZ, RZ, -R13 ;  /* 0x000000ffff0dd224 */ /* 0x000fe200078e0a0d */
[----:B------:R-:W-:Y:S01]  /*2ea0*/  ISETP.GE.AND P5, PT, R2, RZ, PT ;  /* 0x000000ff0200720c */ /* 0x000fe20003fa6270 */
[----:B------:R-:W-:Y:S01]  /*2eb0*/  IMAD.HI.U32 R4, R28, R11, RZ ;  /* 0x0000000b1c047227 */ /* 0x000fe200078e00ff */
[C---:B------:R-:W-:Y:S02]  /*2ec0*/  ISETP.GT.U32.AND P6, PT, R0.reuse, R8, PT ;  /* 0x000000080000720c */ /* 0x040fe40003fc4070 */
[----:B0-----:R-:W-:Y:S01]  /*2ed0*/  IABS R14, R10 ;  /* 0x0000000a000e7213 */ /* 0x001fe20000000000 */
[----:B------:R-:W-:Y:S01]  /*2ee0*/  IMAD R2, R0, R9, R5 ;  /* 0x0000000900027224 */ /* 0x000fe200078e0205 */
[----:B------:R0:W-:Y:S01]  /*2ef0*/  STL [R1+0x780], R13 ;  /* 0x0007800d01007387 */ /* 0x0001e20000100800 */
[----:B------:R-:W-:Y:S01]  /*2f00*/  IMAD.MOV R4, RZ, RZ, -R4 ;  /* 0x000000ffff047224 */ /* 0x000fe200078e0a04 */
[----:B------:R-:W-:Y:S01]  /*2f10*/  IABS R5, R12 ;  /* 0x0000000c00057213 */ /* 0x000fe20000000000 */
[----:B------:R-:W-:-:S04]  /*2f20*/  IMAD.HI.U32 R9, R28, R14, RZ ;  /* 0x0000000e1c097227 */ /* 0x000fc800078e00ff */
[--C-:B------:R-:W-:Y:S01]  /*2f30*/  @!P3 IMAD.IADD R7, R7, 0x1, -R0.reuse ;  /* 0x000000010707b824 */ /* 0x100fe200078e0a00 */
[C---:B------:R-:W-:Y:S01]  /*2f40*/  ISETP.GT.U32.AND P3, PT, R0.reuse, R2, PT ;  /* 0x000000020000720c */ /* 0x040fe20003f64070 */
[----:B------:R-:W-:Y:S01]  /*2f50*/  IMAD R11, R0, R4, R11 ;  /* 0x00000004000b7224 */ /* 0x000fe200078e020b */
[----:B0-----:R-:W-:Y:S01]  /*2f60*/  IADD3 R13, R27, 0x1d9, RZ ;  /* 0x000001d91b0d7810 */ /* 0x001fe20007ffe0ff */
[--C-:B------:R-:W-:Y:S01]  /*2f70*/  @!P1 IMAD.IADD R3, R3, 0x1, -R0.reuse ;  /* 0x0000000103039824 */ /* 0x100fe200078e0a00 */
[----:B------:R-:W-:Y:S01]  /*2f80*/  IADD3 R4, R27, 0x1d7, RZ ;  /* 0x000001d71b047810 */ /* 0x000fe20007ffe0ff */
[----:B------:R-:W-:Y:S01]  /*2f90*/  IMAD.MOV R9, RZ, RZ, -R9 ;  /* 0x000000ffff097224 */ /* 0x000fe200078e0a09 */
[----:B------:R-:W-:Y:S01]  /*2fa0*/  IABS R19, R13 ;  /* 0x0000000d00137213 */ /* 0x000fe20000000000 */
[----:B------:R-:W-:Y:S01]  /*2fb0*/  @!P6 IMAD.IADD R8, R8, 0x1, -R0 ;  /* 0x000000010808e824 */ /* 0x000fe200078e0a00 */
[C---:B------:R-:W-:Y:S01]  /*2fc0*/  ISETP.GT.U32.AND P6, PT, R0.reuse, R11, PT ;  /* 0x0000000b0000720c */ /* 0x040fe20003fc4070 */
[C---:B------:R-:W-:Y:S01]  /*2fd0*/  IMAD R14, R0.reuse, R9, R14 ;  /* 0x00000009000e7224 */ /* 0x040fe200078e020e */
[----:B------:R-:W-:Y:S01]  /*2fe0*/  ISETP.GT.U32.AND P1, PT, R0, R3, PT ;  /* 0x000000030000720c */ /* 0x000fe20003f24070 */
[----:B------:R-:W-:-:S04]  /*2ff0*/  IMAD.HI.U32 R18, R28, R19, RZ ;  /* 0x000000131c127227 */ /* 0x000fc800078e00ff */
[----:B------:R-:W-:Y:S02]  /*3000*/  IMAD.MOV R18, RZ, RZ, -R18 ;  /* 0x000000ffff127224 */ /* 0x000fe400078e0a12 */
[--C-:B------:R-:W-:Y:S01]  /*3010*/  @!P3 IMAD.IADD R2, R2, 0x1, -R0.reuse ;  /* 0x000000010202b824 */ /* 0x100fe200078e0a00 */
[C---:B------:R-:W-:Y:S01]  /*3020*/  ISETP.GT.U32.AND P3, PT, R0.reuse, R14, PT ;  /* 0x0000000e0000720c */ /* 0x040fe20003f64070 */
[C---:B------:R-:W-:Y:S02]  /*3030*/  IMAD R18, R0.reuse, R18, R19 ;  /* 0x0000001200127224 */ /* 0x040fe400078e0213 */
[--C-:B------:R-:W-:Y:S02]  /*3040*/  @!P6 IMAD.IADD R11, R11, 0x1, -R0.reuse ;  /* 0x000000010b0be824 */ /* 0x100fe400078e0a00 */
[----:B------:R-:W-:Y:S01]  /*3050*/  @!P1 IMAD.IADD R3, R3, 0x1, -R0 ;  /* 0x0000000103039824 */ /* 0x000fe200078e0a00 */
[----:B------:R-:W-:Y:S01]  /*3060*/  ISETP.GT.U32.AND P6, PT, R0, R18, PT ;  /* 0x000000120000720c */ /* 0x000fe20003fc4070 */
[----:B------:R-:W-:Y:S01]  /*3070*/  IMAD.HI.U32 R20, R28, R17, RZ ;  /* 0x000000111c147227 */ /* 0x000fe200078e00ff */
[----:B------:R-:W-:-:S02]  /*3080*/  ISETP.GE.AND P1, PT, R6, RZ, PT ;  /* 0x000000ff0600720c */ /* 0x000fc40003f26270 */
[----:B------:R-:W-:Y:S01]  /*3090*/  IABS R6, R4 ;  /* 0x0000000400067213 */ /* 0x000fe20000000000 */
[----:B------:R-:W-:Y:S02]  /*30a0*/  IMAD.MOV R20, RZ, RZ, -R20 ;  /* 0x000000ffff147224 */ /* 0x000fe400078e0a14 */
[----:B------:R-:W-:Y:S01]  /*30b0*/  @!P3 IMAD.IADD R14, R14, 0x1, -R0 ;  /* 0x000000010e0eb824 */ /* 0x000fe200078e0a00 */
[----:B------:R-:W-:Y:S01]  /*30c0*/  ISETP.GT.U32.AND P3, PT, R0, R2, PT ;  /* 0x000000020000720c */ /* 0x000fe20003f64070 */
[----:B------:R-:W-:-:S04]  /*30d0*/  IMAD.HI.U32 R15, R28, R6, RZ ;  /* 0x000000061c0f7227 */ /* 0x000fc800078e00ff */
[----:B------:R-:W-:Y:S02]  /*30e0*/  IMAD.MOV.U32 R21, RZ, RZ, R3 ;  /* 0x000000ffff157224 */ /* 0x000fe400078e0003 */
[C---:B------:R-:W-:Y:S02]  /*30f0*/  IMAD R17, R0.reuse, R20, R17 ;  /* 0x0000001400117224 */ /* 0x040fe400078e0211 */
[----:B------:R-:W-:Y:S02]  /*3100*/  IMAD.MOV R15, RZ, RZ, -R15 ;  /* 0x000000ffff0f7224 */ /* 0x000fe400078e0a0f */
[----:B------:R-:W-:Y:S01]  /*3110*/  @!P0 IMAD.MOV R21, RZ, RZ, -R21 ;  /* 0x000000ffff158224 */ /* 0x000fe200078e0a15 */
[----:B------:R-:W-:Y:S01]  /*3120*/  ISETP.GT.U32.AND P0, PT, R0, R11, PT ;  /* 0x0000000b0000720c */ /* 0x000fe20003f04070 */
[----:B------:R-:W-:Y:S01]  /*3130*/  @!P6 IMAD.IADD R18, R18, 0x1, -R0 ;  /* 0x000000011212e824 */ /* 0x000fe200078e0a00 */
[C---:B------:R-:W-:Y:S01]  /*3140*/  ISETP.GT.U32.AND P6, PT, R0.reuse, R14, PT ;  /* 0x0000000e0000720c */ /* 0x040fe20003fc4070 */
[----:B------:R-:W-:Y:S01]  /*3150*/  @!P2 IMAD.MOV R8, RZ, RZ, -R8 ;  /* 0x000000ffff08a224 */ /* 0x000fe200078e0a08 */
[----:B------:R-:W-:Y:S01]  /*3160*/  ISETP.GT.U32.AND P2, PT, R0, R17, PT ;  /* 0x000000110000720c */ /* 0x000fe20003f44070 */
[----:B------:R-:W-:Y:S01]  /*3170*/  IMAD.HI.U32 R9, R28, R5, RZ ;  /* 0x000000051c097227 */ /* 0x000fe200078e00ff */
[----:B------:R-:W-:Y:S03]  /*3180*/  STL [R1+0x770], R21 ;  /* 0x0007701501007387 */ /* 0x000fe60000100800 */
[----:B------:R-:W-:Y:S01]  /*3190*/  IMAD R6, R0, R15, R6 ;  /* 0x0000000f00067224 */ /* 0x000fe200078e0206 */
[----:B------:R-:W-:Y:S01]  /*31a0*/  IADD3 R15, R27, 0x1d5, RZ ;  /* 0x000001d51b0f7810 */ /* 0x000fe20007ffe0ff */
[----:B------:R-:W-:-:S02]  /*31b0*/  IMAD.MOV.U32 R19, RZ, RZ, R7 ;  /* 0x000000ffff137224 */ /* 0x000fc400078e0007 */
[----:B------:R-:W-:Y:S01]  /*31c0*/  IMAD.MOV R9, RZ, RZ, -R9 ;  /* 0x000000ffff097224 */ /* 0x000fe200078e0a09 */
[----:B------:R-:W-:Y:S01]  /*31d0*/  IABS R3, R15 ;  /* 0x0000000f00037213 */ /* 0x000fe20000000000 */
[--C-:B------:R-:W-:Y:S01]  /*31e0*/  @!P3 IMAD.IADD R2, R2, 0x1, -R0.reuse ;  /* 0x000000010202b824 */ /* 0x100fe200078e0a00 */
[C---:B------:R-:W-:Y:S01]  /*31f0*/  ISETP.GT.U32.AND P3, PT, R0.reuse, R6, PT ;  /* 0x000000060000720c */ /* 0x040fe20003f64070 */
[----:B------:R-:W-:Y:S01]  /*3200*/  @!P4 IMAD.MOV R19, RZ, RZ, -R19 ;  /* 0x000000ffff13c224 */ /* 0x000fe200078e0a13 */
[C---:B------:R-:W-:Y:S01]  /*3210*/  ISETP.GT.U32.AND P4, PT, R0.reuse, R18, PT ;  /* 0x000000120000720c */ /* 0x040fe20003f84070 */
[----:B------:R-:W-:Y:S01]  /*3220*/  IMAD R5, R0, R9, R5 ;  /* 0x0000000900057224 */ /* 0x000fe200078e0205 */
[----:B------:R-:W-:Y:S01]  /*3230*/  IADD3 R9, R27, 0x1d4, RZ ;  /* 0x000001d41b097810 */ /* 0x000fe20007ffe0ff */
[--C-:B------:R-:W-:Y:S01]  /*3240*/  @!P0 IMAD.IADD R11, R11, 0x1, -R0.reuse ;  /* 0x000000010b0b8824 */ /* 0x100fe200078e0a00 */
[----:B------:R-:W-:Y:S01]  /*3250*/  ISETP.GE.AND P0, PT, R10, RZ, PT ;  /* 0x000000ff0a00720c */ /* 0x000fe20003f06270 */
[--C-:B------:R-:W-:Y:S01]  /*3260*/  @!P6 IMAD.IADD R14, R14, 0x1, -R0.reuse ;  /* 0x000000010e0ee824 */ /* 0x100fe200078e0a00 */
[----:B------:R-:W-:Y:S01]  /*3270*/  ISETP.GT.U32.AND P6, PT, R0, R5, PT ;  /* 0x000000050000720c */ /* 0x000fe20003fc4070 */
[----:B------:R-:W-:Y:S01]  /*3280*/  IMAD.HI.U32 R10, R28, R3, RZ ;  /* 0x000000031c0a7227 */ /* 0x000fe200078e00ff */
[----:B------:R-:W-:Y:S01]  /*3290*/  IABS R7, R9 ;  /* 0x0000000900077213 */ /* 0x000fe20000000000 */
[----:B------:R-:W-:Y:S02]  /*32a0*/  STL [R1+0x76c], R19 ;  /* 0x00076c1301007387 */ /* 0x000fe40000100800 */
[----:B------:R-:W-:Y:S01]  /*32b0*/  @!P2 IMAD.IADD R17, R17, 0x1, -R0 ;  /* 0x000000011111a824 */ /* 0x000fe200078e0a00 */
[----:B------:R-:W-:Y:S01]  /*32c0*/  ISETP.GE.AND P2, PT, R16, RZ, PT ;  /* 0x000000ff1000720c */ /* 0x000fe20003f46270 */
[----:B------:R-:W-:Y:S01]  /*32d0*/  IMAD.MOV.U32 R20, RZ, RZ, R2 ;  /* 0x000000ffff147224 */ /* 0x000fe200078e0002 */
[----:B------:R0:W-:Y:S01]  /*32e0*/  STL [R1+0x768], R8 ;  /* 0x0007680801007387 */ /* 0x0001e20000100800 */
[----:B------:R-:W-:Y:S01]  /*32f0*/  IMAD.MOV R10, RZ, RZ, -R10 ;  /* 0x000000ffff0a7224 */ /* 0x000fe200078e0a0a */
[----:B------:R-:W-:Y:S01]  /*3300*/  IADD3 R2, R27, 0x1d3, RZ ;  /* 0x000001d31b027810 */ /* 0x000fe20007ffe0ff */
[----:B------:R-:W-:Y:S01]  /*3310*/  @!P5 IMAD.MOV R20, RZ, RZ, -R20 ;  /* 0x000000ffff14d224 */ /* 0x000fe200078e0a14 */
[----:B------:R-:W-:Y:S01]  /*3320*/  ISETP.GT.U32.AND P5, PT, R0, R17, PT ;  /* 0x000000110000720c */ /* 0x000fe20003fa4070 */
[--C-:B------:R-:W-:Y:S01]  /*3330*/  @!P3 IMAD.IADD R6, R6, 0x1, -R0.reuse ;  /* 0x000000010606b824 */ /* 0x100fe200078e0a00 */
[----:B------:R-:W-:Y:S01]  /*3340*/  ISETP.GE.AND P3, PT, R4, RZ, PT ;  /* 0x000000ff0400720c */ /* 0x000fe20003f66270 */
[----:B------:R-:W-:Y:S01]  /*3350*/  @!P4 IMAD.IADD R18, R18, 0x1, -R0 ;  /* 0x000000011212c824 */ /* 0x000fe200078e0a00 */
[----:B------:R-:W-:Y:S01]  /*3360*/  ISETP.GE.AND P4, PT, R13, RZ, PT ;  /* 0x000000ff0d00720c */ /* 0x000fe20003f86270 */
[----:B------:R-:W-:Y:S01]  /*3370*/  IMAD R4, R0, R10, R3 ;  /* 0x0000000a00047224 */ /* 0x000fe200078e0203 */
[----:B------:R-:W-:Y:S01]  /*3380*/  STL [R1+0x754], R20 ;  /* 0x0007541401007387 */ /* 0x000fe20000100800 */
[----:B0-----:R-:W-:-:S04]  /*3390*/  IMAD.HI.U32 R8, R28, R7, RZ ;  /* 0x000000071c087227 */ /* 0x001fc800078e00ff */
[----:B------:R-:W-:Y:S02]  /*33a0*/  IMAD.MOV.U32 R10, RZ, RZ, R14 ;  /* 0x000000ffff0a7224 */ /* 0x000fe400078e000e */
[----:B------:R-:W-:Y:S02]  /*33b0*/  IMAD.MOV R8, RZ, RZ, -R8 ;  /* 0x000000ffff087224 */ /* 0x000fe400078e0a08 */
[----:B------:R-:W-:Y:S01]  /*33c0*/  IMAD.MOV.U32 R19, RZ, RZ, R11 ;  /* 0x000000ffff137224 */ /* 0x000fe200078e000b */
[----:B------:R-:W-:Y:S01]  /*33d0*/  IABS R11, R2 ;  /* 0x00000002000b7213 */ /* 0x000fe20000000000 */
[----:B------:R-:W-:Y:S02]  /*33e0*/  @!P6 IMAD.IADD R5, R5, 0x1, -R0 ;  /* 0x000000010505e824 */ /* 0x000fe400078e0a00 */
[----:B------:R-:W-:Y:S01]  /*33f0*/  @!P0 IMAD.MOV R10, RZ, RZ, -R10 ;  /* 0x000000ffff0a8224 */ /* 0x000fe200078e0a0a */
[C---:B------:R-:W-:Y:S01]  /*3400*/  ISETP.GT.U32.AND P0, PT, R0.reuse, R4, PT ;  /* 0x000000040000720c */ /* 0x040fe20003f04070 */
[C---:B------:R-:W-:Y:S01]  /*3410*/  IMAD R3, R0.reuse, R8, R7 ;  /* 0x0000000800037224 */ /* 0x040fe200078e0207 */
[C---:B------:R-:W-:Y:S01]  /*3420*/  ISETP.GT.U32.AND P6, PT, R0.reuse, R5, PT ;  /* 0x000000050000720c */ /* 0x040fe20003fc4070 */
[----:B------:R-:W-:Y:S01]  /*3430*/  @!P1 IMAD.MOV R19, RZ, RZ, -R19 ;  /* 0x000000ffff139224 */ /* 0x000fe200078e0a13 */
[C---:B------:R-:W-:Y:S01]  /*3440*/  ISETP.GT.U32.AND P1, PT, R0.reuse, R6, PT ;  /* 0x000000060000720c */ /* 0x040fe20003f24070 */
[----:B------:R-:W-:Y:S01]  /*3450*/  IMAD.MOV.U32 R8, RZ, RZ, R18 ;  /* 0x000000ffff087224 */ /* 0x000fe200078e0012 */
[----:B------:R-:W-:Y:S01]  /*3460*/  IADD3 R7, R27, 0x1d2, RZ ;  /* 0x000001d21b077810 */ /* 0x000fe20007ffe0ff */
[----:B------:R-:W-:Y:S01]  /*3470*/  @!P5 IMAD.IADD R17, R17, 0x1, -R0 ;  /* 0x000000011111d824 */ /* 0x000fe200078e0a00 */
[----:B------:R-:W-:Y:S01]  /*3480*/  ISETP.GT.U32.AND P5, PT, R0, R3, PT ;  /* 0x000000030000720c */ /* 0x000fe20003fa4070 */
[----:B------:R-:W-:Y:S01]  /*3490*/  @!P4 IMAD.MOV R8, RZ, RZ, -R8 ;  /* 0x000000ffff08c224 */ /* 0x000fe200078e0a08 */
[----:B------:R-:W-:Y:S01]  /*34a0*/  STL [R1+0x750], R19 ;  /* 0x0007501301007387 */ /* 0x000fe20000100800 */
[----:B------:R-:W-:Y:S01]  /*34b0*/  ISETP.GE.AND P4, PT, R12, RZ, PT ;  /* 0x000000ff0c00720c */ /* 0x000fe20003f86270 */
[----:B------:R-:W-:Y:S01]  /*34c0*/  IMAD.MOV.U32 R13, RZ, RZ, R17 ;  /* 0x000000ffff0d7224 */ /* 0x000fe200078e0011 */
[----:B------:R-:W-:Y:S01]  /*34d0*/  IABS R14, R7 ;  /* 0x00000007000e7213 */ /* 0x000fe20000000000 */
[----:B------:R0:W-:Y:S01]  /*34e0*/  STL [R1+0x74c], R10 ;  /* 0x00074c0a01007387 */ /* 0x0001e20000100800 */
[--C-:B------:R-:W-:Y:S01]  /*34f0*/  @!P0 IMAD.IADD R4, R4, 0x1, -R0.reuse ;  /* 0x0000000104048824 */ /* 0x100fe200078e0a00 */
[----:B------:R-:W-:Y:S01]  /*3500*/  ISETP.GE.AND P0, PT, R2, RZ, PT ;  /* 0x000000ff0200720c */ /* 0x000fe20003f06270 */
[--C-:B------:R-:W-:Y:S01]  /*3510*/  @!P1 IMAD.IADD R6, R6, 0x1, -R0.reuse ;  /* 0x0000000106069824 */ /* 0x100fe200078e0a00 */
[----:B------:R1:W-:Y:S01]  /*3520*/  STL [R1+0x748], R8 ;  /* 0x0007480801007387 */ /* 0x0003e20000100800 */
[--C-:B------:R-:W-:Y:S01]  /*3530*/  @!P6 IMAD.IADD R5, R5, 0x1, -R0.reuse ;  /* 0x000000010505e824 */ /* 0x100fe200078e0a00 */
[----:B------:R-:W-:Y:S01]  /*3540*/  ISETP.GE.AND P1, PT, R15, RZ, PT ;  /* 0x000000ff0f00720c */ /* 0x000fe20003f26270 */
[----:B------:R-:W-:Y:S01]  /*3550*/  @!P2 IMAD.MOV R13, RZ, RZ, -R13 ;  /* 0x000000ffff0da224 */ /* 0x000fe200078e0a0d */
[C---:B------:R-:W-:Y:S01]  /*3560*/  ISETP.GT.U32.AND P2, PT, R0.reuse, R4, PT ;  /* 0x000000040000720c */ /* 0x040fe20003f44070 */
[----:B------:R-:W-:Y:S01]  /*3570*/  @!P5 IMAD.IADD R3, R3, 0x1, -R0 ;  /* 0x000000010303d824 */ /* 0x000fe200078e0a00 */
[C---:B------:R-:W-:Y:S01]  /*3580*/  IADD3 R12, R27.reuse, 0x1d1, RZ ;  /* 0x000001d11b0c7810 */ /* 0x040fe20007ffe0ff */
[----:B0-----:R-:W-:Y:S01]  /*3590*/  IMAD.MOV.U32 R10, RZ, RZ, R6 ;  /* 0x000000ffff0a7224 */ /* 0x001fe200078e0006 */
[----:B------:R0:W-:Y:S01]  /*35a0*/  STL [R1+0x6f4], R13 ;  /* 0x0006f40d01007387 */ /* 0x0001e20000100800 */
[----:B------:R-:W-:Y:S01]  /*35b0*/  IMAD.MOV.U32 R6, RZ, RZ, R5 ;  /* 0x000000ffff067224 */ /* 0x000fe200078e0005 */
[----:B------:R-:W-:Y:S01]  /*35c0*/  ISETP.GT.U32.AND P5, PT, R0, R3, PT ;  /* 0x000000030000720c */ /* 0x000fe20003fa4070 */
[----:B-1----:R-:W-:Y:S01]  /*35d0*/  IMAD.HI.U32 R8, R28, R11, RZ ;  /* 0x0000000b1c087227 */ /* 0x002fe200078e00ff */
[----:B------:R-:W-:-:S02]  /*35e0*/  IADD3 R5, R27, 0x1d0, RZ ;  /* 0x000001d01b057810 */ /* 0x000fc40007ffe0ff */
[----:B------:R-:W-:Y:S01]  /*35f0*/  ISETP.GE.AND P6, PT, R9, RZ, PT ;  /* 0x000000ff0900720c */ /* 0x000fe20003fc6270 */
[----:B------:R-:W-:Y:S01]  /*3600*/  IMAD.MOV R8, RZ, RZ, -R8 ;  /* 0x000000ffff087224 */ /* 0x000fe200078e0a08 */
[----:B------:R-:W-:Y:S01]  /*3610*/  IADD3 R9, R27, 0x1cd, RZ ;  /* 0x000001cd1b097810 */ /* 0x000fe20007ffe0ff */
[----:B------:R-:W-:-:S03]  /*3620*/  IMAD.HI.U32 R2, R28, R14, RZ ;  /* 0x0000000e1c027227 */ /* 0x000fc600078e00ff */
[----:B0-----:R-:W-:Y:S01]  /*3630*/  IABS R13, R9 ;  /* 0x00000009000d7213 */ /* 0x001fe20000000000 */
[C---:B------:R-:W-:Y:S02]  /*3640*/  IMAD R11, R0.reuse, R8, R11 ;  /* 0x00000008000b7224 */ /* 0x040fe400078e020b */
[----:B------:R-:W-:Y:S02]  /*3650*/  @!P4 IMAD.MOV R6, RZ, RZ, -R6 ;  /* 0x000000ffff06c224 */ /* 0x000fe400078e0a06 */
[----:B------:R-:W-:Y:S01]  /*3660*/  IMAD.MOV R2, RZ, RZ, -R2 ;  /* 0x000000ffff027224 */ /* 0x000fe200078e0a02 */
[----:B------:R-:W-:Y:S01]  /*3670*/  ISETP.GT.U32.AND P4, PT, R0, R11, PT ;  /* 0x0000000b0000720c */ /* 0x000fe20003f84070 */
[----:B------:R-:W-:Y:S01]  /*3680*/  @!P2 IMAD.IADD R4, R4, 0x1, -R0 ;  /* 0x000000010404a824 */ /* 0x000fe200078e0a00 */
[----:B------:R-:W-:Y:S01]  /*3690*/  ISETP.GE.AND P2, PT, R12, RZ, PT ;  /* 0x000000ff0c00720c */ /* 0x000fe20003f46270 */
[C---:B------:R-:W-:Y:S01]  /*36a0*/  IMAD R14, R0.reuse, R2, R14 ;  /* 0x00000002000e7224 */ /* 0x040fe200078e020e */
[----:B------:R-:W-:Y:S01]  /*36b0*/  IABS R12, R12 ;  /* 0x0000000c000c7213 */ /* 0x000fe20000000000 */
[----:B------:R-:W-:Y:S01]  /*36c0*/  @!P3 IMAD.MOV R10, RZ, RZ, -R10 ;  /* 0x000000ffff0ab224 */ /* 0x000fe200078e0a0a */
[----:B------:R-:W-:Y:S01]  /*36d0*/  ISETP.GE.AND P3, PT, R7, RZ, PT ;  /* 0x000000ff0700720c */ /* 0x000fe20003f66270 */
[----:B------:R-:W-:Y:S01]  /*36e0*/  IMAD.MOV.U32 R7, RZ, RZ, R4 ;  /* 0x000000ffff077224 */ /* 0x000fe200078e0004 */
[----:B------:R-:W-:Y:S01]  /*36f0*/  IADD3 R2, R27, 0x1cf, RZ ;  /* 0x000001cf1b027810 */ /* 0x000fe20007ffe0ff */
[--C-:B------:R-:W-:Y:S01]  /*3700*/  @!P5 IMAD.IADD R3, R3, 0x1, -R0.reuse ;  /* 0x000000010303d824 */ /* 0x100fe200078e0a00 */
[----:B------:R-:W-:Y:S01]  /*3710*/  ISETP.GT.U32.AND P5, PT, R0, R14, PT ;  /* 0x0000000e0000720c */ /* 0x000fe20003fa4070 */
[----:B------:R-:W-:Y:S01]  /*3720*/  @!P1 IMAD.MOV R7, RZ, RZ, -R7 ;  /* 0x000000ffff079224 */ /* 0x000fe200078e0a07 */
[----:B------:R-:W-:Y:S01]  /*3730*/  STL [R1+0x488], R10 ;  /* 0x0004880a01007387 */ /* 0x000fe20000100800 */
[----:B------:R-:W-:Y:S01]  /*3740*/  @!P4 IMAD.IADD R11, R11, 0x1, -R0 ;  /* 0x000000010b0bc824 */ /* 0x000fe200078e0a00 */
[----:B------:R-:W-:Y:S01]  /*3750*/  IABS R8, R2 ;  /* 0x0000000200087213 */ /* 0x000fe20000000000 */
[----:B------:R-:W-:Y:S01]  /*3760*/  @!P6 IMAD.MOV R3, RZ, RZ, -R3 ;  /* 0x000000ffff03e224 */ /* 0x000fe200078e0a03 */
[----:B------:R0:W-:Y:S01]  /*3770*/  STL [R1+0x4e8], R6 ;  /* 0x0004e80601007387 */ /* 0x0001e20000100800 */
[----:B------:R-:W-:-:S02]  /*3780*/  ISETP.GE.AND P1, PT, R5, RZ, PT ;  /* 0x000000ff0500720c */ /* 0x000fc40003f26270 */
[----:B------:R-:W-:Y:S01]  /*3790*/  ISETP.GT.U32.AND P4, PT, R0, R11, PT ;  /* 0x0000000b0000720c */ /* 0x000fe20003f84070 */
[----:B------:R1:W-:Y:S01]  /*37a0*/  STL [R1+0x708], R7 ;  /* 0x0007080701007387 */ /* 0x0003e20000100800 */
[----:B------:R-:W-:Y:S01]  /*37b0*/  IMAD.HI.U32 R4, R28, R8, RZ ;  /* 0x000000081c047227 */ /* 0x000fe200078e00ff */
[----:B------:R-:W-:Y:S02]  /*37c0*/  ISETP.GE.AND P6, PT, R2, RZ, PT ;  /* 0x000000ff0200720c */ /* 0x000fe40003fc6270 */
[----:B------:R-:W-:Y:S01]  /*37d0*/  IADD3 R2, R27, 0x1ce, RZ ;  /* 0x000001ce1b027810 */ /* 0x000fe20007ffe0ff */
[----:B------:R-:W-:Y:S01]  /*37e0*/  @!P5 IMAD.IADD R14, R14, 0x1, -R0 ;  /* 0x000000010e0ed824 */ /* 0x000fe200078e0a00 */
[----:B0-----:R-:W-:Y:S01]  /*37f0*/  IABS R6, R5 ;  /* 0x0000000500067213 */ /* 0x001fe20000000000 */
[----:B------:R-:W-:Y:S01]  /*3800*/  IMAD.MOV R4, RZ, RZ, -R4 ;  /* 0x000000ffff047224 */ /* 0x000fe200078e0a04 */
[----:B------:R0:W-:Y:S01]  /*3810*/  STL [R1+0x744], R3 ;  /* 0x0007440301007387 */ /* 0x0001e20000100800 */
[----:B-1----:R-:W-:Y:S01]  /*3820*/  IMAD.HI.U32 R7, R28, R12, RZ ;  /* 0x0000000c1c077227 */ /* 0x002fe200078e00ff */
[----:B------:R-:W-:-:S03]  /*3830*/  ISETP.GT.U32.AND P5, PT, R0, R14, PT ;  /* 0x0000000e0000720c */ /* 0x000fc60003fa4070 */
[----:B------:R-:W-:Y:S02]  /*3840*/  IMAD.MOV R7, RZ, RZ, -R7 ;  /* 0x000000ffff077224 */ /* 0x000fe400078e0a07 */
[----:B------:R-:W-:Y:S01]  /*3850*/  IMAD.HI.U32 R5, R28, R6, RZ ;  /* 0x000000061c057227 */ /* 0x000fe200078e00ff */
[----:B0-----:R-:W-:-:S03]  /*3860*/  IADD3 R3, R27, 0x1cb, RZ ;  /* 0x000001cb1b037810 */ /* 0x001fc60007ffe0ff */
[C---:B------:R-:W-:Y:S01]  /*3870*/  IMAD R12, R0.reuse, R7, R12 ;  /* 0x00000007000c7224 */ /* 0x040fe200078e020c */
[----:B------:R-:W-:Y:S01]  /*3880*/  IADD3 R7, R27, 0x1cc, RZ ;  /* 0x000001cc1b077810 */ /* 0x000fe20007ffe0ff */
[----:B------:R-:W-:Y:S02]  /*3890*/  @!P4 IMAD.IADD R11, R11, 0x1, -R0 ;  /* 0x000000010b0bc824 */ /* 0x000fe400078e0a00 */
[----:B------:R-:W-:Y:S01]  /*38a0*/  IMAD.MOV R5, RZ, RZ, -R5 ;  /* 0x000000ffff057224 */ /* 0x000fe200078e0a05 */
[C---:B------:R-:W-:Y:S01]  /*38b0*/  ISETP.GT.U32.AND P4, PT, R0.reuse, R12, PT ;  /* 0x0000000c0000720c */ /* 0x040fe20003f84070 */
[C---:B------:R-:W-:Y:S01]  /*38c0*/  IMAD R8, R0.reuse, R4, R8 ;  /* 0x0000000400087224 */ /* 0x040fe200078e0208 */
[----:B------:R-:W-:Y:S01]  /*38d0*/  IABS R4, R2 ;  /* 0x0000000200047213 */ /* 0x000fe20000000000 */
[----:B------:R-:W-:Y:S01]  /*38e0*/  IMAD.MOV.U32 R15, RZ, RZ, R11 ;  /* 0x000000ffff0f7224 */ /* 0x000fe200078e000b */
[----:B------:R-:W-:Y:S01]  /*38f0*/  IABS R10, R7 ;  /* 0x00000007000a7213 */ /* 0x000fe20000000000 */
[C---:B------:R-:W-:Y:S01]  /*3900*/  IMAD R6, R0.reuse, R5, R6 ;  /* 0x0000000500067224 */ /* 0x040fe200078e0206 */
[----:B------:R-:W-:Y:S01]  /*3910*/  IABS R5, R3 ;  /* 0x0000000300057213 */ /* 0x000fe20000000000 */
[----:B------:R-:W-:Y:S01]  /*3920*/  @!P0 IMAD.MOV R15, RZ, RZ, -R15 ;  /* 0x000000ffff0f8224 */ /* 0x000fe200078e0a0f */
[----:B------:R-:W-:Y:S01]  /*3930*/  ISETP.GT.U32.AND P0, PT, R0, R8, PT ;  /* 0x000000080000720c */ /* 0x000fe20003f04070 */
[--C-:B------:R-:W-:Y:S01]  /*3940*/  @!P5 IMAD.IADD R14, R14, 0x1, -R0.reuse ;  /* 0x000000010e0ed824 */ /* 0x100fe200078e0a00 */
[----:B------:R-:W-:Y:S01]  /*3950*/  ISETP.GT.U32.AND P5, PT, R0, R6, PT ;  /* 0x000000060000720c */ /* 0x000fe20003fa4070 */
[----:B------:R-:W-:Y:S01]  /*3960*/  IMAD.HI.U32 R11, R28, R4, RZ ;  /* 0x000000041c0b7227 */ /* 0x000fe200078e00ff */
[----:B------:R-:W-:Y:S03]  /*3970*/  STL [R1+0x740], R15 ;  /* 0x0007400f01007387 */ /* 0x000fe60000100800 */
[----:B------:R-:W-:-:S02]  /*3980*/  @!P4 IMAD.IADD R12, R12, 0x1, -R0 ;  /* 0x000000010c0cc824 */ /* 0x000fc400078e0a00 */
[----:B------:R-:W-:Y:S02]  /*3990*/  IMAD.MOV R11, RZ, RZ, -R11 ;  /* 0x000000ffff0b7224 */ /* 0x000fe400078e0a0b */
[----:B------:R-:W-:Y:S01]  /*39a0*/  @!P3 IMAD.MOV R14, RZ, RZ, -R14 ;  /* 0x000000ffff0eb224 */ /* 0x000fe200078e0a0e */
[----:B------:R-:W-:Y:S01]  /*39b0*/  ISETP.GT.U32.AND P4, PT, R0, R12, PT ;  /* 0x0000000c0000720c */ /* 0x000fe20003f84070 */
[--C-:B------:R-:W-:Y:S01]  /*39c0*/  @!P0 IMAD.IADD R8, R8, 0x1, -R0.reuse ;  /* 0x0000000108088824 */ /* 0x100fe200078e0a00 */
[----:B------:R-:W-:Y:S01]  /*39d0*/  ISETP.GE.AND P3, PT, R2, RZ, PT ;  /* 0x000000ff0200720c */ /* 0x000fe20003f66270 */
[----:B------:R-:W-:Y:S01]  /*39e0*/  @!P5 IMAD.IADD R6, R6, 0x1, -R0 ;  /* 0x000000010606d824 */ /* 0x000fe200078e0a00 */
[----:B------:R0:W-:Y:S01]  /*39f0*/  STL [R1+0x73c], R14 ;  /* 0x00073c0e01007387 */ /* 0x0001e20000100800 */
[C---:B------:R-:W-:Y:S01]  /*3a00*/  IMAD R2, R0.reuse, R11, R4 ;  /* 0x0000000b00027224 */ /* 0x040fe200078e0204 */
[----:B------:R-:W-:Y:S01]  /*3a10*/  ISETP.GT.U32.AND P0, PT, R0, R8, PT ;  /* 0x000000080000720c */ /* 0x000fe20003f04070 */
[----:B------:R-:W-:Y:S01]  /*3a20*/  IMAD.HI.U32 R4, R28, R10, RZ ;  /* 0x0000000a1c047227 */ /* 0x000fe200078e00ff */
[----:B------:R-:W-:-:S03]  /*3a30*/  ISETP.GT.U32.AND P5, PT, R0, R6, PT ;  /* 0x000000060000720c */ /* 0x000fc60003fa4070 */
[----:B------:R-:W-:-:S04]  /*3a40*/  IMAD.HI.U32 R11, R28, R5, RZ ;  /* 0x000000051c0b7227 */ /* 0x000fc800078e00ff */
[----:B------:R-:W-:Y:S01]  /*3a50*/  @!P4 IMAD.IADD R12, R12, 0x1, -R0 ;  /* 0x000000010c0cc824 */ /* 0x000fe200078e0a00 */
[----:B------:R-:W-:Y:S01]  /*3a60*/  ISETP.GT.U32.AND P4, PT, R0, R2, PT ;  /* 0x000000020000720c */ /* 0x000fe20003f84070 */
[----:B0-----:R-:W-:-:S04]  /*3a70*/  IMAD.HI.U32 R14, R28, R13, RZ ;  /* 0x0000000d1c0e7227 */ /* 0x001fc800078e00ff */
[----:B------:R-:W-:Y:S02]  /*3a80*/  IMAD.MOV R4, RZ, RZ, -R4 ;  /* 0x000000ffff047224 */ /* 0x000fe400078e0a04 */
[----:B------:R-:W-:Y:S02]  /*3a90*/  IMAD.MOV R14, RZ, RZ, -R14 ;  /* 0x000000ffff0e7224 */ /* 0x000fe400078e0a0e */
[----:B------:R-:W-:Y:S02]  /*3aa0*/  IMAD.MOV R11, RZ, RZ, -R11 ;  /* 0x000000ffff0b7224 */ /* 0x000fe400078e0a0b */
[----:B------:R-:W-:Y:S01]  /*3ab0*/  IMAD R10, R0, R4, R10 ;  /* 0x00000004000a7224 */ /* 0x000fe200078e020a */
[----:B------:R-:W-:Y:S01]  /*3ac0*/  IADD3 R4, R27, 0x1ca, RZ ;  /* 0x000001ca1b047810 */ /* 0x000fe20007ffe0ff */
[--C-:B------:R-:W-:Y:S02]  /*3ad0*/  @!P0 IMAD.IADD R8, R8, 0x1, -R0.reuse ;  /* 0x0000000108088824 */ /* 0x100fe400078e0a00 */
[----:B------:R-:W-:Y:S01]  /*3ae0*/  @!P5 IMAD.IADD R6, R6, 0x1, -R0 ;  /* 0x000000010606d824 */ /* 0x000fe200078e0a00 */
[----:B------:R-:W-:Y:S01]  /*3af0*/  ISETP.GE.AND P5, PT, R9, RZ, PT ;  /* 0x000000ff0900720c */ /* 0x000fe20003fa6270 */
[----:B------:R-:W-:Y:S01]  /*3b00*/  IMAD.MOV.U32 R15, RZ, RZ, R12 ;  /* 0x000000ffff0f7224 */ /* 0x000fe200078e000c */
[C---:B------:R-:W-:Y:S01]  /*3b10*/  ISETP.GT.U32.AND P0, PT, R0.reuse, R10, PT ;  /* 0x0000000a0000720c */ /* 0x040fe20003f04070 */
[----:B------:R-:W-:-:S02]  /*3b20*/  IMAD R9, R0, R14, R13 ;  /* 0x0000000e00097224 */ /* 0x000fc400078e020d */
[----:B------:R-:W-:Y:S01]  /*3b30*/  IMAD R5, R0, R11, R5 ;  /* 0x0000000b00057224 */ /* 0x000fe200078e0205 */
[----:B------:R-:W-:Y:S01]  /*3b40*/  IABS R11, R4 ;  /* 0x00000004000b7213 */ /* 0x000fe20000000000 */
[----:B------:R-:W-:Y:S01]  /*3b50*/  IMAD.MOV.U32 R12, RZ, RZ, R8 ;  /* 0x000000ffff0c7224 */ /* 0x000fe200078e0008 */
[----:B------:R-:W-:Y:S01]  /*3b60*/  IADD3 R8, R27, 0x1c9, RZ ;  /* 0x000001c91b087810 */ /* 0x000fe20007ffe0ff */
[----:B------:R-:W-:Y:S02]  /*3b70*/  @!P4 IMAD.IADD R2, R2, 0x1, -R0 ;  /* 0x000000010202c824 */ /* 0x000fe400078e0a00 */
[----:B------:R-:W-:Y:S01]  /*3b80*/  @!P2 IMAD.MOV R15, RZ, RZ, -R15 ;  /* 0x000000ffff0fa224 */ /* 0x000fe200078e0a0f */
[C---:B------:R-:W-:Y:S01]  /*3b90*/  ISETP.GT.U32.AND P2, PT, R0.reuse, R9, PT ;  /* 0x000000090000720c */ /* 0x040fe20003f44070 */
[----:B------:R-:W-:Y:S01]  /*3ba0*/  @!P6 IMAD.MOV R12, RZ, RZ, -R12 ;  /* 0x000000ffff0ce224 */ /* 0x000fe200078e0a0c */
[C---:B------:R-:W-:Y:S01]  /*3bb0*/  ISETP.GT.U32.AND P6, PT, R0.reuse, R5, PT ;  /* 0x000000050000720c */ /* 0x040fe20003fc4070 */
[----:B------:R-:W-:Y:S01]  /*3bc0*/  IMAD.MOV.U32 R13, RZ, RZ, R6 ;  /* 0x000000ffff0d7224 */ /* 0x000fe200078e0006 */
[----:B------:R-:W-:Y:S01]  /*3bd0*/  ISETP.GT.U32.AND P4, PT, R0, R2, PT ;  /* 0x000000020000720c */ /* 0x000fe20003f84070 */
[----:B------:R-:W-:Y:S01]  /*3be0*/  IMAD.MOV.U32 R6, RZ, RZ, R11 ;  /* 0x000000ffff067224 */ /* 0x000fe200078e000b */
[----:B------:R-:W-:Y:S01]  /*3bf0*/  IABS R11, R8 ;  /* 0x00000008000b7213 */ /* 0x000fe20000000000 */
[----:B------:R-:W-:Y:S01]  /*3c00*/  @!P1 IMAD.MOV R13, RZ, RZ, -R13 ;  /* 0x000000ffff0d9224 */ /* 0x000fe200078e0a0d */
[----:B------:R-:W-:Y:S01]  /*3c10*/  ISETP.GE.AND P1, PT, R7, RZ, PT ;  /* 0x000000ff0700720c */ /* 0x000fe20003f26270 */
[----:B------:R-:W-:Y:S01]  /*3c20*/  IMAD.HI.U32 R7, R28, R6, RZ ;  /* 0x000000061c077227 */ /* 0x000fe200078e00ff */
[----:B------:R-:W-:Y:S03]  /*3c30*/  STL [R1+0x728], R15 ;  /* 0x0007280f01007387 */ /* 0x000fe60000100800 */
[----:B------:R-:W-:Y:S01]  /*3c40*/  @!P0 IMAD.IADD R10, R10, 0x1, -R0 ;  /* 0x000000010a0a8824 */ /* 0x000fe200078e0a00 */
[----:B------:R-:W-:Y:S01]  /*3c50*/  STL [R1+0x730], R13 ;  /* 0x0007300d01007387 */ /* 0x000fe20000100800 */
[----:B------:R-:W-:-:S02]  /*3c60*/  IMAD.MOV R7, RZ, RZ, -R7 ;  /* 0x000000ffff077224 */ /* 0x000fc400078e0a07 */
[--C-:B------:R-:W-:Y:S01]  /*3c70*/  @!P2 IMAD.IADD R9, R9, 0x1, -R0.reuse ;  /* 0x000000010909a824 */ /* 0x100fe200078e0a00 */
[----:B------:R0:W-:Y:S01]  /*3c80*/  STL [R1+0x734], R12 ;  /* 0x0007340c01007387 */ /* 0x0001e20000100800 */
[--C-:B------:R-:W-:Y:S01]  /*3c90*/  @!P6 IMAD.IADD R5, R5, 0x1, -R0.reuse ;  /* 0x000000010505e824 */ /* 0x100fe200078e0a00 */
[----:B------:R-:W-:Y:S01]  /*3ca0*/  ISETP.GT.U32.AND P6, PT, R0, R10, PT ;  /* 0x0000000a0000720c */ /* 0x000fe20003fc4070 */
[----:B------:R-:W-:Y:S01]  /*3cb0*/  @!P4 IMAD.IADD R2, R2, 0x1, -R0 ;  /* 0x000000010202c824 */ /* 0x000fe200078e0a00 */
[C---:B------:R-:W-:Y:S01]  /*3cc0*/  ISETP.GT.U32.AND P0, PT, R0.reuse, R9, PT ;  /* 0x000000090000720c */ /* 0x040fe20003f04070 */
[----:B------:R-:W-:Y:S01]  /*3cd0*/  IMAD R6, R0, R7, R6 ;  /* 0x0000000700067224 */ /* 0x000fe200078e0206 */
[----:B------:R-:W-:Y:S01]  /*3ce0*/  ISETP.GE.AND P2, PT, R4, RZ, PT ;  /* 0x000000ff0400720c */ /* 0x000fe20003f46270 */
[----:B------:R-:W-:Y:S01]  /*3cf0*/  IMAD.HI.U32 R7, R28, R11, RZ ;  /* 0x0000000b1c077227 */ /* 0x000fe200078e00ff */
[----:B------:R-:W-:Y:S02]  /*3d00*/  ISETP.GE.AND P4, PT, R3, RZ, PT ;  /* 0x000000ff0300720c */ /* 0x000fe40003f86270 */
[C---:B------:R-:W-:Y:S01]  /*3d10*/  IADD3 R4, R27.reuse, 0x1c6, RZ ;  /* 0x000001c61b047810 */ /* 0x040fe20007ffe0ff */
[----:B0-----:R-:W-:Y:S01]  /*3d20*/  IMAD.MOV.U32 R12, RZ, RZ, R2 ;  /* 0x000000ffff0c7224 */ /* 0x001fe200078e0002 */
[C---:B------:R-:W-:Y:S01]  /*3d30*/  IADD3 R3, R27.reuse, 0x1c8, RZ ;  /* 0x000001c81b037810 */ /* 0x040fe20007ffe0ff */
[----:B------:R-:W-:Y:S01]  /*3d40*/  IMAD.MOV R7, RZ, RZ, -R7 ;  /* 0x000000ffff077224 */ /* 0x000fe200078e0a07 */
[----:B------:R-:W-:Y:S01]  /*3d50*/  IABS R13, R4 ;  /* 0x00000004000d7213 */ /* 0x000fe20000000000 */
[----:B------:R-:W-:Y:S01]  /*3d60*/  @!P3 IMAD.MOV R12, RZ, RZ, -R12 ;  /* 0x000000ffff0cb224 */ /* 0x000fe200078e0a0c */
[C---:B------:R-:W-:Y:S01]  /*3d70*/  ISETP.GT.U32.AND P3, PT, R0.reuse, R5, PT ;  /* 0x000000050000720c */ /* 0x040fe20003f64070 */
[----:B------:R-:W-:Y:S01]  /*3d80*/  IMAD R11, R0, R7, R11 ;  /* 0x00000007000b7224 */ /* 0x000fe200078e020b */
[----:B------:R-:W-:Y:S01]  /*3d90*/  IADD3 R2, R27, 0x1c7, RZ ;  /* 0x000001c71b027810 */ /* 0x000fe20007ffe0ff */
[--C-:B------:R-:W-:Y:S01]  /*3da0*/  @!P6 IMAD.IADD R10, R10, 0x1, -R0.reuse ;  /* 0x000000010a0ae824 */ /* 0x100fe200078e0a00 */
[----:B------:R0:W-:Y:S01]  /*3db0*/  STL [R1+0x738], R12 ;  /* 0x0007380c01007387 */ /* 0x0001e20000100800 */
[----:B------:R-:W-:Y:S01]  /*3dc0*/  @!P0 IMAD.IADD R9, R9, 0x1, -R0 ;  /* 0x0000000109098824 */ /* 0x000fe200078e0a00 */
[C---:B------:R-:W-:Y:S01]  /*3dd0*/  ISETP.GT.U32.AND P6, PT, R0.reuse, R11, PT ;  /* 0x0000000b0000720c */ /* 0x040fe20003fc4070 */
[----:B------:R-:W-:Y:S01]  /*3de0*/  @!P1 IMAD.MOV R10, RZ, RZ, -R10 ;  /* 0x000000ffff0a9224 */ /* 0x000fe200078e0a0a */
[----:B------:R-:W-:Y:S01]  /*3df0*/  ISETP.GT.U32.AND P0, PT, R0, R6, PT ;  /* 0x000000060000720c */ /* 0x000fe20003f04070 */
[----:B------:R-:W-:Y:S01]  /*3e00*/  IMAD.MOV.U32 R15, RZ, RZ, R9 ;  /* 0x000000ffff0f7224 */ /* 0x000fe200078e0009 */
[----:B------:R-:W-:-:S03]  /*3e10*/  IABS R7, R2 ;  /* 0x0000000200077213 */ /* 0x000fc60000000000 */
[----:B------:R-:W-:Y:S01]  /*3e20*/  @!P3 IMAD.IADD R5, R5, 0x1, -R0 ;  /* 0x000000010505b824 */ /* 0x000fe200078e0a00 */
[----:B0-----:R-:W-:Y:S01]  /*3e30*/  IABS R12, R3 ;  /* 0x00000003000c7213 */ /* 0x001fe20000000000 */
[----:B------:R-:W-:Y:S01]  /*3e40*/  IMAD.HI.U32 R14, R28, R7, RZ ;  /* 0x000000071c0e7227 */ /* 0x000fe200078e00ff */
[----:B------:R-:W-:-:S03]  /*3e50*/  ISETP.GE.AND P3, PT, R8, RZ, PT ;  /* 0x000000ff0800720c */ /* 0x000fc60003f66270 */
[----:B------:R-:W-:Y:S02]  /*3e60*/  IMAD.MOV.U32 R8, RZ, RZ, R13 ;  /* 0x000000ffff087224 */ /* 0x000fe400078e000d */
[----:B------:R-:W-:-:S04]  /*3e70*/  IMAD.HI.U32 R13, R28, R12, RZ ;  /* 0x0000000c1c0d7227 */ /* 0x000fc800078e00ff */
[--C-:B------:R-:W-:Y:S02]  /*3e80*/  @!P6 IMAD.IADD R11, R11, 0x1, -R0.reuse ;  /* 0x000000010b0be824 */ /* 0x100fe400078e0a00 */
[----:B------:R-:W-:Y:S02]  /*3e90*/  IMAD.MOV R13, RZ, RZ, -R13 ;  /* 0x000000ffff0d7224 */ /* 0x000fe400078e0a0d */
[----:B------:R-:W-:Y:S01]  /*3ea0*/  @!P0 IMAD.IADD R6, R6, 0x1, -R0 ;  /* 0x0000000106068824 */ /* 0x000fe200078e0a00 */
[----:B------:R-:W-:Y:S01]  /*3eb0*/  ISETP.GE.AND P0, PT, R3, RZ, PT ;  /* 0x000000ff0300720c */ /* 0x000fe20003f06270 */
[----:B------:R-:W-:Y:S01]  /*3ec0*/  IMAD.HI.U32 R3, R28, R8, RZ ;  /* 0x000000081c037227 */ /* 0x000fe200078e00ff */
[----:B------:R-:W-:-:S03]  /*3ed0*/  ISETP.GT.U32.AND P6, PT, R0, R11, PT ;  /* 0x0000000b0000720c */ /* 0x000fc60003fc4070 */
[----:B------:R-:W-:Y:S02]  /*3ee0*/  IMAD.MOV R9, RZ, RZ, -R14 ;  /* 0x000000ffff097224 */ /* 0x000fe400078e0a0e */
[C---:B------:R-:W-:Y:S01]  /*3ef0*/  IMAD R12, R0.reuse, R13, R12 ;  /* 0x0000000d000c7224 */ /* 0x040fe200078e020c */
[----:B------:R-:W-:Y:S01]  /*3f00*/  IADD3 R13, R27, 0x1c5, RZ ;  /* 0x000001c51b0d7810 */ /* 0x000fe20007ffe0ff */
[----:B------:R-:W-:Y:S01]  /*3f10*/  @!P5 IMAD.MOV R15, RZ, RZ, -R15 ;  /* 0x000000ffff0fd224 */ /* 0x000fe200078e0a0f */
[C---:B------:R-:W-:Y:S01]  /*3f20*/  ISETP.GT.U32.AND P5, PT, R0.reuse, R6, PT ;  /* 0x000000060000720c */ /* 0x040fe20003fa4070 */
[----:B------:R-:W-:Y:S01]  /*3f30*/  IMAD.MOV R3, RZ, RZ, -R3 ;  /* 0x000000ffff037224 */ /* 0x000fe200078e0a03 */
[C---:B------:R-:W-:Y:S01]  /*3f40*/  ISETP.GT.U32.AND P1, PT, R0.reuse, R12, PT ;  /* 0x0000000c0000720c */ /* 0x040fe20003f24070 */
[C---:B------:R-:W-:Y:S01]  /*3f50*/  IMAD R7, R0.reuse, R9, R7 ;  /* 0x0000000900077224 */ /* 0x040fe200078e0207 */
[----:B------:R0:W-:Y:S01]  /*3f60*/  STL [R1+0x72c], R15 ;  /* 0x00072c0f01007387 */ /* 0x0001e20000100800 */
[C---:B------:R-:W-:Y:S01]  /*3f70*/  IMAD R8, R0.reuse, R3, R8 ;  /* 0x0000000300087224 */ /* 0x040fe200078e0208 */
[----:B------:R-:W-:Y:S01]  /*3f80*/  IABS R3, R13 ;  /* 0x0000000d00037213 */ /* 0x000fe20000000000 */
[----:B------:R-:W-:Y:S01]  /*3f90*/  @!P4 IMAD.MOV R5, RZ, RZ, -R5 ;  /* 0x000000ffff05c224 */ /* 0x000fe200078e0a05 */
[C---:B------:R-:W-:Y:S01]  /*3fa0*/  ISETP.GT.U32.AND P4, PT, R0.reuse, R7, PT ;  /* 0x000000070000720c */ /* 0x040fe20003f84070 */
[--C-:B------:R-:W-:Y:S01]  /*3fb0*/  @!P6 IMAD.IADD R11, R11, 0x1, -R0.reuse ;  /* 0x000000010b0be824 */ /* 0x100fe200078e0a00 */
[----:B------:R-:W-:Y:S01]  /*3fc0*/  ISETP.GT.U32.AND P6, PT, R0, R8, PT ;  /* 0x000000080000720c */ /* 0x000fe20003fc4070 */
[----:B------:R-:W-:Y:S01]  /*3fd0*/  STL [R1+0x71c], R10 ;  /* 0x00071c0a01007387 */ /* 0x000fe20000100800 */
[C---:B------:R-:W-:Y:S01]  /*3fe0*/  IADD3 R9, R27.reuse, 0x1c3, RZ ;  /* 0x000001c31b097810 */ /* 0x040fe20007ffe0ff */
[--C-:B------:R-:W-:Y:S01]  /*3ff0*/  @!P5 IMAD.IADD R6, R6, 0x1, -R0.reuse ;  /* 0x000000010606d824 */ /* 0x100fe200078e0a00 */
[----:B------:R-:W-:Y:S01]  /*4000*/  ISETP.GE.AND P5, PT, R2, RZ, PT ;  /* 0x000000ff0200720c */ /* 0x000fe20003fa6270 */
[----:B------:R-:W-:Y:S01]  /*4010*/  @!P1 IMAD.IADD R12, R12, 0x1, -R0 ;  /* 0x000000010c0c9824 */ /* 0x000fe200078e0a00 */
[----:B------:R-:W-:Y:S01]  /*4020*/  IADD3 R2, R27, 0x1c4, RZ ;  /* 0x000001c41b027810 */ /* 0x000fe20007ffe0ff */
[----:B------:R1:W-:Y:S01]  /*4030*/  STL [R1+0x720], R5 ;  /* 0x0007200501007387 */ /* 0x0003e20000100800 */
[----:B------:R-:W-:Y:S01]  /*4040*/  ISETP.GE.AND P1, PT, R4, RZ, PT ;  /* 0x000000ff0400720c */ /* 0x000fe20003f26270 */
[----:B------:R-:W-:Y:S01]  /*4050*/  IMAD.HI.U32 R4, R28, R3, RZ ;  /* 0x000000031c047227 */ /* 0x000fe200078e00ff */
[----:B0-----:R-:W-:-:S03]  /*4060*/  IABS R15, R9 ;  /* 0x00000009000f7213 */ /* 0x001fc60000000000 */
[--C-:B------:R-:W-:Y:S01]  /*4070*/  @!P4 IMAD.IADD R7, R7, 0x1, -R0.reuse ;  /* 0x000000010707c824 */ /* 0x100fe200078e0a00 */
[----:B------:R-:W-:Y:S01]  /*4080*/  ISETP.GT.U32.AND P4, PT, R0, R12, PT ;  /* 0x0000000c0000720c */ /* 0x000fe20003f84070 */
[----:B------:R-:W-:Y:S01]  /*4090*/  @!P6 IMAD.IADD R8, R8, 0x1, -R0 ;  /* 0x000000010808e824 */ /* 0x000fe200078e0a00 */
[----:B-1----:R-:W-:Y:S01]  /*40a0*/  IABS R5, R2 ;  /* 0x0000000200057213 */ /* 0x002fe20000000000 */
[----:B------:R-:W-:Y:S01]  /*40b0*/  IMAD.MOV.U32 R10, RZ, RZ, R6 ;  /* 0x000000ffff0a7224 */ /* 0x000fe200078e0006 */
[----:B------:R-:W-:Y:S01]  /*40c0*/  ISETP.GT.U32.AND P6, PT, R0, R7, PT ;  /* 0x000000070000720c */ /* 0x000fe20003fc4070 */
[----:B------:R-:W-:Y:S02]  /*40d0*/  IMAD.MOV R4, RZ, RZ, -R4 ;  /* 0x000000ffff047224 */ /* 0x000fe400078e0a04 */
[----:B------:R-:W-:-:S04]  /*40e0*/  IMAD.HI.U32 R6, R28, R5, RZ ;  /* 0x000000051c067227 */ /* 0x000fc800078e00ff */
[----:B------:R-:W-:Y:S01]  /*40f0*/  IMAD R3, R0, R4, R3 ;  /* 0x0000000400037224 */ /* 0x000fe200078e0203 */
[----:B------:R-:W-:Y:S01]  /*4100*/  IADD3 R4, R27, 0x1c2, RZ ;  /* 0x000001c21b047810 */ /* 0x000fe20007ffe0ff */
[----:B------:R-:W-:Y:S02]  /*4110*/  IMAD.MOV R6, RZ, RZ, -R6 ;  /* 0x000000ffff067224 */ /* 0x000fe400078e0a06 */
[--C-:B------:R-:W-:Y:S01]  /*4120*/  @!P4 IMAD.IADD R12, R12, 0x1, -R0.reuse ;  /* 0x000000010c0cc824 */ /* 0x100fe200078e0a00 */
[C---:B------:R-:W-:Y:S01]  /*4130*/  ISETP.GT.U32.AND P4, PT, R0.reuse, R3, PT ;  /* 0x000000030000720c */ /* 0x040fe20003f84070 */
[----:B------:R-:W-:Y:S01]  /*4140*/  IMAD R5, R0, R6, R5 ;  /* 0x0000000600057224 */ /* 0x000fe200078e0205 */
[----:B------:R-:W-:Y:S01]  /*4150*/  IABS R6, R4 ;  /* 0x0000000400067213 */ /* 0x000fe20000000000 */
[----:B------:R-:W-:Y:S02]  /*4160*/  @!P6 IMAD.IADD R7, R7, 0x1, -R0 ;  /* 0x000000010707e824 */ /* 0x000fe400078e0a00 */
[----:B------:R-:W-:Y:S01]  /*4170*/  IMAD.HI.U32 R16, R28, R15, RZ ;  /* 0x0000000f1c107227 */ /* 0x000fe200078e00ff */
[----:B------:R-:W-:-:S03]  /*4180*/  ISETP.GT.U32.AND P6, PT, R0, R5, PT ;  /* 0x000000050000720c */ /* 0x000fc60003fc4070 */
[----:B------:R-:W-:Y:S01]  /*4190*/  @!P2 IMAD.MOV R10, RZ, RZ, -R10 ;  /* 0x000000ffff0aa224 */ /* 0x000fe200078e0a0a */
[----:B------:R-:W-:Y:S01]  /*41a0*/  ISETP.GT.U32.AND P2, PT, R0, R8, PT ;  /* 0x000000080000720c */ /* 0x000fe20003f44070 */
[----:B------:R-:W-:Y:S02]  /*41b0*/  IMAD.MOV R16, RZ, RZ, -R16 ;  /* 0x000000ffff107224 */ /* 0x000fe400078e0a10 */
[--C-:B------:R-:W-:Y:S01]  /*41c0*/  @!P4 IMAD.IADD R3, R3, 0x1, -R0.reuse ;  /* 0x000000010303c824 */ /* 0x100fe200078e0a00 */
[----:B------:R-:W-:Y:S01]  /*41d0*/  ISETP.GE.AND P4, PT, R2, RZ, PT ;  /* 0x000000ff0200720c */ /* 0x000fe20003f86270 */
[----:B------:R-:W-:Y:S01]  /*41e0*/  IMAD.HI.U32 R14, R28, R6, RZ ;  /* 0x000000061c0e7227 */ /* 0x000fe200078e00ff */
[----:B------:R0:W-:Y:S03]  /*41f0*/  STL [R1+0x724], R10 ;  /* 0x0007240a01007387 */ /* 0x0001e60000100800 */
[----:B------:R-:W-:Y:S01]  /*4200*/  @!P6 IMAD.IADD R5, R5, 0x1, -R0 ;  /* 0x000000010505e824 */ /* 0x000fe200078e0a00 */
[C---:B------:R-:W-:Y:S01]  /*4210*/  ISETP.GT.U32.AND P6, PT, R0.reuse, R3, PT ;  /* 0x000000030000720c */ /* 0x040fe20003fc4070 */
[----:B------:R-:W-:-:S02]  /*4220*/  IMAD R2, R0, R16, R15 ;  /* 0x0000001000027224 */ /* 0x000fc400078e020f */
[----:B------:R-:W-:Y:S02]  /*4230*/  IMAD.MOV R14, RZ, RZ, -R14 ;  /* 0x000000ffff0e7224 */ /* 0x000fe400078e0a0e */
[----:B------:R-:W-:Y:S01]  /*4240*/  IMAD.MOV.U32 R17, RZ, RZ, R12 ;  /* 0x000000ffff117224 */ /* 0x000fe200078e000c */
[----:B0-----:R-:W-:Y:S01]  /*4250*/  IADD3 R10, R27, 0x1c1, RZ ;  /* 0x000001c11b0a7810 */ /* 0x001fe20007ffe0ff */
[----:B------:R-:W-:Y:S01]  /*4260*/  @!P3 IMAD.MOV R11, RZ, RZ, -R11 ;  /* 0x000000ffff0bb224 */ /* 0x000fe200078e0a0b */
[C---:B------:R-:W-:Y:S01]  /*4270*/  ISETP.GT.U32.AND P3, PT, R0.reuse, R2, PT ;  /* 0x000000020000720c */ /* 0x040fe20003f64070 */
[----:B------:R-:W-:Y:S02]  /*4280*/  IMAD R6, R0, R14, R6 ;  /* 0x0000000e00067224 */ /* 0x000fe400078e0206 */
[--C-:B------:R-:W-:Y:S01]  /*4290*/  @!P2 IMAD.IADD R8, R8, 0x1, -R0.reuse ;  /* 0x000000010808a824 */ /* 0x100fe200078e0a00 */
[----:B------:R-:W-:Y:S01]  /*42a0*/  ISETP.GE.AND P2, PT, R13, RZ, PT ;  /* 0x000000ff0d00720c */ /* 0x000fe20003f46270 */
[----:B------:R-:W-:Y:S01]  /*42b0*/  @!P0 IMAD.MOV R17, RZ, RZ, -R17 ;  /* 0x000000ffff118224 */ /* 0x000fe200078e0a11 */
[----:B------:R-:W-:Y:S01]  /*42c0*/  IABS R13, R10 ;  /* 0x0000000a000d7213 */ /* 0x000fe20000000000 */
[----:B------:R-:W-:Y:S01]  /*42d0*/  @!P5 IMAD.MOV R7, RZ, RZ, -R7 ;  /* 0x000000ffff07d224 */ /* 0x000fe200078e0a07 */
[C---:B------:R-:W-:Y:S01]  /*42e0*/  ISETP.GT.U32.AND P0, PT, R0.reuse, R5, PT ;  /* 0x000000050000720c */ /* 0x040fe20003f04070 */
[----:B------:R-:W-:Y:S01]  /*42f0*/  @!P6 IMAD.IADD R3, R3, 0x1, -R0 ;  /* 0x000000010303e824 */ /* 0x000fe200078e0a00 */
[----:B------:R-:W-:Y:S01]  /*4300*/  ISETP.GT.U32.AND P6, PT, R0, R6, PT ;  /* 0x000000060000720c */ /* 0x000fe20003fc4070 */
[----:B------:R-:W-:Y:S01]  /*4310*/  STL [R1+0x718], R11 ;  /* 0x0007180b01007387 */ /* 0x000fe20000100800 */
[----:B------:R-:W-:Y:S01]  /*4320*/  @!P1 IMAD.MOV R8, RZ, RZ, -R8 ;  /* 0x000000ffff089224 */ /* 0x000fe200078e0a08 */
[----:B------:R-:W-:Y:S01]  /*4330*/  ISETP.GE.AND P1, PT, R4, RZ, PT ;  /* 0x000000ff0400720c */ /* 0x000fe20003f26270 */
[----:B------:R-:W-:Y:S01]  /*4340*/  @!P3 IMAD.IADD R2, R2, 0x1, -R0 ;  /* 0x000000010202b824 */ /* 0x000fe200078e0a00 */
[----:B------:R-:W-:Y:S01]  /*4350*/  STL [R1+0x714], R17 ;  /* 0x0007141101007387 */ /* 0x000fe20000100800 */
[----:B------:R-:W-:-:S02]  /*4360*/  IADD3 R4, R27, 0x1c0, RZ ;  /* 0x000001c01b047810 */ /* 0x000fc40007ffe0ff */
[----:B------:R-:W-:Y:S01]  /*4370*/  ISETP.GE.AND P5, PT, R9, RZ, PT ;  /* 0x000000ff0900720c */ /* 0x000fe20003fa6270 */
[----:B------:R0:W-:Y:S01]  /*4380*/  STL [R1+0x710], R7 ;  /* 0x0007100701007387 */ /* 0x0001e20000100800 */
[----:B------:R-:W-:Y:S01]  /*4390*/  IABS R15, R4 ;  /* 0x00000004000f7213 */ /* 0x000fe20000000000 */
[--C-:B------:R-:W-:Y:S01]  /*43a0*/  @!P0 IMAD.IADD R5, R5, 0x1, -R0.reuse ;  /* 0x0000000105058824 */ /* 0x100fe200078e0a00 */
[----:B------:R-:W-:Y:S01]  /*43b0*/  ISETP.GE.AND P3, PT, R4, RZ, PT ;  /* 0x000000ff0400720c */ /* 0x000fe20003f66270 */
[----:B------:R-:W-:Y:S01]  /*43c0*/  @!P6 IMAD.IADD R6, R6, 0x1, -R0 ;  /* 0x000000010606e824 */ /* 0x000fe200078e0a00 */
[----:B------:R-:W-:Y:S01]  /*43d0*/  ISETP.GT.U32.AND P6, PT, R0, R2, PT ;  /* 0x000000020000720c */ /* 0x000fe20003fc4070 */
[----:B------:R-:W-:Y:S01]  /*43e0*/  IMAD.MOV.U32 R9, RZ, RZ, R3 ;  /* 0x000000ffff097224 */ /* 0x000fe200078e0003 */
[----:B------:R1:W-:Y:S01]  /*43f0*/  STL [R1+0x70c], R8 ;  /* 0x00070c0801007387 */ /* 0x0003e20000100800 */
[----:B------:R-:W-:Y:S01]  /*4400*/  @!P4 IMAD.MOV R5, RZ, RZ, -R5 ;  /* 0x000000ffff05c224 */ /* 0x000fe200078e0a05 */
[----:B------:R-:W-:Y:S01]  /*4410*/  IADD3 R4, R27, 0x1bd, RZ ;  /* 0x000001bd1b047810 */ /* 0x000fe20007ffe0ff */
[----:B0-----:R-:W-:Y:S01]  /*4420*/  IMAD.HI.U32 R7, R28, R13, RZ ;  /* 0x0000000d1c077227 */ /* 0x001fe200078e00ff */
[----:B------:R-:W-:-:S02]  /*4430*/  ISETP.GE.AND P0, PT, R10, RZ, PT ;  /* 0x000000ff0a00720c */ /* 0x000fc40003f06270 */
[C---:B------:R-:W-:Y:S01]  /*4440*/  IADD3 R10, R27.reuse, 0x1b9, RZ ;  /* 0x000001b91b0a7810 */ /* 0x040fe20007ffe0ff */
[----:B------:R-:W-:Y:S02]  /*4450*/  IMAD.MOV R7, RZ, RZ, -R7 ;  /* 0x000000ffff077224 */ /* 0x000fe400078e0a07 */
[----:B------:R-:W-:Y:S01]  /*4460*/  IMAD.HI.U32 R3, R28, R15, RZ ;  /* 0x0000000f1c037227 */ /* 0x000fe200078e00ff */
[----:B-1----:R-:W-:-:S03]  /*4470*/  IADD3 R8, R27, 0x1bf, RZ ;  /* 0x000001bf1b087810 */ /* 0x002fc60007ffe0ff */
[C---:B------:R-:W-:Y:S01]  /*4480*/  IMAD R16, R0.reuse, R7, R13 ;  /* 0x0000000700107224 */ /* 0x040fe200078e020d */
[----:B------:R-:W-:Y:S01]  /*4490*/  IADD3 R7, R27, 0x1be, RZ ;  /* 0x000001be1b077810 */ /* 0x000fe20007ffe0ff */
[----:B------:R-:W-:Y:S01]  /*44a0*/  @!P2 IMAD.MOV R9, RZ, RZ, -R9 ;  /* 0x000000ffff09a224 */ /* 0x000fe200078e0a09 */
[C---:B------:R-:W-:Y:S01]  /*44b0*/  ISETP.GT.U32.AND P2, PT, R0.reuse, R6, PT ;  /* 0x000000060000720c */ /* 0x040fe20003f44070 */
[----:B------:R-:W-:Y:S01]  /*44c0*/  IMAD.MOV R3, RZ, RZ, -R3 ;  /* 0x000000ffff037224 */ /* 0x000fe200078e0a03 */
[----:B------:R-:W-:Y:S01]  /*44d0*/  ISETP.GT.U32.AND P4, PT, R0, R16, PT ;  /* 0x000000100000720c */ /* 0x000fe20003f84070 */
[----:B------:R-:W-:Y:S01]  /*44e0*/  @!P6 IMAD.IADD R2, R2, 0x1, -R0 ;  /* 0x000000010202e824 */ /* 0x000fe200078e0a00 */
[----:B------:R-:W-:Y:S01]  /*44f0*/  IABS R11, R8 ;  /* 0x00000008000b7213 */ /* 0x000fe20000000000 */
[----:B------:R-:W-:Y:S01]  /*4500*/  IMAD R15, R0, R3, R15 ;  /* 0x00000003000f7224 */ /* 0x000fe200078e020f */
[----:B------:R0:W-:Y:S01]  /*4510*/  STL [R1+0x704], R9 ;  /* 0x0007040901007387 */ /* 0x0001e20000100800 */
[----:B------:R-:W-:-:S02]  /*4520*/  IABS R14, R7 ;  /* 0x00000007000e7213 */ /* 0x000fc40000000000 */
[----:B------:R-:W-:Y:S01]  /*4530*/  IMAD.HI.U32 R3, R28, R11, RZ ;  /* 0x0000000b1c037227 */ /* 0x000fe200078e00ff */
[----:B------:R-:W-:Y:S01]  /*4540*/  ISETP.GT.U32.AND P6, PT, R0, R15, PT ;  /* 0x0000000f0000720c */ /* 0x000fe20003fc4070 */
[----:B------:R1:W-:Y:S01]  /*4550*/  STL [R1+0x700], R5 ;  /* 0x0007000501007387 */ /* 0x0003e20000100800 */
[----:B------:R-:W-:Y:S01]  /*4560*/  IABS R13, R4 ;  /* 0x00000004000d7213 */ /* 0x000fe20000000000 */
[--C-:B------:R-:W-:Y:S01]  /*4570*/  @!P2 IMAD.IADD R6, R6, 0x1, -R0.reuse ;  /* 0x000000010606a824 */ /* 0x100fe200078e0a00 */
[----:B------:R-:W-:Y:S01]  /*4580*/  ISETP.GE.AND P2, PT, R8, RZ, PT ;  /* 0x000000ff0800720c */ /* 0x000fe20003f46270 */
[----:B------:R-:W-:Y:S01]  /*4590*/  @!P4 IMAD.IADD R16, R16, 0x1, -R0 ;  /* 0x000000011010c824 */ /* 0x000fe200078e0a00 */
[----:B------:R-:W-:Y:S01]  /*45a0*/  ISETP.GE.AND P4, PT, R7, RZ, PT ;  /* 0x000000ff0700720c */ /* 0x000fe20003f86270 */
[----:B0-----:R-:W-:Y:S01]  /*45b0*/  IMAD.MOV.U32 R9, RZ, RZ, R2 ;  /* 0x000000ffff097224 */ /* 0x001fe200078e0002 */
[----:B------:R-:W-:Y:S01]  /*45c0*/  IADD3 R7, R27, 0x1bc, RZ ;  /* 0x000001bc1b077810 */ /* 0x000fe20007ffe0ff */
[----:B------:R-:W-:-:S02]  /*45d0*/  IMAD.MOV R8, RZ, RZ, -R3 ;  /* 0x000000ffff087224 */ /* 0x000fc400078e0a03 */
[----:B------:R-:W-:Y:S01]  /*45e0*/  @!P5 IMAD.MOV R9, RZ, RZ, -R9 ;  /* 0x000000ffff09d224 */ /* 0x000fe200078e0a09 */
[----:B------:R-:W-:Y:S01]  /*45f0*/  ISETP.GT.U32.AND P5, PT, R0, R16, PT ;  /* 0x000000100000720c */ /* 0x000fe20003fa4070 */
[----:B-1----:R-:W-:-:S03]  /*4600*/  IMAD.HI.U32 R5, R28, R14, RZ ;  /* 0x0000000e1c057227 */ /* 0x002fc600078e00ff */
[----:B------:R0:W-:Y:S01]  /*4610*/  STL [R1+0x6f8], R9 ;  /* 0x0006f80901007387 */ /* 0x0001e20000100800 */
[----:B------:R-:W-:Y:S02]  /*4620*/  IMAD.MOV R5, RZ, RZ, -R5 ;  /* 0x000000ffff057224 */ /* 0x000fe400078e0a05 */
[C---:B------:R-:W-:Y:S01]  /*4630*/  IMAD R11, R0.reuse, R8, R11 ;  /* 0x00000008000b7224 */ /* 0x040fe200078e020b */
[----:B------:R-:W-:Y:S01]  /*4640*/  IADD3 R8, R27, 0x1ba, RZ ;  /* 0x000001ba1b087810 */ /* 0x000fe20007ffe0ff */
[----:B------:R-:W-:Y:S02]  /*4650*/  IMAD.MOV.U32 R2, RZ, RZ, R6 ;  /* 0x000000ffff027224 */ /* 0x000fe400078e0006 */
[C---:B------:R-:W-:Y:S01]  /*4660*/  IMAD R14, R0.reuse, R5, R14 ;  /* 0x00000005000e7224 */ /* 0x040fe200078e020e */
[----:B------:R-:W-:Y:S01]  /*4670*/  IABS R5, R10 ;  /* 0x0000000a00057213 */ /* 0x000fe20000000000 */
[----:B------:R-:W-:Y:S01]  /*4680*/  @!P6 IMAD.IADD R15, R15, 0x1, -R0 ;  /* 0x000000010f0fe824 */ /* 0x000fe200078e0a00 */
[----:B0-----:R-:W-:Y:S01]  /*4690*/  IABS R9, R7 ;  /* 0x0000000700097213 */ /* 0x001fe20000000000 */
[----:B------:R-:W-:Y:S01]  /*46a0*/  @!P1 IMAD.MOV R2, RZ, RZ, -R2 ;  /* 0x000000ffff029224 */ /* 0x000fe200078e0a02 */
[----:B------:R-:W-:Y:S01]  /*46b0*/  ISETP.GT.U32.AND P1, PT, R0, R11, PT ;  /* 0x0000000b0000720c */ /* 0x000fe20003f24070 */
[----:B------:R-:W-:Y:S01]  /*46c0*/  @!P5 IMAD.IADD R16, R16, 0x1, -R0 ;  /* 0x000000011010d824 */ /* 0x000fe200078e0a00 */
[----:B------:R-:W-:Y:S01]  /*46d0*/  ISETP.GT.U32.AND P6, PT, R0, R15, PT ;  /* 0x0000000f0000720c */ /* 0x000fe20003fc4070 */
[----:B------:R-:W-:Y:S01]  /*46e0*/  IMAD.HI.U32 R3, R28, R13, RZ ;  /* 0x0000000d1c037227 */ /* 0x000fe200078e00ff */
[----:B------:R-:W-:Y:S01]  /*46f0*/  ISETP.GT.U32.AND P5, PT, R0, R14, PT ;  /* 0x0000000e0000720c */ /* 0x000fe20003fa4070 */
[----:B------:R0:W-:Y:S01]  /*4700*/  STL [R1+0x6fc], R2 ;  /* 0x0006fc0201007387 */ /* 0x0001e20000100800 */
[----:B------:R-:W-:Y:S01]  /*4710*/  IABS R6, R8 ;  /* 0x0000000800067213 */ /* 0x000fe20000000000 */
[----:B------:R-:W-:-:S02]  /*4720*/  IMAD.MOV R3, RZ, RZ, -R3 ;  /* 0x000000ffff037224 */ /* 0x000fc400078e0a03 */
[----:B------:R-:W-:-:S04]  /*4730*/  IMAD.HI.U32 R12, R28, R9, RZ ;  /* 0x000000091c0c7227 */ /* 0x000fc800078e00ff */
[----:B------:R-:W-:Y:S01]  /*4740*/  IMAD R13, R0, R3, R13 ;  /* 0x00000003000d7224 */ /* 0x000fe200078e020d */
[----:B------:R-:W-:Y:S01]  /*4750*/  IADD3 R3, R27, 0x1bb, RZ ;  /* 0x000001bb1b037810 */ /* 0x000fe20007ffe0ff */
[--C-:B------:R-:W-:Y:S01]  /*4760*/  @!P1 IMAD.IADD R11, R11, 0x1, -R0.reuse ;  /* 0x000000010b0b9824 */ /* 0x100fe200078e0a00 */
[----:B------:R-:W-:Y:S01]  /*4770*/  ISETP.GE.AND P1, PT, R4, RZ, PT ;  /* 0x000000ff0400720c */ /* 0x000fe20003f26270 */
[--C-:B------:R-:W-:Y:S01]  /*4780*/  @!P6 IMAD.IADD R15, R15, 0x1, -R0.reuse ;  /* 0x000000010f0fe824 */ /* 0x100fe200078e0a00 */
[----:B------:R-:W-:Y:S01]  /*4790*/  ISETP.GT.U32.AND P6, PT, R0, R13, PT ;  /* 0x0000000d0000720c */ /* 0x000fe20003fc4070 */
[----:B------:R-:W-:Y:S01]  /*47a0*/  @!P5 IMAD.IADD R14, R14, 0x1, -R0 ;  /* 0x000000010e0ed824 */ /* 0x000fe200078e0a00 */
[----:B------:R-:W-:Y:S01]  /*47b0*/  ISETP.GT.U32.AND P5, PT, R0, R11, PT ;  /* 0x0000000b0000720c */ /* 0x000fe20003fa4070 */
[----:B------:R-:W-:Y:S01]  /*47c0*/  IMAD.MOV R12, RZ, RZ, -R12 ;  /* 0x000000ffff0c7224 */ /* 0x000fe200078e0a0c */
[----:B0-----:R-:W-:Y:S01]  /*47d0*/  IABS R2, R3 ;  /* 0x0000000300027213 */ /* 0x001fe20000000000 */
[----:B------:R-:W-:-:S02]  /*47e0*/  IMAD.MOV.U32 R17, RZ, RZ, R15 ;  /* 0x000000ffff117224 */ /* 0x000fc400078e000f */
[----:B------:R-:W-:Y:S02]  /*47f0*/  IMAD R9, R0, R12, R9 ;  /* 0x0000000c00097224 */ /* 0x000fe400078e0209 */
[----:B------:R-:W-:-:S04]  /*4800*/  IMAD.HI.U32 R4, R28, R2, RZ ;  /* 0x000000021c047227 */ /* 0x000fc800078e00ff */
[--C-:B------:R-:W-:Y:S01]  /*4810*/  @!P6 IMAD.IADD R13, R13, 0x1, -R0.reuse ;  /* 0x000000010d0de824 */ /* 0x100fe200078e0a00 */
[C---:B------:R-:W-:Y:S01]  /*4820*/  ISETP.GT.U32.AND P6, PT, R0.reuse, R14, PT ;  /* 0x0000000e0000720c */ /* 0x040fe20003fc4070 */
[----:B------:R-:W-:Y:S01]  /*4830*/  @!P5 IMAD.IADD R11, R11, 0x1, -R0 ;  /* 0x000000010b0bd824 */ /* 0x000fe200078e0a00 */
[C---:B------:R-:W-:Y:S01]  /*4840*/  ISETP.GT.U32.AND P5, PT, R0.reuse, R9, PT ;  /* 0x000000090000720c */ /* 0x040fe20003fa4070 */
[----:B------:R-:W-:Y:S02]  /*4850*/  IMAD.MOV R4, RZ, RZ, -R4 ;  /* 0x000000ffff047224 */ /* 0x000fe400078e0a04 */
[----:B------:R-:W-:Y:S01]  /*4860*/  IMAD.MOV.U32 R18, RZ, RZ, R16 ;  /* 0x000000ffff127224 */ /* 0x000fe200078e0010 */
[----:B------:R-:W-:Y:S01]  /*4870*/  IADD3 R16, R27, 0x1b2, RZ ;  /* 0x000001b21b107810 */ /* 0x000fe20007ffe0ff */
[----:B------:R-:W-:Y:S01]  /*4880*/  @!P3 IMAD.MOV R17, RZ, RZ, -R17 ;  /* 0x000000ffff11b224 */ /* 0x000fe200078e0a11 */
[----:B------:R-:W-:Y:S01]  /*4890*/  ISETP.GE.AND P3, PT, R7, RZ, PT ;  /* 0x000000ff0700720c */ /* 0x000fe20003f66270 */
[----:B------:R-:W-:Y:S01]  /*48a0*/  IMAD R2, R0, R4, R2 ;  /* 0x0000000400027224 */ /* 0x000fe200078e0202 */
[----:B------:R-:W-:Y:S01]  /*48b0*/  IADD3 R4, R27, 0x1b8, RZ ;  /* 0x000001b81b047810 */ /* 0x000fe20007ffe0ff */
[----:B------:R-:W-:-:S04]  /*48c0*/  IMAD.HI.U32 R7, R28, R5, RZ ;  /* 0x000000051c077227 */ /* 0x000fc800078e00ff */
[----:B------:R-:W-:Y:S01]  /*48d0*/  @!P0 IMAD.MOV R18, RZ, RZ, -R18 ;  /* 0x000000ffff128224 */ /* 0x000fe200078e0a12 */
[----:B------:R-:W-:Y:S01]  /*48e0*/  ISETP.GT.U32.AND P0, PT, R0, R13, PT ;  /* 0x0000000d0000720c */ /* 0x000fe20003f04070 */
[----:B------:R-:W-:Y:S02]  /*48f0*/  IMAD.MOV R7, RZ, RZ, -R7 ;  /* 0x000000ffff077224 */ /* 0x000fe400078e0a07 */
[--C-:B------:R-:W-:Y:S01]  /*4900*/  @!P6 IMAD.IADD R14, R14, 0x1, -R0.reuse ;  /* 0x000000010e0ee824 */ /* 0x100fe200078e0a00 */
[----:B------:R-:W-:Y:S01]  /*4910*/  ISETP.GT.U32.AND P6, PT, R0, R2, PT ;  /* 0x000000020000720c */ /* 0x000fe20003fc4070 */
[----:B------:R-:W-:Y:S01]  /*4920*/  @!P5 IMAD.IADD R9, R9, 0x1, -R0 ;  /* 0x000000010909d824 */ /* 0x000fe200078e0a00 */
[----:B------:R-:W-:Y:S01]  /*4930*/  STL [R1+0x6bc], R18 ;  /* 0x0006bc1201007387 */ /* 0x000fe20000100800 */
[----:B------:R-:W-:Y:S02]  /*4940*/  IMAD.MOV.U32 R15, RZ, RZ, R11 ;  /* 0x000000ffff0f7224 */ /* 0x000fe400078e000b */
[----:B------:R-:W-:Y:S01]  /*4950*/  IMAD.HI.U32 R12, R28, R6, RZ ;  /* 0x000000061c0c7227 */ /* 0x000fe200078e00ff */
[----:B------:R-:W-:Y:S03]  /*4960*/  STL [R1+0x6cc], R17 ;  /* 0x0006cc1101007387 */ /* 0x000fe60000100800 */
[C---:B------:R-:W-:Y:S01]  /*4970*/  IMAD R5, R0.reuse, R7, R5 ;  /* 0x0000000700057224 */ /* 0x040fe200078e0205 */
[----:B------:R-:W-:Y:S01]  /*4980*/  IADD3 R7, R27, 0x1b7, RZ ;  /* 0x000001b71b077810 */ /* 0x000fe20007ffe0ff */
[----:B------:R-:W-:Y:S01]  /*4990*/  @!P2 IMAD.MOV R15, RZ, RZ, -R15 ;  /* 0x000000ffff0fa224 */ /* 0x000fe200078e0a0f */
[----:B------:R-:W-:Y:S01]  /*49a0*/  ISETP.GT.U32.AND P2, PT, R0, R9, PT ;  /* 0x000000090000720c */ /* 0x000fe20003f44070 */
[----:B------:R-:W-:-:S02]  /*49b0*/  IMAD.MOV R12, RZ, RZ, -R12 ;  /* 0x000000ffff0c7224 */ /* 0x000fc400078e0a0c */
[----:B------:R-:W-:Y:S01]  /*49c0*/  @!P4 IMAD.MOV R14, RZ, RZ, -R14 ;  /* 0x000000ffff0ec224 */ /* 0x000fe200078e0a0e */
[C---:B------:R-:W-:Y:S01]  /*49d0*/  ISETP.GT.U32.AND P4, PT, R0.reuse, R5, PT ;  /* 0x000000050000720c */ /* 0x040fe20003f84070 */
[----:B------:R-:W-:Y:S01]  /*49e0*/  @!P0 IMAD.IADD R13, R13, 0x1, -R0 ;  /* 0x000000010d0d8824 */ /* 0x000fe200078e0a00 */
[----:B------:R-:W-:Y:S01]  /*49f0*/  ISETP.GE.AND P0, PT, R3, RZ, PT ;  /* 0x000000ff0300720c */ /* 0x000fe20003f06270 */
[----:B------:R-:W-:Y:S01]  /*4a00*/  IMAD R6, R0, R12, R6 ;  /* 0x0000000c00067224 */ /* 0x000fe200078e0206 */
[----:B------:R-:W-:Y:S01]  /*4a10*/  IABS R3, R4 ;  /* 0x0000000400037213 */ /* 0x000fe20000000000 */
[--C-:B------:R-:W-:Y:S01]  /*4a20*/  @!P6 IMAD.IADD R2, R2, 0x1, -R0.reuse ;  /* 0x000000010202e824 */ /* 0x100fe200078e0a00 */
[----:B------:R-:W-:Y:S01]  /*4a30*/  IABS R12, R7 ;  /* 0x00000007000c7213 */ /* 0x000fe20000000000 */
[----:B------:R-:W-:Y:S01]  /*4a40*/  @!P1 IMAD.MOV R13, RZ, RZ, -R13 ;  /* 0x000000ffff0d9224 */ /* 0x000fe200078e0a0d */
[C---:B------:R-:W-:Y:S01]  /*4a50*/  ISETP.GT.U32.AND P5, PT, R0.reuse, R6, PT ;  /* 0x000000060000720c */ /* 0x040fe20003fa4070 */
[--C-:B------:R-:W-:Y:S01]  /*4a60*/  @!P2 IMAD.IADD R9, R9, 0x1, -R0.reuse ;  /* 0x000000010909a824 */ /* 0x100fe200078e0a00 */
[----:B------:R-:W-:Y:S01]  /*4a70*/  STL [R1+0x6f0], R15 ;  /* 0x0006f00f01007387 */ /* 0x000fe20000100800 */
[----:B------:R-:W-:Y:S01]  /*4a80*/  ISETP.GT.U32.AND P6, PT, R0, R2, PT ;  /* 0x000000020000720c */ /* 0x000fe20003fc4070 */
[----:B------:R-:W-:Y:S01]  /*4a90*/  IMAD.HI.U32 R11, R28, R3, RZ ;  /* 0x000000031c0b7227 */ /* 0x000fe200078e00ff */
[----:B------:R-:W-:Y:S01]  /*4aa0*/  ISETP.GE.AND P1, PT, R8, RZ, PT ;  /* 0x000000ff0800720c */ /* 0x000fe20003f26270 */
[----:B------:R-:W-:Y:S01]  /*4ab0*/  STL [R1+0x6d4], R14 ;  /* 0x0006d40e01007387 */ /* 0x000fe20000100800 */
[----:B------:R-:W-:Y:S01]  /*4ac0*/  ISETP.GE.AND P2, PT, R10, RZ, PT ;  /* 0x000000ff0a00720c */ /* 0x000fe20003f46270 */
[----:B------:R-:W-:Y:S01]  /*4ad0*/  @!P4 IMAD.IADD R5, R5, 0x1, -R0 ;  /* 0x000000010505c824 */ /* 0x000fe200078e0a00 */
[----:B------:R-:W-:Y:S01]  /*4ae0*/  ISETP.GE.AND P4, PT, R4, RZ, PT ;  /* 0x000000ff0400720c */ /* 0x000fe20003f86270 */
[----:B------:R0:W-:Y:S01]  /*4af0*/  STL [R1+0x6d8], R13 ;  /* 0x0006d80d01007387 */ /* 0x0001e20000100800 */
[----:B------:R-:W-:-:S02]  /*4b00*/  IMAD.MOV R11, RZ, RZ, -R11 ;  /* 0x000000ffff0b7224 */ /* 0x000fc400078e0a0b */
[----:B------:R-:W-:Y:S01]  /*4b10*/  IMAD.MOV.U32 R8, RZ, RZ, R12 ;  /* 0x000000ffff087224 */ /* 0x000fe200078e000c */
[----:B------:R-:W-:Y:S01]  /*4b20*/  IADD3 R12, R27, 0x1b6, RZ ;  /* 0x000001b61b0c7810 */ /* 0x000fe20007ffe0ff */
[----:B------:R-:W-:Y:S02]  /*4b30*/  IMAD R3, R0, R11, R3 ;  /* 0x0000000b00037224 */ /* 0x000fe400078e0203 */
[----:B------:R-:W-:-:S04]  /*4b40*/  IMAD.HI.U32 R10, R28, R8, RZ ;  /* 0x000000081c0a7227 */ /* 0x000fc800078e00ff */
[----:B0-----:R-:W-:Y:S01]  /*4b50*/  IMAD.MOV.U32 R13, RZ, RZ, R9 ;  /* 0x000000ffff0d7224 */ /* 0x001fe200078e0009 */
[C---:B------:R-:W-:Y:S01]  /*4b60*/  IADD3 R9, R27.reuse, 0x1b5, RZ ;  /* 0x000001b51b097810 */ /* 0x040fe20007ffe0ff */
[--C-:B------:R-:W-:Y:S02]  /*4b70*/  @!P5 IMAD.IADD R6, R6, 0x1, -R0.reuse ;  /* 0x000000010606d824 */ /* 0x100fe400078e0a00 */
[----:B------:R-:W-:Y:S01]  /*4b80*/  @!P3 IMAD.MOV R13, RZ, RZ, -R13 ;  /* 0x000000ffff0db224 */ /* 0x000fe200078e0a0d */
[----:B------:R-:W-:Y:S01]  /*4b90*/  ISETP.GT.U32.AND P3, PT, R0, R5, PT ;  /* 0x000000050000720c */ /* 0x000fe20003f64070 */
[----:B------:R-:W-:Y:S01]  /*4ba0*/  @!P6 IMAD.IADD R2, R2, 0x1, -R0 ;  /* 0x000000010202e824 */ /* 0x000fe200078e0a00 */
[C---:B------:R-:W-:Y:S01]  /*4bb0*/  ISETP.GT.U32.AND P6, PT, R0.reuse, R3, PT ;  /* 0x000000030000720c */ /* 0x040fe20003fc4070 */
[----:B------:R-:W-:Y:S01]  /*4bc0*/  IMAD.MOV R10, RZ, RZ, -R10 ;  /* 0x000000ffff0a7224 */ /* 0x000fe200078e0a0a */
[C---:B------:R-:W-:Y:S01]  /*4bd0*/  ISETP.GT.U32.AND P5, PT, R0.reuse, R6, PT ;  /* 0x000000060000720c */ /* 0x040fe20003fa4070 */
[----:B------:R-:W-:Y:S01]  /*4be0*/  IMAD.MOV.U32 R11, RZ, RZ, R2 ;  /* 0x000000ffff0b7224 */ /* 0x000fe200078e0002 */
[----:B------:R-:W-:Y:S01]  /*4bf0*/  STL [R1+0x6dc], R13 ;  /* 0x0006dc0d01007387 */ /* 0x000fe20000100800 */
[----:B------:R-:W-:Y:S01]  /*4c00*/  IMAD R4, R0, R10, R8 ;  /* 0x0000000a00047224 */ /* 0x000fe200078e0208 */
[----:B------:R-:W-:Y:S01]  /*4c10*/  IADD3 R2, R27, 0x1b4, RZ ;  /* 0x000001b41b027810 */ /* 0x000fe20007ffe0ff */
[----:B------:R-:W-:Y:S01]  /*4c20*/  @!P0 IMAD.MOV R11, RZ, RZ, -R11 ;  /* 0x000000ffff0b8224 */ /* 0x000fe200078e0a0b */
[----:B------:R-:W-:-:S02]  /*4c30*/  ISETP.GE.AND P0, PT, R12, RZ, PT ;  /* 0x000000ff0c00720c */ /* 0x000fc40003f06270 */
[----:B------:R-:W-:Y:S01]  /*4c40*/  IABS R12, R12 ;  /* 0x0000000c000c7213 */ /* 0x000fe20000000000 */
[--C-:B------:R-:W-:Y:S01]  /*4c50*/  @!P3 IMAD.IADD R5, R5, 0x1, -R0.reuse ;  /* 0x000000010505b824 */ /* 0x100fe200078e0a00 */
[----:B------:R-:W-:Y:S01]  /*4c60*/  ISETP.GT.U32.AND P3, PT, R0, R4, PT ;  /* 0x000000040000720c */ /* 0x000fe20003f64070 */
[--C-:B------:R-:W-:Y:S01]  /*4c70*/  @!P6 IMAD.IADD R3, R3, 0x1, -R0.reuse ;  /* 0x000000010303e824 */ /* 0x100fe200078e0a00 */
[----:B------:R0:W-:Y:S01]  /*4c80*/  STL [R1+0x6e0], R11 ;  /* 0x0006e00b01007387 */ /* 0x0001e20000100800 */
[----:B------:R-:W-:Y:S01]  /*4c90*/  @!P5 IMAD.IADD R6, R6, 0x1, -R0 ;  /* 0x000000010606d824 */ /* 0x000fe200078e0a00 */
[----:B------:R-:W-:Y:S01]  /*4ca0*/  ISETP.GE.AND P5, PT, R7, RZ, PT ;  /* 0x000000ff0700720c */ /* 0x000fe20003fa6270 */
[----:B------:R-:W-:Y:S01]  /*4cb0*/  IMAD.MOV.U32 R7, RZ, RZ, R5 ;  /* 0x000000ffff077224 */ /* 0x000fe200078e0005 */
[----:B------:R-:W-:Y:S01]  /*4cc0*/  ISETP.GT.U32.AND P6, PT, R0, R3, PT ;  /* 0x000000030000720c */ /* 0x000fe20003fc4070 */
[----:B------:R-:W-:Y:S01]  /*4cd0*/  @!P1 IMAD.MOV R6, RZ, RZ, -R6 ;  /* 0x000000ffff069224 */ /* 0x000fe200078e0a06 */
[----:B------:R-:W-:Y:S01]  /*4ce0*/  ISETP.GE.AND P1, PT, R9, RZ, PT ;  /* 0x000000ff0900720c */ /* 0x000fe20003f26270 */
[----:B------:R-:W-:Y:S01]  /*4cf0*/  @!P2 IMAD.MOV R7, RZ, RZ, -R7 ;  /* 0x000000ffff07a224 */ /* 0x000fe200078e0a07 */
[----:B------:R-:W-:-:S02]  /*4d00*/  ISETP.GE.AND P2, PT, R2, RZ, PT ;  /* 0x000000ff0200720c */ /* 0x000fc40003f46270 */
[----:B------:R-:W-:Y:S01]  /*4d10*/  STL [R1+0x6e8], R6 ;  /* 0x0006e80601007387 */ /* 0x000fe20000100800 */
[--C-:B------:R-:W-:Y:S01]  /*4d20*/  @!P3 IMAD.IADD R4, R4, 0x1, -R0.reuse ;  /* 0x000000010404b824 */ /* 0x100fe200078e0a00 */
[----:B------:R-:W-:Y:S02]  /*4d30*/  IABS R2, R2 ;  /* 0x0000000200027213 */ /* 0x000fe40000000000 */
[----:B------:R1:W-:Y:S01]  /*4d40*/  STL [R1+0x6ec], R7 ;  /* 0x0006ec0701007387 */ /* 0x0003e20000100800 */
[----:B------:R-:W-:Y:S02]  /*4d50*/  IABS R9, R9 ;  /* 0x0000000900097213 */ /* 0x000fe40000000000 */
[----:B------:R-:W-:Y:S01]  /*4d60*/  ISETP.GT.U32.AND P3, PT, R0, R4, PT ;  /* 0x000000040000720c */ /* 0x000fe20003f64070 */
[----:B------:R-:W-:Y:S01]  /*4d70*/  @!P6 IMAD.IADD R3, R3, 0x1, -R0 ;  /* 0x000000010303e824 */ /* 0x000fe200078e0a00 */
[C---:B------:R-:W-:Y:S01]  /*4d80*/  IADD3 R8, R27.reuse, 0x1b3, RZ ;  /* 0x000001b31b087810 */ /* 0x040fe20007ffe0ff */
[----:B------:R-:W-:Y:S01]  /*4d90*/  IMAD.HI.U32 R5, R28, R2, RZ ;  /* 0x000000021c057227 */ /* 0x000fe200078e00ff */
[----:B0-----:R-:W-:-:S02]  /*4da0*/  IADD3 R11, R27, 0x1b1, RZ ;  /* 0x000001b11b0b7810 */ /* 0x001fc40007ffe0ff */
[----:B------:R-:W-:Y:S01]  /*4db0*/  ISETP.GE.AND P6, PT, R8, RZ, PT ;  /* 0x000000ff0800720c */ /* 0x000fe20003fc6270 */
[----:B-1----:R-:W-:Y:S01]  /*4dc0*/  IMAD.HI.U32 R7, R28, R12, RZ ;  /* 0x0000000c1c077227 */ /* 0x002fe200078e00ff */
[----:B------:R-:W-:Y:S02]  /*4dd0*/  IABS R8, R8 ;  /* 0x0000000800087213 */ /* 0x000fe40000000000 */
[----:B------:R-:W-:Y:S01]  /*4de0*/  IABS R14, R11 ;  /* 0x0000000b000e7213 */ /* 0x000fe20000000000 */
[----:B------:R-:W-:Y:S02]  /*4df0*/  IMAD.MOV R7, RZ, RZ, -R7 ;  /* 0x000000ffff077224 */ /* 0x000fe400078e0a07 */
[----:B------:R-:W-:Y:S02]  /*4e00*/  IMAD.MOV.U32 R10, RZ, RZ, R3 ;  /* 0x000000ffff0a7224 */ /* 0x000fe400078e0003 */
[----:B------:R-:W-:Y:S02]  /*4e10*/  IMAD R12, R0, R7, R12 ;  /* 0x00000007000c7224 */ /* 0x000fe400078e020c */
[----:B------:R-:W-:-:S02]  /*4e20*/  IMAD.MOV R5, RZ, RZ, -R5 ;  /* 0x000000ffff057224 */ /* 0x000fc400078e0a05 */
[----:B------:R-:W-:Y:S01]  /*4e30*/  @!P4 IMAD.MOV R10, RZ, RZ, -R10 ;  /* 0x000000ffff0ac224 */ /* 0x000fe200078e0a0a */
[----:B------:R-:W-:Y:S01]  /*4e40*/  ISETP.GT.U32.AND P4, PT, R0, R12, PT ;  /* 0x0000000c0000720c */ /* 0x000fe20003f84070 */
[----:B------:R-:W-:Y:S02]  /*4e50*/  @!P3 IMAD.IADD R4, R4, 0x1, -R0 ;  /* 0x000000010404b824 */ /* 0x000fe400078e0a00 */
[----:B------:R-:W-:Y:S01]  /*4e60*/  IMAD R2, R0, R5, R2 ;  /* 0x0000000500027224 */ /* 0x000fe200078e0202 */
[----:B------:R-:W-:Y:S01]  /*4e70*/  STL [R1+0x6e4], R10 ;  /* 0x0006e40a01007387 */ /* 0x000fe20000100800 */
[----:B------:R-:W-:Y:S02]  /*4e80*/  IMAD.MOV.U32 R7, RZ, RZ, R4 ;  /* 0x000000ffff077224 */ /* 0x000fe400078e0004 */
[----:B------:R-:W-:-:S04]  /*4e90*/  IMAD.HI.U32 R6, R28, R9, RZ ;  /* 0x000000091c067227 */ /* 0x000fc800078e00ff */
[----:B------:R-:W-:Y:S01]  /*4ea0*/  @!P5 IMAD.MOV R7, RZ, RZ, -R7 ;  /* 0x000000ffff07d224 */ /* 0x000fe200078e0a07 */
[----:B------:R-:W-:Y:S01]  /*4eb0*/  ISETP.GT.U32.AND P5, PT, R0, R2, PT ;  /* 0x000000020000720c */ /* 0x000fe20003fa4070 */
[----:B------:R-:W-:Y:S02]  /*4ec0*/  IMAD.MOV R6, RZ, RZ, -R6 ;  /* 0x000000ffff067224 */ /* 0x000fe400078e0a06 */
[--C-:B------:R-:W-:Y:S01]  /*4ed0*/  @!P4 IMAD.IADD R12, R12, 0x1, -R0.reuse ;  /* 0x000000010c0cc824 */ /* 0x100fe200078e0a00 */
[----:B------:R0:W-:Y:S01]  /*4ee0*/  STL [R1+0x820], R7 ;  /* 0x0008200701007387 */ /* 0x0001e20000100800 */
[----:B------:R-:W-:Y:S01]  /*4ef0*/  IMAD R9, R0, R6, R9 ;  /* 0x0000000600097224 */ /* 0x000fe200078e0209 */
[C---:B------:R-:W-:Y:S01]  /*4f00*/  IADD3 R6, R27.reuse, 0x1af, RZ ;  /* 0x000001af1b067810 */ /* 0x040fe20007ffe0ff */
[----:B------:R-:W-:Y:S01]  /*4f10*/  IMAD.HI.U32 R3, R28, R8, RZ ;  /* 0x000000081c037227 */ /* 0x000fe200078e00ff */
[C---:B------:R-:W-:Y:S02]  /*4f20*/  ISETP.GT.U32.AND P4, PT, R0.reuse, R12, PT ;  /* 0x0000000c0000720c */ /* 0x040fe40003f84070 */
[----:B------:R-:W-:Y:S01]  /*4f30*/  ISETP.GT.U32.AND P3, PT, R0, R9, PT ;  /* 0x000000090000720c */ /* 0x000fe20003f64070 */
[----:B------:R-:W-:Y:S01]  /*4f40*/  IMAD.MOV R3, RZ, RZ, -R3 ;  /* 0x000000ffff037224 */ /* 0x000fe200078e0a03 */
[----:B------:R-:W-:Y:S01]  /*4f50*/  IABS R13, R6 ;  /* 0x00000006000d7213 */ /* 0x000fe20000000000 */
[----:B------:R-:W-:Y:S01]  /*4f60*/  @!P5 IMAD.IADD R2, R2, 0x1, -R0 ;  /* 0x000000010202d824 */ /* 0x000fe200078e0a00 */
[----:B0-----:R-:W-:Y:S01]  /*4f70*/  IADD3 R7, R27, 0x1b0, RZ ;  /* 0x000001b01b077810 */ /* 0x001fe20007ffe0ff */
[----:B------:R-:W-:Y:S01]  /*4f80*/  IMAD R8, R0, R3, R8 ;  /* 0x0000000300087224 */ /* 0x000fe200078e0208 */
[----:B------:R-:W-:Y:S01]  /*4f90*/  IABS R3, R16 ;  /* 0x0000001000037213 */ /* 0x000fe20000000000 */
[----:B------:R-:W-:Y:S01]  /*4fa0*/  IMAD.HI.U32 R5, R28, R14, RZ ;  /* 0x0000000e1c057227 */ /* 0x000fe200078e00ff */
[----:B------:R-:W-:-:S02]  /*4fb0*/  ISETP.GT.U32.AND P5, PT, R0, R2, PT ;  /* 0x000000020000720c */ /* 0x000fc40003fa4070 */
[----:B------:R-:W-:Y:S01]  /*4fc0*/  IABS R4, R7 ;  /* 0x0000000700047213 */ /* 0x000fe20000000000 */
[----:B------:R-:W-:Y:S02]  /*4fd0*/  IMAD.MOV R5, RZ, RZ, -R5 ;  /* 0x000000ffff057224 */ /* 0x000fe400078e0a05 */
[--C-:B------:R-:W-:Y:S02]  /*4fe0*/  @!P3 IMAD.IADD R9, R9, 0x1, -R0.reuse ;  /* 0x000000010909b824 */ /* 0x100fe400078e0a00 */
[----:B------:R-:W-:Y:S01]  /*4ff0*/  @!P4 IMAD.IADD R12, R12, 0x1, -R0 ;  /* 0x000000010c0cc824 */ /* 0x000fe200078e0a00 */
[C---:B------:R-:W-:Y:S01]  /*5000*/  ISETP.GT.U32.AND P4, PT, R0.reuse, R8, PT ;  /* 0x000000080000720c */ /* 0x040fe20003f84070 */
[C---:B------:R-:W-:Y:S01]  /*5010*/  IMAD R14, R0.reuse, R5, R14 ;  /* 0x00000005000e7224 */ /* 0x040fe200078e020e */
[----:B------:R-:W-:Y:S01]  /*5020*/  ISETP.GT.U32.AND P3, PT, R0, R9, PT ;  /* 0x000000090000720c */ /* 0x000fe20003f64070 */
[----:B------:R-:W-:Y:S01]  /*5030*/  IMAD.HI.U32 R10, R28, R3, RZ ;  /* 0x000000031c0a7227 */ /* 0x000fe200078e00ff */
[----:B------:R-:W-:-:S03]  /*5040*/  IADD3 R5, R27, 0x1ae, RZ ;  /* 0x000001ae1b057810 */ /* 0x000fc60007ffe0ff */
[----:B------:R-:W-:Y:S01]  /*5050*/  @!P5 IMAD.IADD R2, R2, 0x1, -R0 ;  /* 0x000000010202d824 */ /* 0x000fe200078e0a00 */
[C---:B------:R-:W-:Y:S01]  /*5060*/  ISETP.GT.U32.AND P5, PT, R0.reuse, R14, PT ;  /* 0x0000000e0000720c */ /* 0x040fe20003fa4070 */
[----:B------:R-:W-:Y:S02]  /*5070*/  IMAD.MOV R10, RZ, RZ, -R10 ;  /* 0x000000ffff0a7224 */ /* 0x000fe400078e0a0a */
[----:B------:R-:W-:Y:S01]  /*5080*/  IMAD.MOV.U32 R17, RZ, RZ, R12 ;  /* 0x000000ffff117224 */ /* 0x000fe200078e000c */
[----:B------:R-:W-:Y:S01]  /*5090*/  IABS R12, R5 ;  /* 0x00000005000c7213 */ /* 0x000fe20000000000 */
[----:B------:R-:W-:Y:S02]  /*50a0*/  IMAD R3, R0, R10, R3 ;  /* 0x0000000a00037224 */ /* 0x000fe400078e0203 */
[--C-:B------:R-:W-:Y:S01]  /*50b0*/  @!P4 IMAD.IADD R8, R8, 0x1, -R0.reuse ;  /* 0x000000010808c824 */ /* 0x100fe200078e0a00 */
[----:B------:R-:W-:Y:S01]  /*50c0*/  ISETP.GE.AND P4, PT, R16, RZ, PT ;  /* 0x000000ff1000720c */ /* 0x000fe20003f86270 */
[--C-:B------:R-:W-:Y:S01]  /*50d0*/  @!P3 IMAD.IADD R9, R9, 0x1, -R0.reuse ;  /* 0x000000010909b824 */ /* 0x100fe200078e0a00 */
[C---:B------:R-:W-:Y:S01]  /*50e0*/  ISETP.GT.U32.AND P3, PT, R0.reuse, R3, PT ;  /* 0x000000030000720c */ /* 0x040fe20003f64070 */
[----:B------:R-:W-:Y:S01]  /*50f0*/  @!P0 IMAD.MOV R17, RZ, RZ, -R17 ;  /* 0x000000ffff118224 */ /* 0x000fe200078e0a11 */
[----:B------:R-:W-:Y:S01]  /*5100*/  ISETP.GT.U32.AND P0, PT, R0, R8, PT ;  /* 0x000000080000720c */ /* 0x000fe20003f04070 */
[----:B------:R-:W-:-:S02]  /*5110*/  @!P5 IMAD.IADD R14, R14, 0x1, -R0 ;  /* 0x000000010e0ed824 */ /* 0x000fc400078e0a00 */
[----:B------:R-:W-:Y:S01]  /*5120*/  IMAD.HI.U32 R15, R28, R4, RZ ;  /* 0x000000041c0f7227 */ /* 0x000fe200078e00ff */
[----:B------:R0:W-:Y:S02]  /*5130*/  STL [R1+0x6d0], R17 ;  /* 0x0006d01101007387 */ /* 0x0001e40000100800 */
[----:B------:R-:W-:Y:S01]  /*5140*/  ISETP.GT.U32.AND P5, PT, R0, R14, PT ;  /* 0x0000000e0000720c */ /* 0x000fe20003fa4070 */
[----:B------:R-:W-:-:S04]  /*5150*/  IMAD.HI.U32 R10, R28, R13, RZ ;  /* 0x0000000d1c0a7227 */ /* 0x000fc800078e00ff */
[----:B------:R-:W-:Y:S02]  /*5160*/  IMAD.MOV R15, RZ, RZ, -R15 ;  /* 0x000000ffff0f7224 */ /* 0x000fe400078e0a0f */
[----:B------:R-:W-:Y:S02]  /*5170*/  IMAD.MOV R10, RZ, RZ, -R10 ;  /* 0x000000ffff0a7224 */ /* 0x000fe400078e0a0a */
[----:B0-----:R-:W-:Y:S02]  /*5180*/  IMAD.MOV.U32 R17, RZ, RZ, R9 ;  /* 0x000000ffff117224 */ /* 0x001fe400078e0009 */
[----:B------:R-:W-:-:S04]  /*5190*/  IMAD.HI.U32 R9, R28, R12, RZ ;  /* 0x0000000c1c097227 */ /* 0x000fc800078e00ff */
[----:B------:R-:W-:Y:S02]  /*51a0*/  IMAD R4, R0, R15, R4 ;  /* 0x0000000f00047224 */ /* 0x000fe400078e0204 */
[--C-:B------:R-:W-:Y:S01]  /*51b0*/  @!P3 IMAD.IADD R3, R3, 0x1, -R0.reuse ;  /* 0x000000010303b824 */ /* 0x100fe200078e0a00 */
[----:B------:R-:W-:Y:S01]  /*51c0*/  ISETP.GE.AND P3, PT, R11, RZ, PT ;  /* 0x000000ff0b00720c */ /* 0x000fe20003f66270 */
[----:B------:R-:W-:Y:S01]  /*51d0*/  @!P0 IMAD.IADD R8, R8, 0x1, -R0 ;  /* 0x0000000108088824 */ /* 0x000fe200078e0a00 */
[C---:B------:R-:W-:Y:S01]  /*51e0*/  ISETP.GT.U32.AND P0, PT, R0.reuse, R4, PT ;  /* 0x000000040000720c */ /* 0x040fe20003f04070 */
[----:B------:R-:W-:Y:S01]  /*51f0*/  IMAD.MOV R9, RZ, RZ, -R9 ;  /* 0x000000ffff097224 */ /* 0x000fe200078e0a09 */
[----:B------:R-:W-:Y:S01]  /*5200*/  IADD3 R11, R27, 0x1ab, RZ ;  /* 0x000001ab1b0b7810 */ /* 0x000fe20007ffe0ff */
[C---:B------:R-:W-:Y:S02]  /*5210*/  IMAD R13, R0.reuse, R10, R13 ;  /* 0x0000000a000d7224 */ /* 0x040fe400078e020d */
[----:B------:R-:W-:Y:S01]  /*5220*/  @!P1 IMAD.MOV R17, RZ, RZ, -R17 ;  /* 0x000000ffff119224 */ /* 0x000fe200078e0a11 */
[----:B------:R-:W-:Y:S01]  /*5230*/  ISETP.GT.U32.AND P1, PT, R0, R3, PT ;  /* 0x000000030000720c */ /* 0x000fe20003f24070 */
[----:B------:R-:W-:-:S02]  /*5240*/  IMAD.MOV.U32 R10, RZ, RZ, R8 ;  /* 0x000000ffff0a7224 */ /* 0x000fc400078e0008 */
[C---:B------:R-:W-:Y:S01]  /*5250*/  IMAD R12, R0.reuse, R9, R12 ;  /* 0x00000009000c7224 */ /* 0x040fe200078e020c */
[----:B------:R-:W-:Y:S01]  /*5260*/  STL [R1+0x6c8], R17 ;  /* 0x0006c81101007387 */ /* 0x000fe20000100800 */
[----:B------:R-:W-:Y:S01]  /*5270*/  @!P6 IMAD.MOV R10, RZ, RZ, -R10 ;  /* 0x000000ffff0ae224 */ /* 0x000fe200078e0a0a */
[----:B------:R-:W-:Y:S01]  /*5280*/  ISETP.GT.U32.AND P6, PT, R0, R13, PT ;  /* 0x0000000d0000720c */ /* 0x000fe20003fc4070 */
[----:B------:R-:W-:Y:S01]  /*5290*/  @!P5 IMAD.IADD R14, R14, 0x1, -R0 ;  /* 0x000000010e0ed824 */ /* 0x000fe200078e0a00 */
[----:B------:R-:W-:Y:S01]  /*52a0*/  ISETP.GT.U32.AND P5, PT, R0, R12, PT ;  /* 0x0000000c0000720c */ /* 0x000fe20003fa4070 */
[----:B------:R-:W-:Y:S01]  /*52b0*/  @!P2 IMAD.MOV R2, RZ, RZ, -R2 ;  /* 0x000000ffff02a224 */ /* 0x000fe200078e0a02 */
[----:B------:R-:W-:Y:S01]  /*52c0*/  ISETP.GE.AND P2, PT, R7, RZ, PT ;  /* 0x000000ff0700720c */ /* 0x000fe20003f46270 */
[--C-:B------:R-:W-:Y:S01]  /*52d0*/  @!P0 IMAD.IADD R4, R4, 0x1, -R0.reuse ;  /* 0x0000000104048824 */ /* 0x100fe200078e0a00 */
[----:B------:R-:W-:Y:S01]  /*52e0*/  IADD3 R7, R27, 0x1ac, RZ ;  /* 0x000001ac1b077810 */ /* 0x000fe20007ffe0ff */
[----:B------:R-:W-:Y:S01]  /*52f0*/  @!P1 IMAD.IADD R3, R3, 0x1, -R0 ;  /* 0x0000000103039824 */ /* 0x000fe200078e0a00 */
[----:B------:R0:W-:Y:S01]  /*5300*/  STL [R1+0x6c4], R2 ;  /* 0x0006c40201007387 */ /* 0x0001e20000100800 */
[----:B------:R-:W-:Y:S01]  /*5310*/  ISETP.GE.AND P0, PT, R5, RZ, PT ;  /* 0x000000ff0500720c */ /* 0x000fe20003f06270 */
[----:B------:R-:W-:Y:S01]  /*5320*/  @!P3 IMAD.MOV R14, RZ, RZ, -R14 ;  /* 0x000000ffff0eb224 */ /* 0x000fe200078e0a0e */
[----:B------:R-:W-:Y:S01]  /*5330*/  IABS R5, R7 ;  /* 0x0000000700057213 */ /* 0x000fe20000000000 */
[----:B------:R-:W-:Y:S01]  /*5340*/  IMAD.MOV.U32 R9, RZ, RZ, R3 ;  /* 0x000000ffff097224 */ /* 0x000fe200078e0003 */
[----:B------:R-:W-:Y:S01]  /*5350*/  ISETP.GE.AND P1, PT, R6, RZ, PT ;  /* 0x000000ff0600720c */ /* 0x000fe20003f26270 */
[--C-:B------:R-:W-:Y:S01]  /*5360*/  @!P6 IMAD.IADD R13, R13, 0x1, -R0.reuse ;  /* 0x000000010d0de824 */ /* 0x100fe200078e0a00 */
[----:B------:R-:W-:Y:S01]  /*5370*/  ISETP.GT.U32.AND P6, PT, R0, R4, PT ;  /* 0x000000040000720c */ /* 0x000fe20003fc4070 */
[----:B------:R-:W-:Y:S01]  /*5380*/  @!P5 IMAD.IADD R12, R12, 0x1, -R0 ;  /* 0x000000010c0cd824 */ /* 0x000fe200078e0a00 */
[----:B------:R1:W-:Y:S01]  /*5390*/  STL [R1+0x6c0], R10 ;  /* 0x0006c00a01007387 */ /* 0x0003e20000100800 */
[----:B0-----:R-:W-:Y:S01]  /*53a0*/  IADD3 R2, R27, 0x1ad, RZ ;  /* 0x000001ad1b027810 */ /* 0x001fe20007ffe0ff */
[----:B------:R-:W-:Y:S01]  /*53b0*/  IMAD.MOV.U32 R3, RZ, RZ, R5 ;  /* 0x000000ffff037224 */ /* 0x000fe200078e0005 */
[----:B------:R-:W-:Y:S01]  /*53c0*/  ISETP.GT.U32.AND P5, PT, R0, R13, PT ;  /* 0x0000000d0000720c */ /* 0x000fe20003fa4070 */
[----:B------:R-:W-:Y:S01]  /*53d0*/  @!P4 IMAD.MOV R9, RZ, RZ, -R9 ;  /* 0x000000ffff09c224 */ /* 0x000fe200078e0a09 */
[----:B------:R-:W-:Y:S01]  /*53e0*/  IABS R8, R2 ;  /* 0x0000000200087213 */ /* 0x000fe20000000000 */
[----:B------:R-:W-:Y:S01]  /*53f0*/  IMAD.HI.U32 R5, R28, R3, RZ ;  /* 0x000000031c057227 */ /* 0x000fe200078e00ff */
[----:B------:R-:W-:-:S02]  /*5400*/  ISETP.GT.U32.AND P4, PT, R0, R12, PT ;  /* 0x0000000c0000720c */ /* 0x000fc40003f84070 */
[----:B------:R0:W-:Y:S01]  /*5410*/  STL [R1+0x698], R9 ;  /* 0x0006980901007387 */ /* 0x0001e20000100800 */
[----:B------:R-:W-:Y:S01]  /*5420*/  IMAD.HI.U32 R6, R28, R8, RZ ;  /* 0x000000081c067227 */ /* 0x000fe200078e00ff */
[----:B-1----:R-:W-:Y:S02]  /*5430*/  IABS R10, R11 ;  /* 0x0000000b000a7213 */ /* 0x002fe40000000000 */
[----:B------:R1:W-:Y:S01]  /*5440*/  STL [R1+0x69c], R14 ;  /* 0x00069c0e01007387 */ /* 0x0003e20000100800 */
[----:B------:R-:W-:Y:S02]  /*5450*/  IMAD.MOV R6, RZ, RZ, -R6 ;  /* 0x000000ffff067224 */ /* 0x000fe400078e0a06 */
[----:B------:R-:W-:Y:S02]  /*5460*/  IMAD.MOV R5, RZ, RZ, -R5 ;  /* 0x000000ffff057224 */ /* 0x000fe400078e0a05 */
[----:B------:R-:W-:Y:S01]  /*5470*/  IMAD R8, R0, R6, R8 ;  /* 0x0000000600087224 */ /* 0x000fe200078e0208 */
[----:B0-----:R-:W-:Y:S01]  /*5480*/  IADD3 R9, R27, 0x1aa, RZ ;  /* 0x000001aa1b097810 */ /* 0x001fe20007ffe0ff */
[----:B------:R-:W-:-:S02]  /*5490*/  @!P6 IMAD.IADD R4, R4, 0x1, -R0 ;  /* 0x000000010404e824 */ /* 0x000fc400078e0a00 */
[C---:B------:R-:W-:Y:S01]  /*54a0*/  IMAD R3, R0.reuse, R5, R3 ;  /* 0x0000000500037224 */ /* 0x040fe200078e0203 */
[----:B------:R-:W-:Y:S01]  /*54b0*/  ISETP.GT.U32.AND P6, PT, R0, R8, PT ;  /* 0x000000080000720c */ /* 0x000fe20003fc4070 */
[----:B------:R-:W-:Y:S01]  /*54c0*/  @!P4 IMAD.IADD R12, R12, 0x1, -R0 ;  /* 0x000000010c0cc824 */ /* 0x000fe200078e0a00 */
[----:B------:R-:W-:Y:S01]  /*54d0*/  IABS R16, R9 ;  /* 0x0000000900107213 */ /* 0x000fe20000000000 */
[----:B------:R-:W-:Y:S01]  /*54e0*/  IMAD.HI.U32 R5, R28, R10, RZ ;  /* 0x0000000a1c057227 */ /* 0x000fe200078e00ff */
[----:B------:R-:W-:-:S03]  /*54f0*/  ISETP.GT.U32.AND P4, PT, R0, R3, PT ;  /* 0x000000030000720c */ /* 0x000fc60003f84070 */
[----:B------:R-:W-:Y:S01]  /*5500*/  @!P5 IMAD.IADD R13, R13, 0x1, -R0 ;  /* 0x000000010d0dd824 */ /* 0x000fe200078e0a00 */
[----:B------:R-:W-:Y:S01]  /*5510*/  ISETP.GE.AND P5, PT, R2, RZ, PT ;  /* 0x000000ff0200720c */ /* 0x000fe20003fa6270 */
[----:B------:R-:W-:Y:S01]  /*5520*/  IMAD.HI.U32 R6, R28, R16, RZ ;  /* 0x000000101c067227 */ /* 0x000fe200078e00ff */
[----:B------:R-:W-:-:S03]  /*5530*/  IADD3 R2, R27, 0x1a9, RZ ;  /* 0x000001a91b027810 */ /* 0x000fc60007ffe0ff */
[--C-:B------:R-:W-:Y:S01]  /*5540*/  @!P6 IMAD.IADD R8, R8, 0x1, -R0.reuse ;  /* 0x000000010808e824 */ /* 0x100fe200078e0a00 */
[----:B------:R-:W-:Y:S01]  /*5550*/  ISETP.GE.AND P6, PT, R7, RZ, PT ;  /* 0x000000ff0700720c */ /* 0x000fe20003fc6270 */
[----:B------:R-:W-:Y:S01]  /*5560*/  IMAD.MOV R5, RZ, RZ, -R5 ;  /* 0x000000ffff057224 */ /* 0x000fe200078e0a05 */
[----:B------:R-:W-:Y:S01]  /*5570*/  IADD3 R7, R27, 0x1a8, RZ ;  /* 0x000001a81b077810 */ /* 0x000fe20007ffe0ff */
[----:B------:R-:W-:Y:S01]  /*5580*/  @!P4 IMAD.IADD R3, R3, 0x1, -R0 ;  /* 0x000000010303c824 */ /* 0x000fe200078e0a00 */
[C---:B------:R-:W-:Y:S01]  /*5590*/  ISETP.GT.U32.AND P3, PT, R0.reuse, R8, PT ;  /* 0x000000080000720c */ /* 0x040fe20003f64070 */
[----:B------:R-:W-:Y:S02]  /*55a0*/  IMAD.MOV R6, RZ, RZ, -R6 ;  /* 0x000000ffff067224 */ /* 0x000fe400078e0a06 */
[C---:B------:R-:W-:Y:S01]  /*55b0*/  IMAD R10, R0.reuse, R5, R10 ;  /* 0x00000005000a7224 */ /* 0x040fe200078e020a */
[----:B------:R-:W-:Y:S01]  /*55c0*/  IABS R5, R2 ;  /* 0x0000000200057213 */ /* 0x000fe20000000000 */
[----:B------:R-:W-:Y:S01]  /*55d0*/  IMAD.MOV.U32 R15, RZ, RZ, R4 ;  /* 0x000000ffff0f7224 */ /* 0x000fe200078e0004 */
[C---:B------:R-:W-:Y:S01]  /*55e0*/  ISETP.GT.U32.AND P4, PT, R0.reuse, R3, PT ;  /* 0x000000030000720c */ /* 0x040fe20003f84070 */
[----:B------:R-:W-:Y:S01]  /*55f0*/  IMAD R16, R0, R6, R16 ;  /* 0x0000000600107224 */ /* 0x000fe200078e0210 */
[----:B------:R-:W-:Y:S01]  /*5600*/  IABS R6, R7 ;  /* 0x0000000700067213 */ /* 0x000fe20000000000 */
[----:B-1----:R-:W-:-:S02]  /*5610*/  IMAD.MOV.U32 R14, RZ, RZ, R12 ;  /* 0x000000ffff0e7224 */ /* 0x002fc400078e000c */
[----:B------:R-:W-:-:S04]  /*5620*/  IMAD.HI.U32 R4, R28, R5, RZ ;  /* 0x000000051c047227 */ /* 0x000fc800078e00ff */
[----:B------:R-:W-:Y:S01]  /*5630*/  @!P2 IMAD.MOV R15, RZ, RZ, -R15 ;  /* 0x000000ffff0fa224 */ /* 0x000fe200078e0a0f */
[C---:B------:R-:W-:Y:S01]  /*5640*/  ISETP.GT.U32.AND P2, PT, R0.reuse, R10, PT ;  /* 0x0000000a0000720c */ /* 0x040fe20003f44070 */
[----:B------:R-:W-:Y:S01]  /*5650*/  @!P1 IMAD.MOV R13, RZ, RZ, -R13 ;  /* 0x000000ffff0d9224 */ /* 0x000fe200078e0a0d */
[----:B------:R-:W-:Y:S01]  /*5660*/  ISETP.GT.U32.AND P1, PT, R0, R16, PT ;  /* 0x000000100000720c */ /* 0x000fe20003f24070 */
[----:B------:R-:W-:Y:S01]  /*5670*/  @!P0 IMAD.MOV R14, RZ, RZ, -R14 ;  /* 0x000000ffff0e8224 */ /* 0x000fe200078e0a0e */
[----:B------:R-:W-:Y:S01]  /*5680*/  STL [R1+0x6b8], R15 ;  /* 0x0006b80f01007387 */ /* 0x000fe20000100800 */
[----:B------:R-:W-:Y:S01]  /*5690*/  IMAD.HI.U32 R12, R28, R6, RZ ;  /* 0x000000061c0c7227 */ /* 0x000fe200078e00ff */
[----:B------:R-:W-:Y:S02]  /*56a0*/  ISETP.GE.AND P0, PT, R11, RZ, PT ;  /* 0x000000ff0b00720c */ /* 0x000fe40003f06270 */
[----:B------:R0:W-:Y:S01]  /*56b0*/  STL [R1+0x6a4], R13 ;  /* 0x0006a40d01007387 */ /* 0x0001e20000100800 */
[----:B------:R-:W-:Y:S01]  /*56c0*/  @!P3 IMAD.IADD R8, R8, 0x1, -R0 ;  /* 0x000000010808b824 */ /* 0x000fe200078e0a00 */
[----:B------:R-:W-:Y:S01]  /*56d0*/  ISETP.GE.AND P3, PT, R9, RZ, PT ;  /* 0x000000ff0900720c */ /* 0x000fe20003f66270 */
[----:B------:R-:W-:Y:S01]  /*56e0*/  IMAD.MOV R4, RZ, RZ, -R4 ;  /* 0x000000ffff047224 */ /* 0x000fe200078e0a04 */
[----:B------:R1:W-:Y:S01]  /*56f0*/  STL [R1+0x6b4], R14 ;  /* 0x0006b40e01007387 */ /* 0x0003e20000100800 */
[----:B------:R-:W-:-:S02]  /*5700*/  IMAD.MOV R12, RZ, RZ, -R12 ;  /* 0x000000ffff0c7224 */ /* 0x000fc400078e0a0c */
[----:B------:R-:W-:Y:S01]  /*5710*/  @!P4 IMAD.IADD R3, R3, 0x1, -R0 ;  /* 0x000000010303c824 */ /* 0x000fe200078e0a00 */
[----:B------:R-:W-:Y:S01]  /*5720*/  ISETP.GE.AND P4, PT, R2, RZ, PT ;  /* 0x000000ff0200720c */ /* 0x000fe20003f86270 */
[C---:B------:R-:W-:Y:S01]  /*5730*/  IMAD R5, R0.reuse, R4, R5 ;  /* 0x0000000400057224 */ /* 0x040fe200078e0205 */
[C---:B------:R-:W-:Y:S01]  /*5740*/  IADD3 R2, R27.reuse, 0x1a7, RZ ;  /* 0x000001a71b027810 */ /* 0x040fe20007ffe0ff */
[----:B------:R-:W-:Y:S01]  /*5750*/  IMAD R6, R0, R12, R6 ;  /* 0x0000000c00067224 */ /* 0x000fe200078e0206 */
[----:B------:R-:W-:Y:S01]  /*5760*/  IADD3 R4, R27, 0x1a6, RZ ;  /* 0x000001a61b047810 */ /* 0x000fe20007ffe0ff */
[----:B0-----:R-:W-:Y:S02]  /*5770*/  IMAD.MOV.U32 R13, RZ, RZ, R3 ;  /* 0x000000ffff0d7224 */ /* 0x001fe400078e0003 */
[----:B-1----:R-:W-:Y:S01]  /*5780*/  IMAD.MOV.U32 R14, RZ, RZ, R8 ;  /* 0x000000ffff0e7224 */ /* 0x002fe200078e0008 */
[----:B------:R-:W-:Y:S01]  /*5790*/  IABS R8, R2 ;  /* 0x0000000200087213 */ /* 0x000fe20000000000 */
[----:B------:R-:W-:Y:S01]  /*57a0*/  @!P1 IMAD.IADD R16, R16, 0x1, -R0 ;  /* 0x0000000110109824 */ /* 0x000fe200078e0a00 */
[----:B------:R-:W-:Y:S01]  /*57b0*/  IABS R3, R4 ;  /* 0x0000000400037213 */ /* 0x000fe20000000000 */
[----:B------:R-:W-:Y:S01]  /*57c0*/  @!P5 IMAD.MOV R14, RZ, RZ, -R14 ;  /* 0x000000ffff0ed224 */ /* 0x000fe200078e0a0e */
[C---:B------:R-:W-:Y:S01]  /*57d0*/  ISETP.GT.U32.AND P5, PT, R0.reuse, R5, PT ;  /* 0x000000050000720c */ /* 0x040fe20003fa4070 */
[----:B------:R-:W-:Y:S01]  /*57e0*/  @!P6 IMAD.MOV R13, RZ, RZ, -R13 ;  /* 0x000000ffff0de224 */ /* 0x000fe200078e0a0d */
[----:B------:R-:W-:Y:S01]  /*57f0*/  ISETP.GT.U32.AND P6, PT, R0, R6, PT ;  /* 0x000000060000720c */ /* 0x000fe20003fc4070 */
[--C-:B------:R-:W-:Y:S01]  /*5800*/  @!P2 IMAD.IADD R10, R10, 0x1, -R0.reuse ;  /* 0x000000010a0aa824 */ /* 0x100fe200078e0a00 */
[----:B------:R-:W-:Y:S01]  /*5810*/  ISETP.GT.U32.AND P1, PT, R0, R16, PT ;  /* 0x000000100000720c */ /* 0x000fe20003f24070 */
[----:B------:R-:W-:Y:S01]  /*5820*/  IMAD.HI.U32 R9, R28, R8, RZ ;  /* 0x000000081c097227 */ /* 0x000fe200078e00ff */
[----:B------:R0:W-:Y:S02]  /*5830*/  STL [R1+0x6a8], R14 ;  /* 0x0006a80e01007387 */ /* 0x0001e40000100800 */
[----:B------:R-:W-:Y:S01]  /*5840*/  ISETP.GT.U32.AND P2, PT, R0, R10, PT ;  /* 0x0000000a0000720c */ /* 0x000fe20003f44070 */
[----:B------:R-:W-:Y:S01]  /*5850*/  IMAD.MOV R9, RZ, RZ, -R9 ;  /* 0x000000ffff097224 */ /* 0x000fe200078e0a09 */
[----:B------:R-:W-:Y:S03]  /*5860*/  STL [R1+0x6b0], R13 ;  /* 0x0006b00d01007387 */ /* 0x000fe60000100800 */
[----:B------:R-:W-:-:S02]  /*5870*/  @!P5 IMAD.IADD R5, R5, 0x1, -R0 ;  /* 0x000000010505d824 */ /* 0x000fc400078e0a00 */
[--C-:B------:R-:W-:Y:S02]  /*5880*/  @!P6 IMAD.IADD R6, R6, 0x1, -R0.reuse ;  /* 0x000000010606e824 */ /* 0x100fe400078e0a00 */
[----:B------:R-:W-:Y:S01]  /*5890*/  @!P1 IMAD.IADD R16, R16, 0x1, -R0 ;  /* 0x0000000110109824 */ /* 0x000fe200078e0a00 */
[C---:B------:R-:W-:Y:S01]  /*58a0*/  ISETP.GT.U32.AND P5, PT, R0.reuse, R5, PT ;  /* 0x000000050000720c */ /* 0x040fe20003fa4070 */
[----:B------:R-:W-:Y:S01]  /*58b0*/  IMAD R8, R0, R9, R8 ;  /* 0x0000000900087224 */ /* 0x000fe200078e0208 */
[----:B------:R-:W-:Y:S01]  /*58c0*/  ISETP.GE.AND P1, PT, R2, RZ, PT ;  /* 0x000000ff0200720c */ /* 0x000fe20003f26270 */
[----:B------:R-:W-:Y:S01]  /*58d0*/  IMAD.HI.U32 R2, R28, R3, RZ ;  /* 0x000000031c027227 */ /* 0x000fe200078e00ff */
[----:B------:R-:W-:-:S03]  /*58e0*/  ISETP.GT.U32.AND P6, PT, R0, R6, PT ;  /* 0x000000060000720c */ /* 0x000fc60003fc4070 */
[----:B------:R-:W-:Y:S02]  /*58f0*/  IMAD.MOV R2, RZ, RZ, -R2 ;  /* 0x000000ffff027224 */ /* 0x000fe400078e0a02 */
[--C-:B------:R-:W-:Y:S01]  /*5900*/  @!P2 IMAD.IADD R10, R10, 0x1, -R0.reuse ;  /* 0x000000010a0aa824 */ /* 0x100fe200078e0a00 */
[----:B------:R-:W-:Y:S01]  /*5910*/  ISETP.GE.AND P2, PT, R7, RZ, PT ;  /* 0x000000ff0700720c */ /* 0x000fe20003f46270 */
[C---:B------:R-:W-:Y:S01]  /*5920*/  IMAD R3, R0.reuse, R2, R3 ;  /* 0x0000000200037224 */ /* 0x040fe200078e0203 */
[----:B------:R-:W-:Y:S01]  /*5930*/  IADD3 R7, R27, 0x1a5, RZ ;  /* 0x000001a51b077810 */ /* 0x000fe20007ffe0ff */
[----:B------:R-:W-:Y:S01]  /*5940*/  @!P5 IMAD.IADD R5, R5, 0x1, -R0 ;  /* 0x000000010505d824 */ /* 0x000fe200078e0a00 */
[----:B------:R-:W-:Y:S01]  /*5950*/  ISETP.GT.U32.AND P5, PT, R0, R8, PT ;  /* 0x000000080000720c */ /* 0x000fe20003fa4070 */
[----:B------:R-:W-:Y:S01]  /*5960*/  IMAD.MOV.U32 R12, RZ, RZ, R10 ;  /* 0x000000ffff0c7224 */ /* 0x000fe200078e000a */
[----:B------:R-:W-:Y:S01]  /*5970*/  IABS R11, R7 ;  /* 0x00000007000b7213 */ /* 0x000fe20000000000 */
[----:B------:R-:W-:Y:S01]  /*5980*/  @!P6 IMAD.IADD R6, R6, 0x1, -R0 ;  /* 0x000000010606e824 */ /* 0x000fe200078e0a00 */
[----:B------:R-:W-:Y:S01]  /*5990*/  ISETP.GT.U32.AND P6, PT, R0, R3, PT ;  /* 0x000000030000720c */ /* 0x000fe20003fc4070 */
[----:B------:R-:W-:Y:S01]  /*59a0*/  @!P0 IMAD.MOV R12, RZ, RZ, -R12 ;  /* 0x000000ffff0c8224 */ /* 0x000fe200078e0a0c */
[C---:B------:R-:W-:Y:S01]  /*59b0*/  IADD3 R10, R27.reuse, 0x1a4, RZ ;  /* 0x000001a41b0a7810 */ /* 0x040fe20007ffe0ff */
[----:B------:R-:W-:Y:S01]  /*59c0*/  IMAD.MOV.U32 R18, RZ, RZ, R5 ;  /* 0x000000ffff127224 */ /* 0x000fe200078e0005 */
[----:B------:R-:W-:Y:S01]  /*59d0*/  ISETP.GE.AND P0, PT, R4, RZ, PT ;  /* 0x000000ff0400720c */ /* 0x000fe20003f06270 */
[----:B------:R-:W-:Y:S01]  /*59e0*/  IMAD.HI.U32 R4, R28, R11, RZ ;  /* 0x0000000b1c047227 */ /* 0x000fe200078e00ff */
[----:B0-----:R-:W-:Y:S01]  /*59f0*/  IABS R14, R10 ;  /* 0x0000000a000e7213 */ /* 0x001fe20000000000 */
[----:B------:R0:W-:Y:S01]  /*5a00*/  STL [R1+0x6ac], R12 ;  /* 0x0006ac0c01007387 */ /* 0x0001e20000100800 */
[----:B------:R-:W-:Y:S01]  /*5a10*/  IADD3 R2, R27, 0x1a2, RZ ;  /* 0x000001a21b027810 */ /* 0x000fe20007ffe0ff */
[----:B------:R-:W-:-:S02]  /*5a20*/  @!P5 IMAD.IADD R8, R8, 0x1, -R0 ;  /* 0x000000010808d824 */ /* 0x000fc400078e0a00 */
[----:B------:R-:W-:Y:S01]  /*5a30*/  IMAD.MOV R4, RZ, RZ, -R4 ;  /* 0x000000ffff047224 */ /* 0x000fe200078e0a04 */
[----:B------:R-:W-:Y:S01]  /*5a40*/  IABS R9, R2 ;  /* 0x0000000200097213 */ /* 0x000fe20000000000 */
[----:B------:R-:W-:Y:S01]  /*5a50*/  @!P6 IMAD.IADD R3, R3, 0x1, -R0 ;  /* 0x000000010303e824 */ /* 0x000fe200078e0a00 */
[----:B------:R-:W-:Y:S01]  /*5a60*/  ISETP.GT.U32.AND P6, PT, R0, R8, PT ;  /* 0x000000080000720c */ /* 0x000fe20003fc4070 */
[----:B------:R-:W-:Y:S01]  /*5a70*/  IMAD.HI.U32 R17, R28, R14, RZ ;  /* 0x0000000e1c117227 */ /* 0x000fe200078e00ff */
[----:B0-----:R-:W-:-:S03]  /*5a80*/  IADD3 R12, R27, 0x1a3, RZ ;  /* 0x000001a31b0c7810 */ /* 0x001fc60007ffe0ff */
[C---:B------:R-:W-:Y:S01]  /*5a90*/  IMAD R11, R0.reuse, R4, R11 ;  /* 0x00000004000b7224 */ /* 0x040fe200078e020b */
[----:B------:R-:W-:Y:S01]  /*5aa0*/  IADD3 R4, R27, 0x1a1, RZ ;  /* 0x000001a11b047810 */ /* 0x000fe20007ffe0ff */
[----:B------:R-:W-:Y:S01]  /*5ab0*/  IMAD.MOV R17, RZ, RZ, -R17 ;  /* 0x000000ffff117224 */ /* 0x000fe200078e0a11 */
[----:B------:R-:W-:Y:S01]  /*5ac0*/  IABS R13, R12 ;  /* 0x0000000c000d7213 */ /* 0x000fe20000000000 */
[----:B------:R-:W-:Y:S01]  /*5ad0*/  @!P3 IMAD.MOV R16, RZ, RZ, -R16 ;  /* 0x000000ffff10b224 */ /* 0x000fe200078e0a10 */
[----:B------:R-:W-:Y:S01]  /*5ae0*/  ISETP.GT.U32.AND P5, PT, R0, R11, PT ;  /* 0x0000000b0000720c */ /* 0x000fe20003fa4070 */
[----:B------:R-:W-:Y:S01]  /*5af0*/  @!P4 IMAD.MOV R18, RZ, RZ, -R18 ;  /* 0x000000ffff12c224 */ /* 0x000fe200078e0a12 */
[----:B------:R-:W-:Y:S01]  /*5b00*/  ISETP.GE.AND P3, PT, R7, RZ, PT ;  /* 0x000000ff0700720c */ /* 0x000fe20003f66270 */
[----:B------:R-:W-:Y:S01]  /*5b10*/  IMAD.HI.U32 R15, R28, R13, RZ ;  /* 0x0000000d1c0f7227 */ /* 0x000fe200078e00ff */
[C---:B------:R-:W-:Y:S01]  /*5b20*/  ISETP.GT.U32.AND P4, PT, R0.reuse, R3, PT ;  /* 0x000000030000720c */ /* 0x040fe20003f84070 */
[----:B------:R0:W-:Y:S02]  /*5b30*/  STL [R1+0x6a0], R16 ;  /* 0x0006a01001007387 */ /* 0x0001e40000100800 */
[----:B------:R-:W-:Y:S01]  /*5b40*/  IMAD R7, R0, R17, R14 ;  /* 0x0000001100077224 */ /* 0x000fe200078e020e */
[----:B------:R-:W-:Y:S01]  /*5b50*/  IABS R14, R4 ;  /* 0x00000004000e7213 */ /* 0x000fe20000000000 */
[----:B------:R-:W-:Y:S01]  /*5b60*/  IMAD.MOV R15, RZ, RZ, -R15 ;  /* 0x000000ffff0f7224 */ /* 0x000fe200078e0a0f */
[----:B------:R1:W-:Y:S01]  /*5b70*/  STL [R1+0x694], R18 ;  /* 0x0006941201007387 */ /* 0x0003e20000100800 */
[--C-:B------:R-:W-:Y:S01]  /*5b80*/  @!P6 IMAD.IADD R8, R8, 0x1, -R0.reuse ;  /* 0x000000010808e824 */ /* 0x100fe200078e0a00 */
[----:B------:R-:W-:Y:S01]  /*5b90*/  ISETP.GT.U32.AND P6, PT, R0, R7, PT ;  /* 0x000000070000720c */ /* 0x000fe20003fc4070 */
[----:B------:R-:W-:-:S02]  /*5ba0*/  @!P5 IMAD.IADD R11, R11, 0x1, -R0 ;  /* 0x000000010b0bd824 */ /* 0x000fc400078e0a00 */
[----:B0-----:R-:W-:Y:S02]  /*5bb0*/  IMAD.MOV.U32 R16, RZ, RZ, R9 ;  /* 0x000000ffff107224 */ /* 0x001fe400078e0009 */
[C---:B------:R-:W-:Y:S01]  /*5bc0*/  IMAD R9, R0.reuse, R15, R13 ;  /* 0x0000000f00097224 */ /* 0x040fe200078e020d */
[----:B------:R-:W-:Y:S01]  /*5bd0*/  ISETP.GT.U32.AND P5, PT, R0, R11, PT ;  /* 0x0000000b0000720c */ /* 0x000fe20003fa4070 */
[----:B------:R-:W-:-:S04]  /*5be0*/  IMAD.HI.U32 R5, R28, R16, RZ ;  /* 0x000000101c057227 */ /* 0x000fc800078e00ff */
[----:B------:R-:W-:Y:S02]  /*5bf0*/  IMAD.MOV.U32 R13, RZ, RZ, R8 ;  /* 0x000000ffff0d7224 */ /* 0x000fe400078e0008 */
[----:B------:R-:W-:Y:S02]  /*5c00*/  IMAD.MOV R5, RZ, RZ, -R5 ;  /* 0x000000ffff057224 */ /* 0x000fe400078e0a05 */
[----:B------:R-:W-:Y:S01]  /*5c10*/  @!P1 IMAD.MOV R13, RZ, RZ, -R13 ;  /* 0x000000ffff0d9224 */ /* 0x000fe200078e0a0d */
[----:B------:R-:W-:Y:S01]  /*5c20*/  ISETP.GT.U32.AND P1, PT, R0, R9, PT ;  /* 0x000000090000720c */ /* 0x000fe20003f24070 */
[----:B------:R-:W-:Y:S01]  /*5c30*/  @!P4 IMAD.IADD R3, R3, 0x1, -R0 ;  /* 0x000000010303c824 */ /* 0x000fe200078e0a00 */
[----:B------:R-:W-:Y:S01]  /*5c40*/  ISETP.GE.AND P4, PT, R12, RZ, PT ;  /* 0x000000ff0c00720c */ /* 0x000fe20003f86270 */
[----:B------:R-:W-:Y:S01]  /*5c50*/  IMAD R12, R0, R5, R16 ;  /* 0x00000005000c7224 */ /* 0x000fe200078e0210 */
[----:B------:R-:W-:Y:S01]  /*5c60*/  IADD3 R5, R27, 0x1a0, RZ ;  /* 0x000001a01b057810 */ /* 0x000fe20007ffe0ff */
[----:B------:R-:W-:-:S02]  /*5c70*/  @!P6 IMAD.IADD R7, R7, 0x1, -R0 ;  /* 0x000000010707e824 */ /* 0x000fc400078e0a00 */
[----:B------:R-:W-:Y:S01]  /*5c80*/  IMAD.MOV.U32 R15, RZ, RZ, R6 ;  /* 0x000000ffff0f7224 */ /* 0x000fe200078e0006 */
[----:B------:R-:W-:Y:S01]  /*5c90*/  ISETP.GT.U32.AND P6, PT, R0, R12, PT ;  /* 0x0000000c0000720c */ /* 0x000fe20003fc4070 */
[----:B------:R-:W-:-:S04]  /*5ca0*/  IMAD.HI.U32 R6, R28, R14, RZ ;  /* 0x0000000e1c067227 */ /* 0x000fc800078e00ff */
[----:B------:R-:W-:Y:S02]  /*5cb0*/  @!P1 IMAD.IADD R9, R9, 0x1, -R0 ;  /* 0x0000000109099824 */ /* 0x000fe400078e0a00 */
[----:B------:R-:W-:Y:S02]  /*5cc0*/  IMAD.MOV R6, RZ, RZ, -R6 ;  /* 0x000000ffff067224 */ /* 0x000fe400078e0a06 */
[----:B------:R-:W-:Y:S01]  /*5cd0*/  IMAD.MOV.U32 R8, RZ, RZ, R3 ;  /* 0x000000ffff087224 */ /* 0x000fe200078e0003 */
[----:B------:R-:W-:Y:S01]  /*5ce0*/  ISETP.GT.U32.AND P1, PT, R0, R9, PT ;  /* 0x000000090000720c */ /* 0x000fe20003f24070 */
[----:B------:R-:W-:Y:S01]  /*5cf0*/  @!P5 IMAD.IADD R11, R11, 0x1, -R0 ;  /* 0x000000010b0bd824 */ /* 0x000fe200078e0a00 */
[----:B------:R-:W-:Y:S01]  /*5d00*/  ISETP.GE.AND P5, PT, R2, RZ, PT ;  /* 0x000000ff0200720c */ /* 0x000fe20003fa6270 */
[C---:B------:R-:W-:Y:S01]  /*5d10*/  IMAD R2, R0.reuse, R6, R14 ;  /* 0x0000000600027224 */ /* 0x040fe200078e020e */
[----:B------:R-:W-:Y:S01]  /*5d20*/  IABS R14, R5 ;  /* 0x00000005000e7213 */ /* 0x000fe20000000000 */
[----:B------:R-:W-:Y:S01]  /*5d30*/  @!P0 IMAD.MOV R8, RZ, RZ, -R8 ;  /* 0x000000ffff088224 */ /* 0x000fe200078e0a08 */
[----:B------:R-:W-:Y:S01]  /*5d40*/  ISETP.GT.U32.AND P0, PT, R0, R7, PT ;  /* 0x000000070000720c */ /* 0x000fe20003f04070 */
[----:B------:R-:W-:Y:S01]  /*5d50*/  @!P6 IMAD.IADD R12, R12, 0x1, -R0 ;  /* 0x000000010c0ce824 */ /* 0x000fe200078e0a00 */
[----:B------:R-:W-:Y:S01]  /*5d60*/  IADD3 R6, R27, 0x19d, RZ ;  /* 0x0000019d1b067810 */ /* 0x000fe20007ffe0ff */
[----:B------:R-:W-:-:S03]  /*5d70*/  IMAD.HI.U32 R16, R28, R14, RZ ;  /* 0x0000000e1c107227 */ /* 0x000fc600078e00ff */
[----:B------:R-:W-:Y:S01]  /*5d80*/  ISETP.GT.U32.AND P6, PT, R0, R12, PT ;  /* 0x0000000c0000720c */ /* 0x000fe20003fc4070 */
[----:B------:R-:W-:Y:S01]  /*5d90*/  @!P2 IMAD.MOV R15, RZ, RZ, -R15 ;  /* 0x000000ffff0fa224 */ /* 0x000fe200078e0a0f */
[----:B------:R-:W-:Y:S01]  /*5da0*/  ISETP.GE.AND P2, PT, R10, RZ, PT ;  /* 0x000000ff0a00720c */ /* 0x000fe20003f46270 */
[----:B------:R-:W-:Y:S01]  /*5db0*/  IMAD.MOV R16, RZ, RZ, -R16 ;  /* 0x000000ffff107224 */ /* 0x000fe200078e0a10 */
[----:B------:R-:W-:Y:S01]  /*5dc0*/  IADD3 R10, R27, 0x19e, RZ ;  /* 0x0000019e1b0a7810 */ /* 0x000fe20007ffe0ff */
[--C-:B------:R-:W-:Y:S01]  /*5dd0*/  @!P1 IMAD.IADD R9, R9, 0x1, -R0.reuse ;  /* 0x0000000109099824 */ /* 0x100fe200078e0a00 */
[----:B------:R-:W-:Y:S01]  /*5de0*/  STL [R1+0x690], R15 ;  /* 0x0006900f01007387 */ /* 0x000fe20000100800 */
[----:B------:R-:W-:Y:S01]  /*5df0*/  ISETP.GE.AND P1, PT, R4, RZ, PT ;  /* 0x000000ff0400720c */ /* 0x000fe20003f26270 */
[----:B------:R-:W-:Y:S01]  /*5e00*/  @!P0 IMAD.IADD R7, R7, 0x1, -R0 ;  /* 0x0000000107078824 */ /* 0x000fe200078e0a00 */
[C---:B------:R-:W-:Y:S01]  /*5e10*/  ISETP.GT.U32.AND P0, PT, R0.reuse, R2, PT ;  /* 0x000000020000720c */ /* 0x040fe20003f04070 */
[----:B------:R0:W-:Y:S01]  /*5e20*/  STL [R1+0x68c], R13 ;  /* 0x00068c0d01007387 */ /* 0x0001e20000100800 */
[----:B------:R-:W-:Y:S01]  /*5e30*/  IMAD R4, R0, R16, R14 ;  /* 0x0000001000047224 */ /* 0x000fe200078e020e */
[----:B------:R-:W-:Y:S01]  /*5e40*/  IABS R3, R6 ;  /* 0x0000000600037213 */ /* 0x000fe20000000000 */
[----:B------:R-:W-:Y:S01]  /*5e50*/  @!P6 IMAD.IADD R12, R12, 0x1, -R0 ;  /* 0x000000010c0ce824 */ /* 0x000fe200078e0a00 */
[----:B------:R2:W-:Y:S01]  /*5e60*/  STL [R1+0x688], R8 ;  /* 0x0006880801007387 */ /* 0x0005e20000100800 */
[----:B-1----:R-:W-:Y:S01]  /*5e70*/  IMAD.MOV.U32 R18, RZ, RZ, R7 ;  /* 0x000000ffff127224 */ /* 0x002fe200078e0007 */
[----:B------:R-:W-:Y:S01]  /*5e80*/  ISETP.GT.U32.AND P6, PT, R0, R4, PT ;  /* 0x000000040000720c */ /* 0x000fe20003fc4070 */
[----:B------:R-:W-:Y:S01]  /*5e90*/  IMAD.HI.U32 R16, R28, R3, RZ ;  /* 0x000000031c107227 */ /* 0x000fe200078e00ff */
[----:B0-----:R-:W-:-:S03]  /*5ea0*/  IADD3 R13, R27, 0x19f, RZ ;  /* 0x0000019f1b0d7810 */ /* 0x001fc60007ffe0ff */
[----:B------:R-:W-:Y:S02]  /*5eb0*/  IMAD.MOV R16, RZ, RZ, -R16 ;  /* 0x000000ffff107224 */ /* 0x000fe400078e0a10 */
[----:B------:R-:W-:Y:S01]  /*5ec0*/  @!P0 IMAD.IADD R2, R2, 0x1, -R0 ;  /* 0x0000000102028824 */ /* 0x000fe200078e0a00 */
[----:B------:R-:W-:Y:S01]  /*5ed0*/  IABS R15, R13 ;  /* 0x0000000d000f7213 */ /* 0x000fe20000000000 */
[----:B------:R-:W-:Y:S01]  /*5ee0*/  @!P3 IMAD.MOV R11, RZ, RZ, -R11 ;  /* 0x000000ffff0bb224 */ /* 0x000fe200078e0a0b */
[----:B--2---:R-:W-:Y:S01]  /*5ef0*/  IABS R8, R10 ;  /* 0x0000000a00087213 */ /* 0x004fe20000000000 */
[----:B------:R-:W-:Y:S01]  /*5f00*/  IMAD R3, R0, R16, R3 ;  /* 0x0000001000037224 */ /* 0x000fe200078e0203 */
[----:B------:R-:W-:Y:S01]  /*5f10*/  ISETP.GE.AND P0, PT, R5, RZ, PT ;  /* 0x000000ff0500720c */ /* 0x000fe20003f06270 */
[C---:B------:R-:W-:Y:S01]  /*5f20*/  IMAD.HI.U32 R14, R28.reuse, R15, RZ ;  /* 0x0000000f1c0e7227 */ /* 0x040fe200078e00ff */
[----:B------:R-:W-:Y:S01]  /*5f30*/  IADD3 R5, R27, 0x19c, RZ ;  /* 0x0000019c1b057810 */ /* 0x000fe20007ffe0ff */
[----:B------:R0:W-:Y:S02]  /*5f40*/  STL [R1+0x684], R11 ;  /* 0x0006840b01007387 */ /* 0x0001e40000100800 */
[----:B------:R-:W-:Y:S01]  /*5f50*/  IMAD.HI.U32 R17, R28, R8, RZ ;  /* 0x000000081c117227 */ /* 0x000fe200078e00ff */
[----:B------:R-:W-:-:S03]  /*5f60*/  IABS R16, R5 ;  /* 0x0000000500107213 */ /* 0x000fc60000000000 */
[----:B------:R-:W-:Y:S02]  /*5f70*/  IMAD.MOV R14, RZ, RZ, -R14 ;  /* 0x000000ffff0e7224 */ /* 0x000fe400078e0a0e */
[----:B------:R-:W-:Y:S02]  /*5f80*/  IMAD.MOV R17, RZ, RZ, -R17 ;  /* 0x000000ffff117224 */ /* 0x000fe400078e0a11 */
[----:B------:R-:W-:Y:S01]  /*5f90*/  IMAD R14, R0, R14, R15 ;  /* 0x0000000e000e7224 */ /* 0x000fe200078e020f */
[----:B------:R-:W-:Y:S01]  /*5fa0*/  IADD3 R15, R27, 0x19b, RZ ;  /* 0x0000019b1b0f7810 */ /* 0x000fe20007ffe0ff */
[----:B------:R-:W-:Y:S01]  /*5fb0*/  @!P6 IMAD.IADD R4, R4, 0x1, -R0 ;  /* 0x000000010404e824 */ /* 0x000fe200078e0a00 */
[C---:B------:R-:W-:Y:S01]  /*5fc0*/  ISETP.GT.U32.AND P6, PT, R0.reuse, R2, PT ;  /* 0x000000020000720c */ /* 0x040fe20003fc4070 */
[C---:B------:R-:W-:Y:S01]  /*5fd0*/  IMAD R8, R0.reuse, R17, R8 ;  /* 0x0000001100087224 */ /* 0x040fe200078e0208 */
[C---:B------:R-:W-:Y:S01]  /*5fe0*/  ISETP.GT.U32.AND P3, PT, R0.reuse, R14, PT ;  /* 0x0000000e0000720c */ /* 0x040fe20003f64070 */
[----:B------:R-:W-:Y:S01]  /*5ff0*/  @!P2 IMAD.MOV R18, RZ, RZ, -R18 ;  /* 0x000000ffff12a224 */ /* 0x000fe200078e0a12 */
[C---:B------:R-:W-:Y:S01]  /*6000*/  ISETP.GT.U32.AND P2, PT, R0.reuse, R4, PT ;  /* 0x000000040000720c */ /* 0x040fe20003f44070 */
[----:B------:R-:W-:Y:S01]  /*6010*/  @!P4 IMAD.MOV R9, RZ, RZ, -R9 ;  /* 0x000000ffff09c224 */ /* 0x000fe200078e0a09 */
[----:B------:R-:W-:Y:S01]  /*6020*/  ISETP.GT.U32.AND P4, PT, R0, R8, PT ;  /* 0x000000080000720c */ /* 0x000fe20003f84070 */
[----:B------:R-:W-:Y:S01]  /*6030*/  IMAD.MOV.U32 R7, RZ, RZ, R16 ;  /* 0x000000ffff077224 */ /* 0x000fe200078e0010 */
[----:B0-----:R-:W-:Y:S01]  /*6040*/  IABS R11, R15 ;  /* 0x0000000f000b7213 */ /* 0x001fe20000000000 */
[----:B------:R-:W-:Y:S01]  /*6050*/  IMAD.MOV.U32 R16, RZ, RZ, R12 ;  /* 0x000000ffff107224 */ /* 0x000fe200078e000c */
[----:B------:R-:W-:Y:S01]  /*6060*/  STL [R1+0x680], R18 ;  /* 0x0006801201007387 */ /* 0x000fe20000100800 */
[----:B------:R-:W-:-:S03]  /*6070*/  IMAD.HI.U32 R12, R28, R7, RZ ;  /* 0x000000071c0c7227 */ /* 0x000fc600078e00ff */
[----:B------:R0:W-:Y:S01]  /*6080*/  STL [R1+0x67c], R9 ;  /* 0x00067c0901007387 */ /* 0x0001e20000100800 */
[--C-:B------:R-:W-:Y:S01]  /*6090*/  @!P6 IMAD.IADD R2, R2, 0x1, -R0.reuse ;  /* 0x000000010202e824 */ /* 0x100fe200078e0a00 */
[----:B------:R-:W-:Y:S01]  /*60a0*/  ISETP.GT.U32.AND P6, PT, R0, R3, PT ;  /* 0x000000030000720c */ /* 0x000fe20003fc4070 */
[----:B------:R-:W-:Y:S01]  /*60b0*/  @!P3 IMAD.IADD R14, R14, 0x1, -R0 ;  /* 0x000000010e0eb824 */ /* 0x000fe200078e0a00 */
[----:B------:R-:W-:Y:S01]  /*60c0*/  ISETP.GE.AND P3, PT, R6, RZ, PT ;  /* 0x000000ff0600720c */ /* 0x000fe20003f66270 */
[----:B------:R-:W-:Y:S02]  /*60d0*/  IMAD.MOV R12, RZ, RZ, -R12 ;  /* 0x000000ffff0c7224 */ /* 0x000fe400078e0a0c */
[--C-:B------:R-:W-:Y:S01]  /*60e0*/  @!P2 IMAD.IADD R4, R4, 0x1, -R0.reuse ;  /* 0x000000010404a824 */ /* 0x100fe200078e0a00 */
[----:B------:R-:W-:Y:S01]  /*60f0*/  ISETP.GE.AND P2, PT, R10, RZ, PT ;  /* 0x000000ff0a00720c */ /* 0x000fe20003f46270 */
[----:B------:R-:W-:Y:S01]  /*6100*/  @!P4 IMAD.IADD R8, R8, 0x1, -R0 ;  /* 0x000000010808c824 */ /* 0x000fe200078e0a00 */
[C---:B------:R-:W-:Y:S01]  /*6110*/  ISETP.GT.U32.AND P4, PT, R0.reuse, R14, PT ;  /* 0x0000000e0000720c */ /* 0x040fe20003f84070 */
[----:B0-----:R-:W-:Y:S01]  /*6120*/  IMAD.MOV.U32 R9, RZ, RZ, R11 ;  /* 0x000000ffff097224 */ /* 0x001fe200078e000b */
[----:B------:R-:W-:Y:S01]  /*6130*/  IADD3 R10, R27, 0x19a, RZ ;  /* 0x0000019a1b0a7810 */ /* 0x000fe20007ffe0ff */
[----:B------:R-:W-:-:S02]  /*6140*/  IMAD R7, R0, R12, R7 ;  /* 0x0000000c00077224 */ /* 0x000fc400078e0207 */
[----:B------:R-:W-:Y:S01]  /*6150*/  IMAD.MOV.U32 R11, RZ, RZ, R4 ;  /* 0x000000ffff0b7224 */ /* 0x000fe200078e0004 */
[----:B------:R-:W-:Y:S01]  /*6160*/  IABS R4, R10 ;  /* 0x0000000a00047213 */ /* 0x000fe20000000000 */
[----:B------:R-:W-:Y:S01]  /*6170*/  @!P5 IMAD.MOV R16, RZ, RZ, -R16 ;  /* 0x000000ffff10d224 */ /* 0x000fe200078e0a10 */
[----:B------:R-:W-:Y:S01]  /*6180*/  ISETP.GE.AND P5, PT, R13, RZ, PT ;  /* 0x000000ff0d00720c */ /* 0x000fe20003fa6270 */
[----:B------:R-:W-:Y:S01]  /*6190*/  @!P6 IMAD.IADD R3, R3, 0x1, -R0 ;  /* 0x000000010303e824 */ /* 0x000fe200078e0a00 */
[----:B------:R-:W-:Y:S01]  /*61a0*/  ISETP.GT.U32.AND P6, PT, R0, R8, PT ;  /* 0x000000080000720c */ /* 0x000fe20003fc4070 */
[----:B------:R-:W-:Y:S01]  /*61b0*/  IMAD.HI.U32 R6, R28, R9, RZ ;  /* 0x000000091c067227 */ /* 0x000fe200078e00ff */
[----:B------:R0:W-:Y:S03]  /*61c0*/  STL [R1+0x678], R16 ;  /* 0x0006781001007387 */ /* 0x0001e60000100800 */
[----:B------:R-:W-:Y:S01]  /*61d0*/  @!P0 IMAD.MOV R11, RZ, RZ, -R11 ;  /* 0x000000ffff0b8224 */ /* 0x000fe200078e0a0b */
[----:B------:R-:W-:Y:S01]  /*61e0*/  ISETP.GT.U32.AND P0, PT, R0, R7, PT ;  /* 0x000000070000720c */ /* 0x000fe20003f04070 */
[----:B------:R-:W-:-:S02]  /*61f0*/  IMAD.MOV R6, RZ, RZ, -R6 ;  /* 0x000000ffff067224 */ /* 0x000fc400078e0a06 */
[----:B------:R-:W-:Y:S01]  /*6200*/  @!P4 IMAD.IADD R14, R14, 0x1, -R0 ;  /* 0x000000010e0ec824 */ /* 0x000fe200078e0a00 */
[----:B------:R-:W-:Y:S01]  /*6210*/  ISETP.GE.AND P4, PT, R5, RZ, PT ;  /* 0x000000ff0500720c */ /* 0x000fe20003f86270 */
[----:B------:R-:W-:Y:S02]  /*6220*/  IMAD.MOV.U32 R5, RZ, RZ, R4 ;  /* 0x000000ffff057224 */ /* 0x000fe400078e0004 */
[----:B0-----:R-:W-:Y:S02]  /*6230*/  IMAD.MOV.U32 R16, RZ, RZ, R2 ;  /* 0x000000ffff107224 */ /* 0x001fe400078e0002 */
[C---:B------:R-:W-:Y:S01]  /*6240*/  IMAD R2, R0.reuse, R6, R9 ;  /* 0x0000000600027224 */ /* 0x040fe200078e0209 */
[----:B------:R-:W-:Y:S01]  /*6250*/  IADD3 R6, R27, 0x199, RZ ;  /* 0x000001991b067810 */ /* 0x000fe20007ffe0ff */
[----:B------:R-:W-:Y:S01]  /*6260*/  @!P1 IMAD.MOV R16, RZ, RZ, -R16 ;  /* 0x000000ffff109224 */ /* 0x000fe200078e0a10 */
[----:B------:R-:W-:Y:S01]  /*6270*/  ISETP.GT.U32.AND P1, PT, R0, R3, PT ;  /* 0x000000030000720c */ /* 0x000fe20003f24070 */
[----:B------:R-:W-:Y:S01]  /*6280*/  @!P6 IMAD.IADD R8, R8, 0x1, -R0 ;  /* 0x000000010808e824 */ /* 0x000fe200078e0a00 */
[----:B------:R-:W-:Y:S01]  /*6290*/  IABS R9, R6 ;  /* 0x0000000600097213 */ /* 0x000fe20000000000 */
[----:B------:R-:W-:Y:S01]  /*62a0*/  IMAD.HI.U32 R13, R28, R5, RZ ;  /* 0x000000051c0d7227 */ /* 0x000fe200078e00ff */
[----:B------:R0:W-:Y:S01]  /*62b0*/  STL [R1+0x674], R16 ;  /* 0x0006741001007387 */ /* 0x0001e20000100800 */
[----:B------:R-:W-:-:S02]  /*62c0*/  ISETP.GT.U32.AND P6, PT, R0, R2, PT ;  /* 0x000000020000720c */ /* 0x000fc40003fc4070 */
[----:B------:R-:W-:Y:S01]  /*62d0*/  @!P0 IMAD.IADD R7, R7, 0x1, -R0 ;  /* 0x0000000107078824 */ /* 0x000fe200078e0a00 */
[----:B------:R1:W-:Y:S01]  /*62e0*/  STL [R1+0x670], R11 ;  /* 0x0006700b01007387 */ /* 0x0003e20000100800 */
[----:B------:R-:W-:Y:S01]  /*62f0*/  IMAD.MOV R13, RZ, RZ, -R13 ;  /* 0x000000ffff0d7224 */ /* 0x000fe200078e0a0d */
[----:B------:R-:W-:Y:S01]  /*6300*/  ISETP.GE.AND P0, PT, R10, RZ, PT ;  /* 0x000000ff0a00720c */ /* 0x000fe20003f06270 */
[----:B------:R-:W-:Y:S01]  /*6310*/  IMAD.MOV.U32 R4, RZ, RZ, R9 ;  /* 0x000000ffff047224 */ /* 0x000fe200078e0009 */
[C---:B------:R-:W-:Y:S01]  /*6320*/  IADD3 R9, R27.reuse, 0x198, RZ ;  /* 0x000001981b097810 */ /* 0x040fe20007ffe0ff */
[----:B------:R-:W-:Y:S02]  /*6330*/  IMAD R5, R0, R13, R5 ;  /* 0x0000000d00057224 */ /* 0x000fe400078e0205 */
[----:B0-----:R-:W-:Y:S01]  /*6340*/  IMAD.MOV.U32 R16, RZ, RZ, R14 ;  /* 0x000000ffff107224 */ /* 0x001fe200078e000e */
[----:B------:R-:W-:Y:S01]  /*6350*/  IADD3 R14, R27, 0x192, RZ ;  /* 0x000001921b0e7810 */ /* 0x000fe20007ffe0ff */
[----:B------:R-:W-:Y:S01]  /*6360*/  IMAD.HI.U32 R12, R28, R4, RZ ;  /* 0x000000041c0c7227 */ /* 0x000fe200078e00ff */
[----:B-1----:R-:W-:-:S03]  /*6370*/  IABS R11, R9 ;  /* 0x00000009000b7213 */ /* 0x002fc60000000000 */
[----:B------:R-:W-:Y:S01]  /*6380*/  @!P5 IMAD.MOV R16, RZ, RZ, -R16 ;  /* 0x000000ffff10d224 */ /* 0x000fe200078e0a10 */
[C---:B------:R-:W-:Y:S01]  /*6390*/  ISETP.GT.U32.AND P5, PT, R0.reuse, R7, PT ;  /* 0x000000070000720c */ /* 0x040fe20003fa4070 */
[----:B------:R-:W-:Y:S01]  /*63a0*/  @!P1 IMAD.IADD R3, R3, 0x1, -R0 ;  /* 0x0000000103039824 */ /* 0x000fe200078e0a00 */
[----:B------:R-:W-:Y:S01]  /*63b0*/  ISETP.GE.AND P1, PT, R15, RZ, PT ;  /* 0x000000ff0f00720c */ /* 0x000fe20003f26270 */
[----:B------:R-:W-:Y:S01]  /*63c0*/  @!P2 IMAD.MOV R8, RZ, RZ, -R8 ;  /* 0x000000ffff08a224 */ /* 0x000fe200078e0a08 */
[----:B------:R-:W-:Y:S01]  /*63d0*/  ISETP.GT.U32.AND P2, PT, R0, R5, PT ;  /* 0x000000050000720c */ /* 0x000fe20003f44070 */
[----:B------:R-:W-:Y:S01]  /*63e0*/  IMAD.MOV R10, RZ, RZ, -R12 ;  /* 0x000000ffff0a7224 */ /* 0x000fe200078e0a0c */
[----:B------:R-:W-:Y:S01]  /*63f0*/  STL [R1+0x66c], R16 ;  /* 0x00066c1001007387 */ /* 0x000fe20000100800 */
[----:B------:R-:W-:Y:S02]  /*6400*/  @!P6 IMAD.IADD R2, R2, 0x1, -R0 ;  /* 0x000000010202e824 */ /* 0x000fe400078e0a00 */
[----:B------:R-:W-:Y:S01]  /*6410*/  IMAD.MOV.U32 R12, RZ, RZ, R3 ;  /* 0x000000ffff0c7224 */ /* 0x000fe200078e0003 */
[----:B------:R0:W-:Y:S01]  /*6420*/  STL [R1+0x650], R8 ;  /* 0x0006500801007387 */ /* 0x0001e20000100800 */
[----:B------:R-:W-:Y:S01]  /*6430*/  IMAD.HI.U32 R3, R28, R11, RZ ;  /* 0x0000000b1c037227 */ /* 0x000fe200078e00ff */
[----:B------:R-:W-:-:S03]  /*6440*/  ISETP.GT.U32.AND P6, PT, R0, R2, PT ;  /* 0x000000020000720c */ /* 0x000fc60003fc4070 */
[----:B------:R-:W-:Y:S01]  /*6450*/  @!P3 IMAD.MOV R12, RZ, RZ, -R12 ;  /* 0x000000ffff0cb224 */ /* 0x000fe200078e0a0c */
[----:B------:R-:W-:Y:S01]  /*6460*/  ISETP.GE.AND P3, PT, R6, RZ, PT ;  /* 0x000000ff0600720c */ /* 0x000fe20003f66270 */
[----:B------:R-:W-:Y:S02]  /*6470*/  IMAD.MOV R6, RZ, RZ, -R3 ;  /* 0x000000ffff067224 */ /* 0x000fe400078e0a03 */
[--C-:B------:R-:W-:Y:S01]  /*6480*/  @!P5 IMAD.IADD R7, R7, 0x1, -R0.reuse ;  /* 0x000000010707d824 */ /* 0x100fe200078e0a00 */
[----:B------:R1:W-:Y:S01]  /*6490*/  STL [R1+0x654], R12 ;  /* 0x0006540c01007387 */ /* 0x0003e20000100800 */
[C---:B------:R-:W-:Y:S01]  /*64a0*/  IMAD R6, R0.reuse, R6, R11 ;  /* 0x0000000600067224 */ /* 0x040fe200078e020b */
[----:B0-----:R-:W-:Y:S01]  /*64b0*/  IADD3 R8, R27, 0x195, RZ ;  /* 0x000001951b087810 */ /* 0x001fe20007ffe0ff */
[----:B------:R-:W-:Y:S02]  /*64c0*/  IMAD.MOV.U32 R13, RZ, RZ, R7 ;  /* 0x000000ffff0d7224 */ /* 0x000fe400078e0007 */
[----:B------:R-:W-:Y:S01]  /*64d0*/  @!P2 IMAD.IADD R5, R5, 0x1, -R0 ;  /* 0x000000010505a824 */ /* 0x000fe200078e0a00 */
[----:B------:R-:W-:Y:S01]  /*64e0*/  IABS R3, R8 ;  /* 0x0000000800037213 */ /* 0x000fe20000000000 */
[----:B------:R-:W-:Y:S01]  /*64f0*/  @!P4 IMAD.MOV R13, RZ, RZ, -R13 ;  /* 0x000000ffff0dc224 */ /* 0x000fe200078e0a0d */
[C---:B------:R-:W-:Y:S01]  /*6500*/  ISETP.GT.U32.AND P4, PT, R0.reuse, R6, PT ;  /* 0x000000060000720c */ /* 0x040fe20003f84070 */
[C---:B------:R-:W-:Y:S01]  /*6510*/  IMAD R4, R0.reuse, R10, R4 ;  /* 0x0000000a00047224 */ /* 0x040fe200078e0204 */
[----:B------:R-:W-:Y:S01]  /*6520*/  ISETP.GT.U32.AND P2, PT, R0, R5, PT ;  /* 0x000000050000720c */ /* 0x000fe20003f44070 */
[----:B------:R-:W-:Y:S01]  /*6530*/  @!P6 IMAD.IADD R2, R2, 0x1, -R0 ;  /* 0x000000010202e824 */ /* 0x000fe200078e0a00 */
[----:B------:R-:W-:Y:S01]  /*6540*/  IADD3 R10, R27, 0x197, RZ ;  /* 0x000001971b0a7810 */ /* 0x000fe20007ffe0ff */
[----:B------:R-:W-:Y:S01]  /*6550*/  STL [R1+0x658], R13 ;  /* 0x0006580d01007387 */ /* 0x000fe20000100800 */
[----:B------:R-:W-:Y:S01]  /*6560*/  ISETP.GT.U32.AND P5, PT, R0, R4, PT ;  /* 0x000000040000720c */ /* 0x000fe20003fa4070 */
[----:B-1----:R-:W-:Y:S01]  /*6570*/  IMAD.MOV.U32 R12, RZ, RZ, R2 ;  /* 0x000000ffff0c7224 */ /* 0x002fe200078e0002 */
[----:B------:R-:W-:Y:S01]  /*6580*/  IABS R17, R10 ;  /* 0x0000000a00117213 */ /* 0x000fe20000000000 */
[----:B------:R-:W-:Y:S01]  /*6590*/  IMAD.HI.U32 R2, R28, R3, RZ ;  /* 0x000000031c027227 */ /* 0x000fe200078e00ff */
[----:B------:R-:W-:-:S02]  /*65a0*/  ISETP.GE.AND P6, PT, R9, RZ, PT ;  /* 0x000000ff0900720c */ /* 0x000fc40003fc6270 */
[----:B------:R-:W-:Y:S01]  /*65b0*/  IADD3 R9, R27, 0x196, RZ ;  /* 0x000001961b097810 */ /* 0x000fe20007ffe0ff */
[----:B------:R-:W-:Y:S01]  /*65c0*/  @!P1 IMAD.MOV R12, RZ, RZ, -R12 ;  /* 0x000000ffff0c9224 */ /* 0x000fe200078e0a0c */
[----:B------:R-:W-:Y:S01]  /*65d0*/  ISETP.GE.AND P1, PT, R10, RZ, PT ;  /* 0x000000ff0a00720c */ /* 0x000fe20003f26270 */
[----:B------:R-:W-:Y:S01]  /*65e0*/  IMAD.HI.U32 R10, R28, R17, RZ ;  /* 0x000000111c0a7227 */ /* 0x000fe200078e00ff */
[----:B------:R-:W-:Y:S02]  /*65f0*/  IABS R18, R9 ;  /* 0x0000000900127213 */ /* 0x000fe40000000000 */
[----:B------:R0:W-:Y:S01]  /*6600*/  STL [R1+0x660], R12 ;  /* 0x0006600c01007387 */ /* 0x0001e20000100800 */
[--C-:B------:R-:W-:Y:S02]  /*6610*/  @!P4 IMAD.IADD R6, R6, 0x1, -R0.reuse ;  /* 0x000000010606c824 */ /* 0x100fe400078e0a00 */
[----:B------:R-:W-:Y:S01]  /*6620*/  @!P2 IMAD.IADD R5, R5, 0x1, -R0 ;  /* 0x000000010505a824 */ /* 0x000fe200078e0a00 */
[----:B------:R-:W-:Y:S01]  /*6630*/  ISETP.GE.AND P2, PT, R9, RZ, PT ;  /* 0x000000ff0900720c */ /* 0x000fe20003f46270 */
[----:B------:R-:W-:Y:S01]  /*6640*/  IMAD.MOV R9, RZ, RZ, -R10 ;  /* 0x000000ffff097224 */ /* 0x000fe200078e0a0a */
[----:B------:R-:W-:Y:S01]  /*6650*/  ISETP.GT.U32.AND P4, PT, R0, R6, PT ;  /* 0x000000060000720c */ /* 0x000fe20003f84070 */
[----:B------:R-:W-:Y:S01]  /*6660*/  @!P5 IMAD.IADD R4, R4, 0x1, -R0 ;  /* 0x000000010404d824 */ /* 0x000fe200078e0a00 */
[----:B------:R-:W-:Y:S01]  /*6670*/  IADD3 R10, R27, 0x194, RZ ;  /* 0x000001941b0a7810 */ /* 0x000fe20007ffe0ff */
[----:B------:R-:W-:-:S03]  /*6680*/  IMAD.HI.U32 R7, R28, R18, RZ ;  /* 0x000000121c077227 */ /* 0x000fc600078e00ff */
[C---:B------:R-:W-:Y:S01]  /*6690*/  ISETP.GT.U32.AND P5, PT, R0.reuse, R4, PT ;  /* 0x000000040000720c */ /* 0x040fe20003fa4070 */
[C---:B------:R-:W-:Y:S01]  /*66a0*/  IMAD R17, R0.reuse, R9, R17 ;  /* 0x0000000900117224 */ /* 0x040fe200078e0211 */
[C---:B------:R-:W-:Y:S01]  /*66b0*/  IADD3 R9, R27.reuse, 0x193, RZ ;  /* 0x000001931b097810 */ /* 0x040fe20007ffe0ff */
[----:B0-----:R-:W-:Y:S02]  /*66c0*/  IMAD.MOV.U32 R12, RZ, RZ, R5 ;  /* 0x000000ffff0c7224 */ /* 0x001fe400078e0005 */
        /* <DEDUP_REMOVED lines=9> */
[----:B------:R-:W-:Y:S01]  /*6760*/  ISETP.GT.U32.AND P4, PT, R0, R18, PT ;  /* 0x000000120000720c */ /* 0x000fe20003f84070 */
[----:B------:R-:W-:Y:S01]  /*6770*/  IMAD.MOV R2, RZ, RZ, -R2 ;  /* 0x000000ffff027224 */ /* 0x000fe200078e0a02 */
[----:B------:R-:W-:Y:S01]  /*6780*/  ISETP.GE.AND P5, PT, R8, RZ, PT ;  /* 0x000000ff0800720c */ /* 0x000fe20003fa6270 */
[----:B------:R-:W-:Y:S01]  /*6790*/  IMAD.MOV.U32 R11, RZ, RZ, R4 ;  /* 0x000000ffff0b7224 */ /* 0x000fe200078e0004 */
[----:B------:R-:W-:Y:S01]  /*67a0*/  IABS R4, R14 ;  /* 0x0000000e00047213 */ /* 0x000fe20000000000 */
[----:B------:R-:W-:Y:S01]  /*67b0*/  IMAD R2, R0, R2, R3 ;  /* 0x0000000200027224 */ /* 0x000fe200078e0203 */
[----:B------:R-:W-:Y:S01]  /*67c0*/  IABS R13, R7 ;  /* 0x00000007000d7213 */ /* 0x000fe20000000000 */
[----:B------:R-:W-:-:S02]  /*67d0*/  @!P0 IMAD.IADD R17, R17, 0x1, -R0 ;  /* 0x0000000111118824 */ /* 0x000fc400078e0a00 */
[----:B------:R-:W-:Y:S01]  /*67e0*/  @!P3 IMAD.MOV R11, RZ, RZ, -R11 ;  /* 0x000000ffff0bb224 */ /* 0x000fe200078e0a0b */
[----:B------:R-:W-:Y:S01]  /*67f0*/  ISETP.GE.AND P3, PT, R10, RZ, PT ;  /* 0x000000ff0a00720c */ /* 0x000fe20003f66270 */
[----:B------:R-:W-:Y:S01]  /*6800*/  IMAD.MOV.U32 R15, RZ, RZ, R6 ;  /* 0x000000ffff0f7224 */ /* 0x000fe200078e0006 */
[----:B------:R-:W-:Y:S01]  /*6810*/  ISETP.GT.U32.AND P0, PT, R0, R17, PT ;  /* 0x000000110000720c */ /* 0x000fe20003f04070 */
[----:B------:R-:W-:Y:S01]  /*6820*/  @!P4 IMAD.IADD R18, R18, 0x1, -R0 ;  /* 0x000000011212c824 */ /* 0x000fe200078e0a00 */
[----:B------:R-:W-:Y:S01]  /*6830*/  IABS R10, R10 ;  /* 0x0000000a000a7213 */ /* 0x000fe20000000000 */
[----:B------:R1:W-:Y:S01]  /*6840*/  STL [R1+0x668], R11 ;  /* 0x0006680b01007387 */ /* 0x0003e20000100800 */
[----:B------:R-:W-:Y:S01]  /*6850*/  @!P6 IMAD.MOV R15, RZ, RZ, -R15 ;  /* 0x000000ffff0fe224 */ /* 0x000fe200078e0a0f */
[----:B------:R-:W-:Y:S01]  /*6860*/  ISETP.GT.U32.AND P6, PT, R0, R2, PT ;  /* 0x000000020000720c */ /* 0x000fe20003fc4070 */
[----:B------:R-:W-:Y:S01]  /*6870*/  IMAD.HI.U32 R8, R28, R5, RZ ;  /* 0x000000051c087227 */ /* 0x000fe200078e00ff */
[----:B------:R-:W-:-:S02]  /*6880*/  ISETP.GT.U32.AND P4, PT, R0, R18, PT ;  /* 0x000000120000720c */ /* 0x000fc40003f84070 */
[----:B------:R2:W-:Y:S01]  /*6890*/  STL [R1+0x65c], R15 ;  /* 0x00065c0f01007387 */ /* 0x0005e20000100800 */
[----:B------:R-:W-:Y:S02]  /*68a0*/  IMAD.MOV R8, RZ, RZ, -R8 ;  /* 0x000000ffff087224 */ /* 0x000fe400078e0a08 */
[----:B0-----:R-:W-:-:S04]  /*68b0*/  IMAD.HI.U32 R12, R28, R4, RZ ;  /* 0x000000041c0c7227 */ /* 0x001fc800078e00ff */
[----:B-1----:R-:W-:-:S04]  /*68c0*/  IMAD.HI.U32 R11, R28, R10, RZ ;  /* 0x0000000a1c0b7227 */ /* 0x002fc800078e00ff */
[----:B------:R-:W-:Y:S02]  /*68d0*/  IMAD.MOV R11, RZ, RZ, -R11 ;  /* 0x000000ffff0b7224 */ /* 0x000fe400078e0a0b */
[----:B------:R-:W-:Y:S01]  /*68e0*/  @!P0 IMAD.IADD R17, R17, 0x1, -R0 ;  /* 0x0000000111118824 */ /* 0x000fe200078e0a00 */
[----:B------:R-:W-:Y:S01]  /*68f0*/  ISETP.GE.AND P0, PT, R9, RZ, PT ;  /* 0x000000ff0900720c */ /* 0x000fe20003f06270 */
[C---:B------:R-:W-:Y:S01]  /*6900*/  IMAD R9, R0.reuse, R11, R10 ;  /* 0x0000000b00097224 */ /* 0x040fe200078e020a */
[C---:B------:R-:W-:Y:S01]  /*6910*/  IADD3 R10, R27.reuse, 0x190, RZ ;  /* 0x000001901b0a7810 */ /* 0x040fe20007ffe0ff */
[----:B------:R-:W-:Y:S01]  /*6920*/  IMAD R5, R0, R8, R5 ;  /* 0x0000000800057224 */ /* 0x000fe200078e0205 */
[C---:B------:R-:W-:Y:S01]  /*6930*/  IADD3 R11, R27.reuse, 0x18e, RZ ;  /* 0x0000018e1b0b7810 */ /* 0x040fe20007ffe0ff */
[--C-:B------:R-:W-:Y:S01]  /*6940*/  @!P4 IMAD.IADD R18, R18, 0x1, -R0.reuse ;  /* 0x000000011212c824 */ /* 0x100fe200078e0a00 */
[----:B------:R-:W-:Y:S01]  /*6950*/  ISETP.GT.U32.AND P4, PT, R0, R9, PT ;  /* 0x000000090000720c */ /* 0x000fe20003f84070 */
[----:B------:R-:W-:Y:S01]  /*6960*/  @!P6 IMAD.IADD R2, R2, 0x1, -R0 ;  /* 0x000000010202e824 */ /* 0x000fe200078e0a00 */
[C---:B------:R-:W-:Y:S01]  /*6970*/  ISETP.GT.U32.AND P6, PT, R0.reuse, R5, PT ;  /* 0x000000050000720c */ /* 0x040fe20003fc4070 */
[----:B------:R-:W-:Y:S01]  /*6980*/  IMAD.MOV R6, RZ, RZ, -R12 ;  /* 0x000000ffff067224 */ /* 0x000fe200078e0a0c */
[----:B------:R-:W-:Y:S01]  /*6990*/  IABS R12, R10 ;  /* 0x0000000a000c7213 */ /* 0x000fe20000000000 */
[----:B------:R-:W-:Y:S01]  /*69a0*/  IMAD.MOV.U32 R20, RZ, RZ, R17 ;  /* 0x000000ffff147224 */ /* 0x000fe200078e0011 */
[----:B------:R-:W-:Y:S01]  /*69b0*/  IABS R16, R11 ;  /* 0x0000000b00107213 */ /* 0x000fe20000000000 */
[----:B------:R-:W-:Y:S01]  /*69c0*/  IMAD R4, R0, R6, R4 ;  /* 0x0000000600047224 */ /* 0x000fe200078e0204 */
[----:B------:R-:W-:Y:S01]  /*69d0*/  IADD3 R6, R27, 0x18f, RZ ;  /* 0x0000018f1b067810 */ /* 0x000fe20007ffe0ff */
[----:B------:R-:W-:-:S02]  /*69e0*/  @!P1 IMAD.MOV R20, RZ, RZ, -R20 ;  /* 0x000000ffff149224 */ /* 0x000fc400078e0a14 */
[----:B------:R-:W-:Y:S01]  /*69f0*/  IMAD.HI.U32 R3, R28, R13, RZ ;  /* 0x0000000d1c037227 */ /* 0x000fe200078e00ff */
[----:B--2---:R-:W-:Y:S02]  /*6a00*/  IABS R15, R6 ;  /* 0x00000006000f7213 */ /* 0x004fe40000000000 */
[----:B------:R-:W-:Y:S01]  /*6a10*/  STL [R1+0x64c], R20 ;  /* 0x00064c1401007387 */ /* 0x000fe20000100800 */
[--C-:B------:R-:W-:Y:S01]  /*6a20*/  @!P4 IMAD.IADD R9, R9, 0x1, -R0.reuse ;  /* 0x000000010909c824 */ /* 0x100fe200078e0a00 */
[----:B------:R-:W-:Y:S01]  /*6a30*/  ISETP.GT.U32.AND P4, PT, R0, R2, PT ;  /* 0x000000020000720c */ /* 0x000fe20003f84070 */
[----:B------:R-:W-:Y:S02]  /*6a40*/  @!P6 IMAD.IADD R5, R5, 0x1, -R0 ;  /* 0x000000010505e824 */ /* 0x000fe400078e0a00 */
[----:B------:R-:W-:Y:S01]  /*6a50*/  IMAD.HI.U32 R19, R28, R12, RZ ;  /* 0x0000000c1c137227 */ /* 0x000fe200078e00ff */
[C---:B------:R-:W-:Y:S02]  /*6a60*/  ISETP.GT.U32.AND P1, PT, R0.reuse, R9, PT ;  /* 0x000000090000720c */ /* 0x040fe40003f24070 */
[----:B------:R-:W-:Y:S01]  /*6a70*/  ISETP.GT.U32.AND P6, PT, R0, R5, PT ;  /* 0x000000050000720c */ /* 0x000fe20003fc4070 */
[----:B------:R-:W-:-:S02]  /*6a80*/  IMAD.MOV R3, RZ, RZ, -R3 ;  /* 0x000000ffff037224 */ /* 0x000fc400078e0a03 */
[----:B------:R-:W-:-:S04]  /*6a90*/  IMAD.HI.U32 R17, R28, R15, RZ ;  /* 0x0000000f1c117227 */ /* 0x000fc800078e00ff */
[----:B------:R-:W-:Y:S02]  /*6aa0*/  IMAD.MOV R19, RZ, RZ, -R19 ;  /* 0x000000ffff137224 */ /* 0x000fe400078e0a13 */
[C---:B------:R-:W-:Y:S01]  /*6ab0*/  IMAD R13, R0.reuse, R3, R13 ;  /* 0x00000003000d7224 */ /* 0x040fe200078e020d */
[----:B------:R-:W-:Y:S01]  /*6ac0*/  IADD3 R3, R27, 0x18d, RZ ;  /* 0x0000018d1b037810 */ /* 0x000fe20007ffe0ff */
[----:B------:R-:W-:Y:S02]  /*6ad0*/  IMAD.MOV R17, RZ, RZ, -R17 ;  /* 0x000000ffff117224 */ /* 0x000fe400078e0a11 */
[----:B------:R-:W-:Y:S01]  /*6ae0*/  IMAD R12, R0, R19, R12 ;  /* 0x00000013000c7224 */ /* 0x000fe200078e020c */
[----:B------:R-:W-:Y:S01]  /*6af0*/  IABS R8, R3 ;  /* 0x0000000300087213 */ /* 0x000fe20000000000 */
[----:B------:R-:W-:Y:S01]  /*6b00*/  @!P4 IMAD.IADD R2, R2, 0x1, -R0 ;  /* 0x000000010202c824 */ /* 0x000fe200078e0a00 */
[C---:B------:R-:W-:Y:S01]  /*6b10*/  ISETP.GT.U32.AND P4, PT, R0.reuse, R13, PT ;  /* 0x0000000d0000720c */ /* 0x040fe20003f84070 */
[----:B------:R-:W-:-:S02]  /*6b20*/  IMAD R15, R0, R17, R15 ;  /* 0x00000011000f7224 */ /* 0x000fc400078e020f */
[----:B------:R-:W-:Y:S01]  /*6b30*/  @!P2 IMAD.MOV R18, RZ, RZ, -R18 ;  /* 0x000000ffff12a224 */ /* 0x000fe200078e0a12 */
[C---:B------:R-:W-:Y:S01]  /*6b40*/  ISETP.GT.U32.AND P2, PT, R0.reuse, R4, PT ;  /* 0x000000040000720c */ /* 0x040fe20003f44070 */
[--C-:B------:R-:W-:Y:S01]  /*6b50*/  @!P1 IMAD.IADD R9, R9, 0x1, -R0.reuse ;  /* 0x0000000109099824 */ /* 0x100fe200078e0a00 */
[C---:B------:R-:W-:Y:S01]  /*6b60*/  ISETP.GT.U32.AND P1, PT, R0.reuse, R12, PT ;  /* 0x0000000c0000720c */ /* 0x040fe20003f24070 */
[----:B------:R-:W-:Y:S01]  /*6b70*/  @!P6 IMAD.IADD R5, R5, 0x1, -R0 ;  /* 0x000000010505e824 */ /* 0x000fe200078e0a00 */
[----:B------:R-:W-:Y:S01]  /*6b80*/  ISETP.GT.U32.AND P6, PT, R0, R15, PT ;  /* 0x0000000f0000720c */ /* 0x000fe20003fc4070 */
[----:B------:R0:W-:Y:S01]  /*6b90*/  STL [R1+0x648], R18 ;  /* 0x0006481201007387 */ /* 0x0001e20000100800 */
[----:B------:R-:W-:Y:S02]  /*6ba0*/  IMAD.MOV.U32 R21, RZ, RZ, R2 ;  /* 0x000000ffff157224 */ /* 0x000fe400078e0002 */
[----:B------:R-:W-:-:S04]  /*6bb0*/  IMAD.HI.U32 R19, R28, R8, RZ ;  /* 0x000000081c137227 */ /* 0x000fc800078e00ff */
[--C-:B------:R-:W-:Y:S01]  /*6bc0*/  @!P4 IMAD.IADD R13, R13, 0x1, -R0.reuse ;  /* 0x000000010d0dc824 */ /* 0x100fe200078e0a00 */
[----:B------:R-:W-:Y:S01]  /*6bd0*/  ISETP.GE.AND P4, PT, R7, RZ, PT ;  /* 0x000000ff0700720c */ /* 0x000fe20003f86270 */
[--C-:B------:R-:W-:Y:S01]  /*6be0*/  @!P2 IMAD.IADD R4, R4, 0x1, -R0.reuse ;  /* 0x000000010404a824 */ /* 0x100fe200078e0a00 */
[----:B------:R-:W-:Y:S01]  /*6bf0*/  ISETP.GE.AND P2, PT, R14, RZ, PT ;  /* 0x000000ff0e00720c */ /* 0x000fe20003f46270 */
[----:B0-----:R-:W-:Y:S01]  /*6c00*/  IMAD.HI.U32 R18, R28, R16, RZ ;  /* 0x000000101c127227 */ /* 0x001fe200078e00ff */
[C---:B------:R-:W-:Y:S02]  /*6c10*/  IADD3 R14, R27.reuse, 0x18c, RZ ;  /* 0x0000018c1b0e7810 */ /* 0x040fe40007ffe0ff */
[----:B------:R-:W-:Y:S01]  /*6c20*/  IADD3 R7, R27, 0x18b, RZ ;  /* 0x0000018b1b077810 */ /* 0x000fe20007ffe0ff */
[--C-:B------:R-:W-:Y:S01]  /*6c30*/  @!P1 IMAD.IADD R12, R12, 0x1, -R0.reuse ;  /* 0x000000010c0c9824 */ /* 0x100fe200078e0a00 */
[C---:B------:R-:W-:Y:S01]  /*6c40*/  ISETP.GT.U32.AND P1, PT, R0.reuse, R4, PT ;  /* 0x000000040000720c */ /* 0x040fe20003f24070 */
[----:B------:R-:W-:Y:S01]  /*6c50*/  @!P6 IMAD.IADD R15, R15, 0x1, -R0 ;  /* 0x000000010f0fe824 */ /* 0x000fe200078e0a00 */
[C---:B------:R-:W-:Y:S01]  /*6c60*/  ISETP.GT.U32.AND P6, PT, R0.reuse, R13, PT ;  /* 0x0000000d0000720c */ /* 0x040fe20003fc4070 */
[----:B------:R-:W-:Y:S01]  /*6c70*/  IMAD.MOV R18, RZ, RZ, -R18 ;  /* 0x000000ffff127224 */ /* 0x000fe200078e0a12 */
[----:B------:R-:W-:Y:S01]  /*6c80*/  IABS R2, R7 ;  /* 0x0000000700027213 */ /* 0x000fe20000000000 */
[----:B------:R-:W-:Y:S01]  /*6c90*/  @!P5 IMAD.MOV R21, RZ, RZ, -R21 ;  /* 0x000000ffff15d224 */ /* 0x000fe200078e0a15 */
[----:B------:R-:W-:Y:S01]  /*6ca0*/  ISETP.GT.U32.AND P5, PT, R0, R12, PT ;  /* 0x0000000c0000720c */ /* 0x000fe20003fa4070 */
[----:B------:R-:W-:-:S02]  /*6cb0*/  IMAD.MOV.U32 R20, RZ, RZ, R9 ;  /* 0x000000ffff147224 */ /* 0x000fc400078e0009 */
[C---:B------:R-:W-:Y:S01]  /*6cc0*/  IMAD R16, R0.reuse, R18, R16 ;  /* 0x0000001200107224 */ /* 0x040fe200078e0210 */
[----:B------:R-:W-:Y:S01]  /*6cd0*/  STL [R1+0x644], R21 ;  /* 0x0006441501007387 */ /* 0x000fe20000100800 */
[----:B------:R-:W-:Y:S01]  /*6ce0*/  IMAD.MOV.U32 R9, RZ, RZ, R5 ;  /* 0x000000ffff097224 */ /* 0x000fe200078e0005 */
[----:B------:R-:W-:Y:S01]  /*6cf0*/  IABS R5, R14 ;  /* 0x0000000e00057213 */ /* 0x000fe20000000000 */
[----:B------:R-:W-:Y:S02]  /*6d00*/  IMAD.MOV R19, RZ, RZ, -R19 ;  /* 0x000000ffff137224 */ /* 0x000fe400078e0a13 */
[----:B------:R-:W-:Y:S01]  /*6d10*/  @!P0 IMAD.MOV R9, RZ, RZ, -R9 ;  /* 0x000000ffff098224 */ /* 0x000fe200078e0a09 */
[C---:B------:R-:W-:Y:S01]  /*6d20*/  ISETP.GT.U32.AND P0, PT, R0.reuse, R16, PT ;  /* 0x000000100000720c */ /* 0x040fe20003f04070 */
[C---:B------:R-:W-:Y:S02]  /*6d30*/  IMAD R8, R0.reuse, R19, R8 ;  /* 0x0000001300087224 */ /* 0x040fe400078e0208 */
[----:B------:R-:W-:Y:S01]  /*6d40*/  @!P3 IMAD.MOV R20, RZ, RZ, -R20 ;  /* 0x000000ffff14b224 */ /* 0x000fe200078e0a14 */
[C---:B------:R-:W-:Y:S01]  /*6d50*/  ISETP.GT.U32.AND P3, PT, R0.reuse, R15, PT ;  /* 0x0000000f0000720c */ /* 0x040fe20003f64070 */
[--C-:B------:R-:W-:Y:S01]  /*6d60*/  @!P6 IMAD.IADD R13, R13, 0x1, -R0.reuse ;  /* 0x000000010d0de824 */ /* 0x100fe200078e0a00 */
[----:B------:R-:W-:Y:S01]  /*6d70*/  ISETP.GT.U32.AND P6, PT, R0, R8, PT ;  /* 0x000000080000720c */ /* 0x000fe20003fc4070 */
[--C-:B------:R-:W-:Y:S01]  /*6d80*/  @!P1 IMAD.IADD R4, R4, 0x1, -R0.reuse ;  /* 0x0000000104049824 */ /* 0x100fe200078e0a00 */
[----:B------:R-:W-:Y:S01]  /*6d90*/  ISETP.GE.AND P1, PT, R10, RZ, PT ;  /* 0x000000ff0a00720c */ /* 0x000fe20003f26270 */
[----:B------:R-:W-:Y:S01]  /*6da0*/  @!P5 IMAD.IADD R12, R12, 0x1, -R0 ;  /* 0x000000010c0cd824 */ /* 0x000fe200078e0a00 */
[----:B------:R-:W-:Y:S01]  /*6db0*/  ISETP.GE.AND P5, PT, R6, RZ, PT ;  /* 0x000000ff0600720c */ /* 0x000fe20003fa6270 */
[----:B------:R-:W-:Y:S01]  /*6dc0*/  IMAD.HI.U32 R6, R28, R5, RZ ;  /* 0x000000051c067227 */ /* 0x000fe200078e00ff */
[----:B------:R-:W-:Y:S01]  /*6dd0*/  STL [R1+0x640], R20 ;  /* 0x0006401401007387 */ /* 0x000fe20000100800 */
[----:B------:R-:W-:-:S02]  /*6de0*/  IADD3 R10, R27, 0x188, RZ ;  /* 0x000001881b0a7810 */ /* 0x000fc40007ffe0ff */
[----:B------:R-:W-:Y:S01]  /*6df0*/  IMAD.MOV R6, RZ, RZ, -R6 ;  /* 0x000000ffff067224 */ /* 0x000fe200078e0a06 */
[----:B------:R0:W-:Y:S01]  /*6e00*/  STL [R1+0x63c], R9 ;  /* 0x00063c0901007387 */ /* 0x0001e20000100800 */
[----:B------:R-:W-:Y:S01]  /*6e10*/  @!P0 IMAD.IADD R16, R16, 0x1, -R0 ;  /* 0x0000000110108824 */ /* 0x000fe200078e0a00 */
[----:B------:R-:W-:Y:S01]  /*6e20*/  ISETP.GE.AND P0, PT, R3, RZ, PT ;  /* 0x000000ff0300720c */ /* 0x000fe20003f06270 */
[----:B------:R-:W-:Y:S02]  /*6e30*/  IMAD.MOV.U32 R18, RZ, RZ, R4 ;  /* 0x000000ffff127224 */ /* 0x000fe400078e0004 */
[----:B------:R-:W-:Y:S01]  /*6e40*/  @!P3 IMAD.IADD R15, R15, 0x1, -R0 ;  /* 0x000000010f0fb824 */ /* 0x000fe200078e0a00 */
[----:B------:R-:W-:Y:S01]  /*6e50*/  ISETP.GE.AND P3, PT, R11, RZ, PT ;  /* 0x000000ff0b00720c */ /* 0x000fe20003f66270 */
[----:B------:R-:W-:Y:S02]  /*6e60*/  IMAD R5, R0, R6, R5 ;  /* 0x0000000600057224 */ /* 0x000fe400078e0205 */
[----:B------:R-:W-:-:S02]  /*6e70*/  IMAD.MOV.U32 R4, RZ, RZ, R12 ;  /* 0x000000ffff047224 */ /* 0x000fc400078e000c */
[----:B0-----:R-:W-:-:S04]  /*6e80*/  IMAD.HI.U32 R9, R28, R2, RZ ;  /* 0x000000021c097227 */ /* 0x001fc800078e00ff */
[----:B------:R-:W-:Y:S02]  /*6e90*/  IMAD.MOV R3, RZ, RZ, -R9 ;  /* 0x000000ffff037224 */ /* 0x000fe400078e0a09 */
[----:B------:R-:W-:Y:S01]  /*6ea0*/  IMAD.MOV.U32 R17, RZ, RZ, R13 ;  /* 0x000000ffff117224 */ /* 0x000fe200078e000d */
[C---:B------:R-:W-:Y:S01]  /*6eb0*/  IADD3 R13, R27.reuse, 0x183, RZ ;  /* 0x000001831b0d7810 */ /* 0x040fe20007ffe0ff */
[----:B------:R-:W-:Y:S01]  /*6ec0*/  @!P6 IMAD.IADD R8, R8, 0x1, -R0 ;  /* 0x000000010808e824 */ /* 0x000fe200078e0a00 */
[----:B------:R-:W-:Y:S01]  /*6ed0*/  ISETP.GE.AND P6, PT, R14, RZ, PT ;  /* 0x000000ff0e00720c */ /* 0x000fe20003fc6270 */
[C---:B------:R-:W-:Y:S01]  /*6ee0*/  IMAD R3, R0.reuse, R3, R2 ;  /* 0x0000000300037224 */ /* 0x040fe200078e0202 */
[----:B------:R-:W-:Y:S01]  /*6ef0*/  IADD3 R2, R27, 0x189, RZ ;  /* 0x000001891b027810 */ /* 0x000fe20007ffe0ff */
[----:B------:R-:W-:Y:S02]  /*6f00*/  IMAD.MOV.U32 R9, RZ, RZ, R15 ;  /* 0x000000ffff097224 */ /* 0x000fe400078e000f */
[----:B------:R-:W-:Y:S01]  /*6f10*/  @!P1 IMAD.MOV R4, RZ, RZ, -R4 ;  /* 0x000000ffff049224 */ /* 0x000fe200078e0a04 */
[C---:B------:R-:W-:Y:S01]  /*6f20*/  ISETP.GT.U32.AND P1, PT, R0.reuse, R5, PT ;  /* 0x000000050000720c */ /* 0x040fe20003f24070 */
[----:B------:R-:W-:Y:S01]  /*6f30*/  @!P2 IMAD.MOV R18, RZ, RZ, -R18 ;  /* 0x000000ffff12a224 */ /* 0x000fe200078e0a12 */
[C---:B------:R-:W-:Y:S01]  /*6f40*/  ISETP.GT.U32.AND P2, PT, R0.reuse, R16, PT ;  /* 0x000000100000720c */ /* 0x040fe20003f44070 */
[----:B------:R-:W-:Y:S01]  /*6f50*/  @!P4 IMAD.MOV R17, RZ, RZ, -R17 ;  /* 0x000000ffff11c224 */ /* 0x000fe200078e0a11 */
[C---:B------:R-:W-:Y:S01]  /*6f60*/  ISETP.GT.U32.AND P4, PT, R0.reuse, R8, PT ;  /* 0x000000080000720c */ /* 0x040fe20003f84070 */
[----:B------:R-:W-:Y:S01]  /*6f70*/  @!P5 IMAD.MOV R9, RZ, RZ, -R9 ;  /* 0x000000ffff09d224 */ /* 0x000fe200078e0a09 */
[----:B------:R-:W-:Y:S01]  /*6f80*/  ISETP.GT.U32.AND P5, PT, R0, R3, PT ;  /* 0x000000030000720c */ /* 0x000fe20003fa4070 */
[----:B------:R-:W-:Y:S01]  /*6f90*/  STL [R1+0x638], R18 ;  /* 0x0006381201007387 */ /* 0x000fe20000100800 */
[----:B------:R-:W-:-:S03]  /*6fa0*/  IABS R6, R2 ;  /* 0x0000000200067213 */ /* 0x000fc60000000000 */
[----:B------:R-:W-:Y:S02]  /*6fb0*/  STL [R1+0x634], R17 ;  /* 0x0006341101007387 */ /* 0x000fe40000100800 */
[--C-:B------:R-:W-:Y:S01]  /*6fc0*/  @!P1 IMAD.IADD R5, R5, 0x1, -R0.reuse ;  /* 0x0000000105059824 */ /* 0x100fe200078e0a00 */
[----:B------:R-:W-:Y:S01]  /*6fd0*/  ISETP.GE.AND P1, PT, R2, RZ, PT ;  /* 0x000000ff0200720c */ /* 0x000fe20003f26270 */
[----:B------:R0:W-:Y:S01]  /*6fe0*/  STL [R1+0x630], R4 ;  /* 0x0006300401007387 */ /* 0x0001e20000100800 */
[--C-:B------:R-:W-:Y:S01]  /*6ff0*/  @!P2 IMAD.IADD R16, R16, 0x1, -R0.reuse ;  /* 0x000000011010a824 */ /* 0x100fe200078e0a00 */
[----:B------:R-:W-:Y:S01]  /*7000*/  ISETP.GE.AND P2, PT, R7, RZ, PT ;  /* 0x000000ff0700720c */ /* 0x000fe20003f46270 */
[--C-:B------:R-:W-:Y:S01]  /*7010*/  @!P4 IMAD.IADD R8, R8, 0x1, -R0.reuse ;  /* 0x000000010808c824 */ /* 0x100fe200078e0a00 */
[----:B------:R1:W-:Y:S01]  /*7020*/  STL [R1+0x614], R9 ;  /* 0x0006140901007387 */ /* 0x0003e20000100800 */
[----:B------:R-:W-:Y:S01]  /*7030*/  @!P5 IMAD.IADD R3, R3, 0x1, -R0 ;  /* 0x000000010303d824 */ /* 0x000fe200078e0a00 */
[----:B------:R-:W-:Y:S01]  /*7040*/  ISETP.GT.U32.AND P5, PT, R0, R5, PT ;  /* 0x000000050000720c */ /* 0x000fe20003fa4070 */
[----:B------:R-:W-:Y:S01]  /*7050*/  IMAD.MOV.U32 R7, RZ, RZ, R8 ;  /* 0x000000ffff077224 */ /* 0x000fe200078e0008 */
[----:B0-----:R-:W-:-:S03]  /*7060*/  IADD3 R4, R27, 0x18a, RZ ;  /* 0x0000018a1b047810 */ /* 0x001fc60007ffe0ff */
[----:B------:R-:W-:Y:S01]  /*7070*/  @!P0 IMAD.MOV R7, RZ, RZ, -R7 ;  /* 0x000000ffff078224 */ /* 0x000fe200078e0a07 */
[----:B------:R-:W-:Y:S02]  /*7080*/  ISETP.GE.AND P0, PT, R10, RZ, PT ;  /* 0x000000ff0a00720c */ /* 0x000fe40003f06270 */
[----:B------:R-:W-:Y:S01]  /*7090*/  IABS R11, R4 ;  /* 0x00000004000b7213 */ /* 0x000fe20000000000 */
[----:B-1----:R-:W-:Y:S01]  /*70a0*/  IMAD.MOV.U32 R9, RZ, RZ, R16 ;  /* 0x000000ffff097224 */ /* 0x002fe200078e0010 */
[----:B------:R-:W-:Y:S01]  /*70b0*/  ISETP.GE.AND P4, PT, R4, RZ, PT ;  /* 0x000000ff0400720c */ /* 0x000fe20003f86270 */
[----:B------:R-:W-:Y:S01]  /*70c0*/  IMAD.MOV.U32 R4, RZ, RZ, R6 ;  /* 0x000000ffff047224 */ /* 0x000fe200078e0006 */
[----:B------:R-:W-:Y:S01]  /*70d0*/  IABS R10, R10 ;  /* 0x0000000a000a7213 */ /* 0x000fe20000000000 */
[----:B------:R-:W-:Y:S01]  /*70e0*/  IMAD.HI.U32 R6, R28, R11, RZ ;  /* 0x0000000b1c067227 */ /* 0x000fe200078e00ff */
[----:B------:R-:W-:-:S03]  /*70f0*/  IADD3 R16, R27, 0x184, RZ ;  /* 0x000001841b107810 */ /* 0x000fc60007ffe0ff */
[----:B------:R-:W-:Y:S02]  /*7100*/  IMAD.MOV R6, RZ, RZ, -R6 ;  /* 0x000000ffff067224 */ /* 0x000fe400078e0a06 */
[----:B------:R-:W-:-:S04]  /*7110*/  IMAD.HI.U32 R2, R28, R4, RZ ;  /* 0x000000041c027227 */ /* 0x000fc800078e00ff */
[C---:B------:R-:W-:Y:S02]  /*7120*/  IMAD R11, R0.reuse, R6, R11 ;  /* 0x00000006000b7224 */ /* 0x040fe400078e020b */
[----:B------:R-:W-:Y:S02]  /*7130*/  @!P5 IMAD.IADD R5, R5, 0x1, -R0 ;  /* 0x000000010505d824 */ /* 0x000fe400078e0a00 */
[----:B------:R-:W-:Y:S01]  /*7140*/  @!P3 IMAD.MOV R9, RZ, RZ, -R9 ;  /* 0x000000ffff09b224 */ /* 0x000fe200078e0a09 */
[C---:B------:R-:W-:Y:S01]  /*7150*/  ISETP.GT.U32.AND P5, PT, R0.reuse, R11, PT ;  /* 0x0000000b0000720c */ /* 0x040fe20003fa4070 */
[----:B------:R-:W-:Y:S01]  /*7160*/  IMAD.MOV R2, RZ, RZ, -R2 ;  /* 0x000000ffff027224 */ /* 0x000fe200078e0a02 */
[C---:B------:R-:W-:Y:S01]  /*7170*/  ISETP.GT.U32.AND P3, PT, R0.reuse, R3, PT ;  /* 0x000000030000720c */ /* 0x040fe20003f64070 */
[----:B------:R-:W-:Y:S01]  /*7180*/  IMAD.MOV.U32 R12, RZ, RZ, R5 ;  /* 0x000000ffff0c7224 */ /* 0x000fe200078e0005 */
[----:B------:R0:W-:Y:S01]  /*7190*/  STL [R1+0x618], R9 ;  /* 0x0006180901007387 */ /* 0x0001e20000100800 */
[----:B------:R-:W-:Y:S01]  /*71a0*/  IMAD R4, R0, R2, R4 ;  /* 0x0000000200047224 */ /* 0x000fe200078e0204 */
[----:B------:R-:W-:Y:S01]  /*71b0*/  IADD3 R2, R27, 0x185, RZ ;  /* 0x000001851b027810 */ /* 0x000fe20007ffe0ff */
[----:B------:R-:W-:Y:S01]  /*71c0*/  @!P6 IMAD.MOV R12, RZ, RZ, -R12 ;  /* 0x000000ffff0ce224 */ /* 0x000fe200078e0a0c */
[----:B------:R1:W-:Y:S01]  /*71d0*/  STL [R1+0x61c], R7 ;  /* 0x00061c0701007387 */ /* 0x0003e20000100800 */
[----:B------:R-:W-:Y:S01]  /*71e0*/  IMAD.HI.U32 R6, R28, R10, RZ ;  /* 0x0000000a1c067227 */ /* 0x000fe200078e00ff */
[----:B------:R-:W-:-:S02]  /*71f0*/  ISETP.GT.U32.AND P6, PT, R0, R4, PT ;  /* 0x000000040000720c */ /* 0x000fc40003fc4070 */
[----:B------:R-:W-:Y:S01]  /*7200*/  STL [R1+0x620], R12 ;  /* 0x0006200c01007387 */ /* 0x000fe20000100800 */
[--C-:B------:R-:W-:Y:S01]  /*7210*/  @!P5 IMAD.IADD R11, R11, 0x1, -R0.reuse ;  /* 0x000000010b0bd824 */ /* 0x100fe200078e0a00 */
[----:B0-----:R-:W-:Y:S01]  /*7220*/  IADD3 R9, R27, 0x186, RZ ;  /* 0x000001861b097810 */ /* 0x001fe20007ffe0ff */
[----:B------:R-:W-:Y:S02]  /*7230*/  @!P3 IMAD.IADD R3, R3, 0x1, -R0 ;  /* 0x000000010303b824 */ /* 0x000fe400078e0a00 */
[----:B------:R-:W-:Y:S01]  /*7240*/  IMAD.MOV R5, RZ, RZ, -R6 ;  /* 0x000000ffff057224 */ /* 0x000fe200078e0a06 */
[C---:B------:R-:W-:Y:S01]  /*7250*/  ISETP.GT.U32.AND P5, PT, R0.reuse, R11, PT ;  /* 0x0000000b0000720c */ /* 0x040fe20003fa4070 */
[----:B------:R-:W-:Y:S01]  /*7260*/  IMAD.MOV.U32 R8, RZ, RZ, R3 ;  /* 0x000000ffff087224 */ /* 0x000fe200078e0003 */
[----:B-1----:R-:W-:Y:S01]  /*7270*/  IADD3 R7, R27, 0x187, RZ ;  /* 0x000001871b077810 */ /* 0x002fe20007ffe0ff */
[----:B------:R-:W-:Y:S02]  /*7280*/  IMAD R10, R0, R5, R10 ;  /* 0x00000005000a7224 */ /* 0x000fe400078e020a */
[----:B------:R-:W-:Y:S01]  /*7290*/  @!P2 IMAD.MOV R8, RZ, RZ, -R8 ;  /* 0x000000ffff08a224 */ /* 0x000fe200078e0a08 */
[----:B------:R-:W-:Y:S01]  /*72a0*/  ISETP.GE.AND P2, PT, R9, RZ, PT ;  /* 0x000000ff0900720c */ /* 0x000fe20003f46270 */
[----:B------:R-:W-:Y:S01]  /*72b0*/  @!P6 IMAD.IADD R4, R4, 0x1, -R0 ;  /* 0x000000010404e824 */ /* 0x000fe200078e0a00 */
[----:B------:R-:W-:-:S02]  /*72c0*/  IABS R9, R9 ;  /* 0x0000000900097213 */ /* 0x000fc40000000000 */
[----:B------:R-:W-:Y:S01]  /*72d0*/  ISETP.GE.AND P3, PT, R7, RZ, PT ;  /* 0x000000ff0700720c */ /* 0x000fe20003f66270 */
[----:B------:R0:W-:Y:S01]  /*72e0*/  STL [R1+0x62c], R8 ;  /* 0x00062c0801007387 */ /* 0x0001e20000100800 */
[----:B------:R-:W-:Y:S01]  /*72f0*/  IABS R7, R7 ;  /* 0x0000000700077213 */ /* 0x000fe20000000000 */
[----:B------:R-:W-:Y:S01]  /*7300*/  IMAD.HI.U32 R5, R28, R9, RZ ;  /* 0x000000091c057227 */ /* 0x000fe200078e00ff */
[----:B------:R-:W-:-:S03]  /*7310*/  ISETP.GT.U32.AND P6, PT, R0, R4, PT ;  /* 0x000000040000720c */ /* 0x000fc60003fc4070 */
[----:B------:R-:W-:Y:S01]  /*7320*/  @!P5 IMAD.IADD R11, R11, 0x1, -R0 ;  /* 0x000000010b0bd824 */ /* 0x000fe200078e0a00 */
[----:B------:R-:W-:Y:S01]  /*7330*/  ISETP.GT.U32.AND P5, PT, R0, R10, PT ;  /* 0x0000000a0000720c */ /* 0x000fe20003fa4070 */
[----:B------:R-:W-:Y:S01]  /*7340*/  IMAD.HI.U32 R3, R28, R7, RZ ;  /* 0x000000071c037227 */ /* 0x000fe200078e00ff */
[----:B0-----:R-:W-:-:S03]  /*7350*/  IABS R8, R2 ;  /* 0x0000000200087213 */ /* 0x001fc60000000000 */
[----:B------:R-:W-:Y:S02]  /*7360*/  IMAD.MOV R5, RZ, RZ, -R5 ;  /* 0x000000ffff057224 */ /* 0x000fe400078e0a05 */
[----:B------:R-:W-:Y:S02]  /*7370*/  IMAD.MOV R3, RZ, RZ, -R3 ;  /* 0x000000ffff037224 */ /* 0x000fe400078e0a03 */
[----:B------:R-:W-:-:S04]  /*7380*/  IMAD.HI.U32 R6, R28, R8, RZ ;  /* 0x000000081c067227 */ /* 0x000fc800078e00ff */
[----:B------:R-:W-:Y:S02]  /*7390*/  IMAD.MOV R6, RZ, RZ, -R6 ;  /* 0x000000ffff067224 */ /* 0x000fe400078e0a06 */
[C---:B------:R-:W-:Y:S02]  /*73a0*/  IMAD R9, R0.reuse, R5, R9 ;  /* 0x0000000500097224 */ /* 0x040fe400078e0209 */
[C---:B------:R-:W-:Y:S01]  /*73b0*/  IMAD R7, R0.reuse, R3, R7 ;  /* 0x0000000300077224 */ /* 0x040fe200078e0207 */
[----:B------:R-:W-:Y:S01]  /*73c0*/  IABS R3, R16 ;  /* 0x0000001000037213 */ /* 0x000fe20000000000 */
[----:B------:R-:W-:Y:S02]  /*73d0*/  IMAD.MOV.U32 R12, RZ, RZ, R11 ;  /* 0x000000ffff0c7224 */ /* 0x000fe400078e000b */
[----:B------:R-:W-:Y:S01]  /*73e0*/  IMAD R8, R0, R6, R8 ;  /* 0x0000000600087224 */ /* 0x000fe200078e0208 */
[----:B------:R-:W-:Y:S01]  /*73f0*/  IADD3 R6, R27, 0x182, RZ ;  /* 0x000001821b067810 */ /* 0x000fe20007ffe0ff */
[----:B------:R-:W-:Y:S01]  /*7400*/  @!P6 IMAD.IADD R4, R4, 0x1, -R0 ;  /* 0x000000010404e824 */ /* 0x000fe200078e0a00 */
[C---:B------:R-:W-:Y:S01]  /*7410*/  ISETP.GT.U32.AND P6, PT, R0.reuse, R9, PT ;  /* 0x000000090000720c */ /* 0x040fe20003fc4070 */
[----:B------:R-:W-:Y:S01]  /*7420*/  @!P4 IMAD.MOV R12, RZ, RZ, -R12 ;  /* 0x000000ffff0cc224 */ /* 0x000fe200078e0a0c */
[----:B------:R-:W-:Y:S01]  /*7430*/  ISETP.GT.U32.AND P4, PT, R0, R7, PT ;  /* 0x000000070000720c */ /* 0x000fe20003f84070 */
[----:B------:R-:W-:Y:S01]  /*7440*/  @!P5 IMAD.IADD R10, R10, 0x1, -R0 ;  /* 0x000000010a0ad824 */ /* 0x000fe200078e0a00 */
[----:B------:R-:W-:Y:S01]  /*7450*/  ISETP.GT.U32.AND P5, PT, R0, R8, PT ;  /* 0x000000080000720c */ /* 0x000fe20003fa4070 */
[----:B------:R-:W-:Y:S01]  /*7460*/  IMAD.MOV.U32 R11, RZ, RZ, R4 ;  /* 0x000000ffff0b7224 */ /* 0x000fe200078e0004 */
[----:B------:R0:W-:Y:S01]  /*7470*/  STL [R1+0x628], R12 ;  /* 0x0006280c01007387 */ /* 0x0001e20000100800 */
[----:B------:R-:W-:Y:S01]  /*7480*/  IMAD.HI.U32 R5, R28, R3, RZ ;  /* 0x000000031c057227 */ /* 0x000fe200078e00ff */
[----:B------:R-:W-:-:S03]  /*7490*/  IABS R15, R6 ;  /* 0x00000006000f7213 */ /* 0x000fc60000000000 */
[----:B------:R-:W-:Y:S02]  /*74a0*/  IMAD.MOV R5, RZ, RZ, -R5 ;  /* 0x000000ffff057224 */ /* 0x000fe400078e0a05 */
[--C-:B------:R-:W-:Y:S02]  /*74b0*/  @!P6 IMAD.IADD R9, R9, 0x1, -R0.reuse ;  /* 0x000000010909e824 */ /* 0x100fe400078e0a00 */
[--C-:B------:R-:W-:Y:S01]  /*74c0*/  @!P4 IMAD.IADD R7, R7, 0x1, -R0.reuse ;  /* 0x000000010707c824 */ /* 0x100fe200078e0a00 */
[----:B0-----:R-:W-:Y:S01]  /*74d0*/  IABS R12, R13 ;  /* 0x0000000d000c7213 */ /* 0x001fe20000000000 */
[----:B------:R-:W-:Y:S01]  /*74e0*/  @!P5 IMAD.IADD R8, R8, 0x1, -R0 ;  /* 0x000000010808d824 */ /* 0x000fe200078e0a00 */
[C---:B------:R-:W-:Y:S01]  /*74f0*/  ISETP.GT.U32.AND P4, PT, R0.reuse, R10, PT ;  /* 0x0000000a0000720c */ /* 0x040fe20003f84070 */
[----:B------:R-:W-:Y:S01]  /*7500*/  @!P1 IMAD.MOV R11, RZ, RZ, -R11 ;  /* 0x000000ffff0b9224 */ /* 0x000fe200078e0a0b */
[----:B------:R-:W-:Y:S01]  /*7510*/  ISETP.GT.U32.AND P5, PT, R0, R9, PT ;  /* 0x000000090000720c */ /* 0x000fe20003fa4070 */
[----:B------:R-:W-:Y:S01]  /*7520*/  IMAD.HI.U32 R4, R28, R12, RZ ;  /* 0x0000000c1c047227 */ /* 0x000fe200078e00ff */
[----:B------:R-:W-:-:S02]  /*7530*/  ISETP.GT.U32.AND P1, PT, R0, R8, PT ;  /* 0x000000080000720c */ /* 0x000fc40003f24070 */
[C---:B------:R-:W-:Y:S01]  /*7540*/  ISETP.GT.U32.AND P6, PT, R0.reuse, R7, PT ;  /* 0x000000070000720c */ /* 0x040fe20003fc4070 */
[----:B------:R-:W-:Y:S01]  /*7550*/  IMAD.MOV R4, RZ, RZ, -R4 ;  /* 0x000000ffff047224 */ /* 0x000fe200078e0a04 */
[----:B------:R0:W-:Y:S01]  /*7560*/  STL [R1+0x624], R11 ;  /* 0x0006240b01007387 */ /* 0x0001e20000100800 */
        /* <DEDUP_REMOVED lines=9> */
[----:B------:R-:W-:Y:S01]  /*7600*/  ISETP.GE.AND P1, PT, R16, RZ, PT ;  /* 0x000000ff1000720c */ /* 0x000fe20003f26270 */
[----:B------:R-:W-:Y:S01]  /*7610*/  @!P6 IMAD.IADD R7, R7, 0x1, -R0 ;  /* 0x000000010707e824 */ /* 0x000fe200078e0a00 */
[----:B------:R-:W-:Y:S01]  /*7620*/  IABS R16, R4 ;  /* 0x0000000400107213 */ /* 0x000fe20000000000 */
[----:B0-----:R-:W-:Y:S01]  /*7630*/  IMAD.HI.U32 R11, R28, R15, RZ ;  /* 0x0000000f1c0b7227 */ /* 0x001fe200078e00ff */
[----:B------:R-:W-:-:S02]  /*7640*/  IABS R14, R5 ;  /* 0x00000005000e7213 */ /* 0x000fc40000000000 */
[----:B------:R-:W-:Y:S01]  /*7650*/  ISETP.GE.AND P6, PT, R2, RZ, PT ;  /* 0x000000ff0200720c */ /* 0x000fe20003fc6270 */
[----:B------:R-:W-:Y:S02]  /*7660*/  IMAD.MOV.U32 R18, RZ, RZ, R10 ;  /* 0x000000ffff127224 */ /* 0x000fe400078e000a */
[--C-:B------:R-:W-:Y:S01]  /*7670*/  @!P4 IMAD.IADD R3, R3, 0x1, -R0.reuse ;  /* 0x000000010303c824 */ /* 0x100fe200078e0a00 */
[----:B------:R-:W-:Y:S01]  /*7680*/  ISETP.GE.AND P4, PT, R13, RZ, PT ;  /* 0x000000ff0d00720c */ /* 0x000fe20003f86270 */
[----:B------:R-:W-:Y:S02]  /*7690*/  @!P5 IMAD.IADD R12, R12, 0x1, -R0 ;  /* 0x000000010c0cd824 */ /* 0x000fe400078e0a00 */
[----:B------:R-:W-:Y:S02]  /*76a0*/  IMAD.MOV.U32 R13, RZ, RZ, R16 ;  /* 0x000000ffff0d7224 */ /* 0x000fe400078e0010 */
[----:B------:R-:W-:Y:S01]  /*76b0*/  IMAD.MOV R11, RZ, RZ, -R11 ;  /* 0x000000ffff0b7224 */ /* 0x000fe200078e0a0b */
[----:B------:R-:W-:Y:S01]  /*76c0*/  ISETP.GT.U32.AND P5, PT, R0, R12, PT ;  /* 0x0000000c0000720c */ /* 0x000fe20003fa4070 */
[----:B------:R-:W-:-:S04]  /*76d0*/  IMAD.HI.U32 R10, R28, R13, RZ ;  /* 0x0000000d1c0a7227 */ /* 0x000fc800078e00ff */
[----:B------:R-:W-:Y:S02]  /*76e0*/  IMAD.MOV.U32 R17, RZ, RZ, R7 ;  /* 0x000000ffff117224 */ /* 0x000fe400078e0007 */
[----:B------:R-:W-:Y:S01]  /*76f0*/  @!P0 IMAD.MOV R18, RZ, RZ, -R18 ;  /* 0x000000ffff128224 */ /* 0x000fe200078e0a12 */
[C---:B------:R-:W-:Y:S01]  /*7700*/  ISETP.GT.U32.AND P0, PT, R0.reuse, R3, PT ;  /* 0x000000030000720c */ /* 0x040fe20003f04070 */
[----:B------:R-:W-:Y:S02]  /*7710*/  IMAD.MOV R7, RZ, RZ, -R10 ;  /* 0x000000ffff077224 */ /* 0x000fe400078e0a0a */
[C---:B------:R-:W-:Y:S01]  /*7720*/  IMAD R15, R0.reuse, R11, R15 ;  /* 0x0000000b000f7224 */ /* 0x040fe200078e020f */
[----:B------:R0:W-:Y:S01]  /*7730*/  STL [R1+0x600], R18 ;  /* 0x0006001201007387 */ /* 0x0001e20000100800 */
[----:B------:R-:W-:Y:S02]  /*7740*/  IMAD R13, R0, R7, R13 ;  /* 0x00000007000d7224 */ /* 0x000fe400078e020d */
[----:B------:R-:W-:-:S04]  /*7750*/  IMAD.HI.U32 R2, R28, R14, RZ ;  /* 0x0000000e1c027227 */ /* 0x000fc800078e00ff */
[----:B------:R-:W-:Y:S01]  /*7760*/  @!P3 IMAD.MOV R17, RZ, RZ, -R17 ;  /* 0x000000ffff11b224 */ /* 0x000fe200078e0a11 */
[----:B------:R-:W-:Y:S01]  /*7770*/  ISETP.GT.U32.AND P3, PT, R0, R15, PT ;  /* 0x0000000f0000720c */ /* 0x000fe20003f64070 */
[----:B------:R-:W-:Y:S01]  /*7780*/  @!P5 IMAD.IADD R12, R12, 0x1, -R0 ;  /* 0x000000010c0cd824 */ /* 0x000fe200078e0a00 */
[C---:B------:R-:W-:Y:S01]  /*7790*/  ISETP.GT.U32.AND P5, PT, R0.reuse, R13, PT ;  /* 0x0000000d0000720c */ /* 0x040fe20003fa4070 */
[----:B------:R-:W-:Y:S01]  /*77a0*/  IMAD.MOV R2, RZ, RZ, -R2 ;  /* 0x000000ffff027224 */ /* 0x000fe200078e0a02 */
[----:B------:R-:W-:Y:S01]  /*77b0*/  STL [R1+0x604], R17 ;  /* 0x0006041101007387 */ /* 0x000fe20000100800 */
[----:B------:R-:W-:Y:S01]  /*77c0*/  @!P0 IMAD.IADD R3, R3, 0x1, -R0 ;  /* 0x0000000103038824 */ /* 0x000fe200078e0a00 */
[----:B------:R-:W-:Y:S01]  /*77d0*/  ISETP.GE.AND P0, PT, R5, RZ, PT ;  /* 0x000000ff0500720c */ /* 0x000fe20003f06270 */
[----:B------:R-:W-:Y:S01]  /*77e0*/  IMAD R14, R0, R2, R14 ;  /* 0x00000002000e7224 */ /* 0x000fe200078e020e */
[C---:B------:R-:W-:Y:S01]  /*77f0*/  IADD3 R5, R27.reuse, 0x17e, RZ ;  /* 0x0000017e1b057810 */ /* 0x040fe20007ffe0ff */
[----:B------:R-:W-:Y:S01]  /*7800*/  @!P2 IMAD.MOV R9, RZ, RZ, -R9 ;  /* 0x000000ffff09a224 */ /* 0x000fe200078e0a09 */
[----:B------:R-:W-:Y:S01]  /*7810*/  ISETP.GE.AND P2, PT, R6, RZ, PT ;  /* 0x000000ff0600720c */ /* 0x000fe20003f46270 */
[----:B------:R-:W-:Y:S01]  /*7820*/  @!P6 IMAD.MOV R8, RZ, RZ, -R8 ;  /* 0x000000ffff08e224 */ /* 0x000fe200078e0a08 */
[----:B------:R-:W-:Y:S01]  /*7830*/  ISETP.GT.U32.AND P6, PT, R0, R14, PT ;  /* 0x0000000e0000720c */ /* 0x000fe20003fc4070 */
[----:B------:R-:W-:Y:S01]  /*7840*/  IMAD.MOV.U32 R6, RZ, RZ, R3 ;  /* 0x000000ffff067224 */ /* 0x000fe200078e0003 */
[----:B------:R-:W-:Y:S01]  /*7850*/  IADD3 R2, R27, 0x17f, RZ ;  /* 0x0000017f1b027810 */ /* 0x000fe20007ffe0ff */
[----:B------:R-:W-:Y:S01]  /*7860*/  @!P3 IMAD.IADD R15, R15, 0x1, -R0 ;  /* 0x000000010f0fb824 */ /* 0x000fe200078e0a00 */
[----:B------:R-:W-:Y:S01]  /*7870*/  ISETP.GE.AND P3, PT, R4, RZ, PT ;  /* 0x000000ff0400720c */ /* 0x000fe20003f66270 */
[----:B------:R-:W-:Y:S01]  /*7880*/  @!P1 IMAD.MOV R6, RZ, RZ, -R6 ;  /* 0x000000ffff069224 */ /* 0x000fe200078e0a06 */
[----:B------:R-:W-:Y:S01]  /*7890*/  IABS R4, R5 ;  /* 0x0000000500047213 */ /* 0x000fe20000000000 */
[----:B------:R-:W-:Y:S01]  /*78a0*/  @!P5 IMAD.IADD R13, R13, 0x1, -R0 ;  /* 0x000000010d0dd824 */ /* 0x000fe200078e0a00 */
[----:B------:R-:W-:Y:S01]  /*78b0*/  STL [R1+0x608], R9 ;  /* 0x0006080901007387 */ /* 0x000fe20000100800 */
[----:B------:R-:W-:Y:S01]  /*78c0*/  IABS R10, R2 ;  /* 0x00000002000a7213 */ /* 0x000fe20000000000 */
[----:B0-----:R-:W-:Y:S01]  /*78d0*/  IMAD.MOV.U32 R18, RZ, RZ, R12 ;  /* 0x000000ffff127224 */ /* 0x001fe200078e000c */
[----:B------:R-:W-:Y:S01]  /*78e0*/  IADD3 R3, R27, 0x17c, RZ ;  /* 0x0000017c1b037810 */ /* 0x000fe20007ffe0ff */
[----:B------:R0:W-:Y:S01]  /*78f0*/  STL [R1+0x60c], R8 ;  /* 0x00060c0801007387 */ /* 0x0001e20000100800 */
[----:B------:R-:W-:Y:S01]  /*7900*/  ISETP.GT.U32.AND P5, PT, R0, R13, PT ;  /* 0x0000000d0000720c */ /* 0x000fe20003fa4070 */
[----:B------:R-:W-:Y:S01]  /*7910*/  @!P6 IMAD.IADD R14, R14, 0x1, -R0 ;  /* 0x000000010e0ee824 */ /* 0x000fe200078e0a00 */
[----:B------:R-:W-:Y:S01]  /*7920*/  ISETP.GT.U32.AND P6, PT, R0, R15, PT ;  /* 0x0000000f0000720c */ /* 0x000fe20003fc4070 */
[----:B------:R1:W-:Y:S01]  /*7930*/  STL [R1+0x610], R6 ;  /* 0x0006100601007387 */ /* 0x0003e20000100800 */
[----:B------:R-:W-:-:S02]  /*7940*/  IMAD.HI.U32 R7, R28, R10, RZ ;  /* 0x0000000a1c077227 */ /* 0x000fc400078e00ff */
[C---:B------:R-:W-:Y:S02]  /*7950*/  ISETP.GT.U32.AND P1, PT, R0.reuse, R14, PT ;  /* 0x0000000e0000720c */ /* 0x040fe40003f24070 */
[----:B------:R-:W-:Y:S01]  /*7960*/  IMAD.MOV R7, RZ, RZ, -R7 ;  /* 0x000000ffff077224 */ /* 0x000fe200078e0a07 */
[----:B0-----:R-:W-:Y:S01]  /*7970*/  IADD3 R8, R27, 0x17d, RZ ;  /* 0x0000017d1b087810 */ /* 0x001fe20007ffe0ff */
[----:B------:R-:W-:Y:S02]  /*7980*/  @!P4 IMAD.MOV R18, RZ, RZ, -R18 ;  /* 0x000000ffff12c224 */ /* 0x000fe400078e0a12 */
[----:B------:R-:W-:Y:S01]  /*7990*/  IMAD R10, R0, R7, R10 ;  /* 0x00000007000a7224 */ /* 0x000fe200078e020a */
[----:B------:R-:W-:Y:S01]  /*79a0*/  IABS R11, R8 ;  /* 0x00000008000b7213 */ /* 0x000fe20000000000 */
[----:B-1----:R-:W-:Y:S01]  /*79b0*/  IMAD.HI.U32 R6, R28, R4, RZ ;  /* 0x000000041c067227 */ /* 0x002fe200078e00ff */
[----:B------:R-:W-:Y:S01]  /*79c0*/  IABS R7, R3 ;  /* 0x0000000300077213 */ /* 0x000fe20000000000 */
[----:B------:R-:W-:Y:S02]  /*79d0*/  STL [R1+0x598], R18 ;  /* 0x0005981201007387 */ /* 0x000fe40000100800 */
[----:B------:R-:W-:-:S02]  /*79e0*/  IMAD.MOV R6, RZ, RZ, -R6 ;  /* 0x000000ffff067224 */ /* 0x000fc400078e0a06 */
[----:B------:R-:W-:Y:S02]  /*79f0*/  @!P5 IMAD.IADD R13, R13, 0x1, -R0 ;  /* 0x000000010d0dd824 */ /* 0x000fe400078e0a00 */
[C---:B------:R-:W-:Y:S01]  /*7a00*/  IMAD R4, R0.reuse, R6, R4 ;  /* 0x0000000600047224 */ /* 0x040fe200078e0204 */
[----:B------:R-:W-:Y:S01]  /*7a10*/  IADD3 R6, R27, 0x17b, RZ ;  /* 0x0000017b1b067810 */ /* 0x000fe20007ffe0ff */
[--C-:B------:R-:W-:Y:S01]  /*7a20*/  @!P6 IMAD.IADD R15, R15, 0x1, -R0.reuse ;  /* 0x000000010f0fe824 */ /* 0x100fe200078e0a00 */
[----:B------:R-:W-:Y:S01]  /*7a30*/  ISETP.GT.U32.AND P6, PT, R0, R10, PT ;  /* 0x0000000a0000720c */ /* 0x000fe20003fc4070 */
[----:B------:R-:W-:Y:S01]  /*7a40*/  IMAD.HI.U32 R16, R28, R11, RZ ;  /* 0x0000000b1c107227 */ /* 0x000fe200078e00ff */
[----:B------:R-:W-:Y:S02]  /*7a50*/  ISETP.GT.U32.AND P5, PT, R0, R4, PT ;  /* 0x000000040000720c */ /* 0x000fe40003fa4070 */
[----:B------:R-:W-:Y:S01]  /*7a60*/  IABS R9, R6 ;  /* 0x0000000600097213 */ /* 0x000fe20000000000 */
[----:B------:R-:W-:Y:S01]  /*7a70*/  @!P1 IMAD.IADD R14, R14, 0x1, -R0 ;  /* 0x000000010e0e9824 */ /* 0x000fe200078e0a00 */
[----:B------:R-:W-:Y:S01]  /*7a80*/  ISETP.GE.AND P1, PT, R2, RZ, PT ;  /* 0x000000ff0200720c */ /* 0x000fe20003f26270 */
[----:B------:R-:W-:-:S02]  /*7a90*/  IMAD.MOV R16, RZ, RZ, -R16 ;  /* 0x000000ffff107224 */ /* 0x000fc400078e0a10 */
[----:B------:R-:W-:-:S04]  /*7aa0*/  IMAD.HI.U32 R12, R28, R9, RZ ;  /* 0x000000091c0c7227 */ /* 0x000fc800078e00ff */
[--C-:B------:R-:W-:Y:S01]  /*7ab0*/  @!P6 IMAD.IADD R10, R10, 0x1, -R0.reuse ;  /* 0x000000010a0ae824 */ /* 0x100fe200078e0a00 */
[----:B------:R-:W-:Y:S01]  /*7ac0*/  ISETP.GE.AND P6, PT, R5, RZ, PT ;  /* 0x000000ff0500720c */ /* 0x000fe20003fc6270 */
[----:B------:R-:W-:Y:S01]  /*7ad0*/  @!P5 IMAD.IADD R4, R4, 0x1, -R0 ;  /* 0x000000010404d824 */ /* 0x000fe200078e0a00 */
[----:B------:R-:W-:Y:S01]  /*7ae0*/  IADD3 R5, R27, 0x17a, RZ ;  /* 0x0000017a1b057810 */ /* 0x000fe20007ffe0ff */
[----:B------:R-:W-:Y:S01]  /*7af0*/  IMAD.MOV R12, RZ, RZ, -R12 ;  /* 0x000000ffff0c7224 */ /* 0x000fe200078e0a0c */
[C---:B------:R-:W-:Y:S01]  /*7b00*/  ISETP.GT.U32.AND P5, PT, R0.reuse, R10, PT ;  /* 0x0000000a0000720c */ /* 0x040fe20003fa4070 */
[C---:B------:R-:W-:Y:S01]  /*7b10*/  IMAD R11, R0.reuse, R16, R11 ;  /* 0x00000010000b7224 */ /* 0x040fe200078e020b */
[----:B------:R-:W-:Y:S01]  /*7b20*/  ISETP.GT.U32.AND P4, PT, R0, R4, PT ;  /* 0x000000040000720c */ /* 0x000fe20003f84070 */
[----:B------:R-:W-:Y:S02]  /*7b30*/  IMAD.MOV.U32 R17, RZ, RZ, R15 ;  /* 0x000000ffff117224 */ /* 0x000fe400078e000f */
[----:B------:R-:W-:Y:S01]  /*7b40*/  @!P0 IMAD.MOV R14, RZ, RZ, -R14 ;  /* 0x000000ffff0e8224 */ /* 0x000fe200078e0a0e */
[----:B------:R-:W-:Y:S01]  /*7b50*/  ISETP.GE.AND P0, PT, R8, RZ, PT ;  /* 0x000000ff0800720c */ /* 0x000fe20003f06270 */
[----:B------:R-:W-:-:S02]  /*7b60*/  IMAD R8, R0, R12, R9 ;  /* 0x0000000c00087224 */ /* 0x000fc400078e0209 */
[----:B------:R-:W-:-:S04]  /*7b70*/  IMAD.HI.U32 R2, R28, R7, RZ ;  /* 0x000000071c027227 */ /* 0x000fc800078e00ff */
[----:B------:R-:W-:Y:S01]  /*7b80*/  @!P2 IMAD.MOV R17, RZ, RZ, -R17 ;  /* 0x000000ffff11a224 */ /* 0x000fe200078e0a11 */
[----:B------:R-:W-:Y:S01]  /*7b90*/  ISETP.GT.U32.AND P2, PT, R0, R11, PT ;  /* 0x0000000b0000720c */ /* 0x000fe20003f44070 */
[----:B------:R-:W-:Y:S01]  /*7ba0*/  @!P4 IMAD.IADD R4, R4, 0x1, -R0 ;  /* 0x000000010404c824 */ /* 0x000fe200078e0a00 */
[----:B------:R-:W-:Y:S01]  /*7bb0*/  ISETP.GT.U32.AND P4, PT, R0, R8, PT ;  /* 0x000000080000720c */ /* 0x000fe20003f84070 */
[----:B------:R-:W-:Y:S01]  /*7bc0*/  IMAD.MOV R2, RZ, RZ, -R2 ;  /* 0x000000ffff027224 */ /* 0x000fe200078e0a02 */
[----:B------:R-:W-:Y:S01]  /*7bd0*/  STL [R1+0x59c], R17 ;  /* 0x00059c1101007387 */ /* 0x000fe20000100800 */
[----:B------:R-:W-:Y:S01]  /*7be0*/  @!P5 IMAD.IADD R10, R10, 0x1, -R0 ;  /* 0x000000010a0ad824 */ /* 0x000fe200078e0a00 */
[----:B------:R-:W-:Y:S01]  /*7bf0*/  ISETP.GE.AND P5, PT, R3, RZ, PT ;  /* 0x000000ff0300720c */ /* 0x000fe20003fa6270 */
[C---:B------:R-:W-:Y:S01]  /*7c00*/  IMAD R7, R0.reuse, R2, R7 ;  /* 0x0000000200077224 */ /* 0x040fe200078e0207 */
[----:B------:R-:W-:Y:S01]  /*7c10*/  IADD3 R3, R27, 0x179, RZ ;  /* 0x000001791b037810 */ /* 0x000fe20007ffe0ff */
[----:B------:R-:W-:Y:S01]  /*7c20*/  @!P3 IMAD.MOV R13, RZ, RZ, -R13 ;  /* 0x000000ffff0db224 */ /* 0x000fe200078e0a0d */
[----:B------:R-:W-:Y:S01]  /*7c30*/  IABS R2, R5 ;  /* 0x0000000500027213 */ /* 0x000fe20000000000 */
[----:B------:R-:W-:Y:S01]  /*7c40*/  IMAD.MOV.U32 R12, RZ, RZ, R10 ;  /* 0x000000ffff0c7224 */ /* 0x000fe200078e000a */
[----:B------:R-:W-:Y:S01]  /*7c50*/  ISETP.GT.U32.AND P3, PT, R0, R7, PT ;  /* 0x000000070000720c */ /* 0x000fe20003f64070 */
[----:B------:R-:W-:Y:S01]  /*7c60*/  @!P2 IMAD.IADD R11, R11, 0x1, -R0 ;  /* 0x000000010b0ba824 */ /* 0x000fe200078e0a00 */
[----:B------:R-:W-:Y:S01]  /*7c70*/  IABS R10, R3 ;  /* 0x00000003000a7213 */ /* 0x000fe20000000000 */
[----:B------:R-:W-:Y:S01]  /*7c80*/  @!P1 IMAD.MOV R12, RZ, RZ, -R12 ;  /* 0x000000ffff0c9224 */ /* 0x000fe200078e0a0c */
[----:B------:R-:W-:Y:S01]  /*7c90*/  STL [R1+0x5ac], R14 ;  /* 0x0005ac0e01007387 */ /* 0x000fe20000100800 */
[----:B------:R-:W-:Y:S01]  /*7ca0*/  @!P4 IMAD.IADD R8, R8, 0x1, -R0 ;  /* 0x000000010808c824 */ /* 0x000fe200078e0a00 */
[----:B------:R-:W-:Y:S01]  /*7cb0*/  ISETP.GT.U32.AND P1, PT, R0, R11, PT ;  /* 0x0000000b0000720c */ /* 0x000fe20003f24070 */
[----:B------:R-:W-:Y:S01]  /*7cc0*/  IMAD.HI.U32 R9, R28, R2, RZ ;  /* 0x000000021c097227 */ /* 0x000fe200078e00ff */
[----:B------:R-:W-:Y:S01]  /*7cd0*/  STL [R1+0x5f0], R13 ;  /* 0x0005f00d01007387 */ /* 0x000fe20000100800 */
[----:B------:R-:W-:-:S02]  /*7ce0*/  ISETP.GE.AND P2, PT, R6, RZ, PT ;  /* 0x000000ff0600720c */ /* 0x000fc40003f46270 */
[C---:B------:R-:W-:Y:S01]  /*7cf0*/  ISETP.GT.U32.AND P4, PT, R0.reuse, R8, PT ;  /* 0x000000080000720c */ /* 0x040fe20003f84070 */
[----:B------:R0:W-:Y:S01]  /*7d00*/  STL [R1+0x5f4], R12 ;  /* 0x0005f40c01007387 */ /* 0x0001e20000100800 */
[----:B------:R-:W-:Y:S01]  /*7d10*/  IMAD.MOV R9, RZ, RZ, -R9 ;  /* 0x000000ffff097224 */ /* 0x000fe200078e0a09 */
[----:B------:R-:W-:Y:S01]  /*7d20*/  IADD3 R6, R27, 0x178, RZ ;  /* 0x000001781b067810 */ /* 0x000fe20007ffe0ff */
[----:B------:R-:W-:Y:S02]  /*7d30*/  @!P3 IMAD.IADD R7, R7, 0x1, -R0 ;  /* 0x000000010707b824 */ /* 0x000fe400078e0a00 */
[C---:B------:R-:W-:Y:S01]  /*7d40*/  IMAD R2, R0.reuse, R9, R2 ;  /* 0x0000000900027224 */ /* 0x040fe200078e0202 */
[----:B------:R-:W-:Y:S01]  /*7d50*/  IABS R9, R6 ;  /* 0x0000000600097213 */ /* 0x000fe20000000000 */
[----:B------:R-:W-:Y:S01]  /*7d60*/  @!P1 IMAD.IADD R11, R11, 0x1, -R0 ;  /* 0x000000010b0b9824 */ /* 0x000fe200078e0a00 */
[C---:B------:R-:W-:Y:S01]  /*7d70*/  ISETP.GT.U32.AND P3, PT, R0.reuse, R7, PT ;  /* 0x000000070000720c */ /* 0x040fe20003f64070 */
[----:B0-----:R-:W-:Y:S01]  /*7d80*/  IMAD.MOV.U32 R12, RZ, RZ, R4 ;  /* 0x000000ffff0c7224 */ /* 0x001fe200078e0004 */
[----:B------:R-:W-:Y:S01]  /*7d90*/  ISETP.GT.U32.AND P1, PT, R0, R2, PT ;  /* 0x000000020000720c */ /* 0x000fe20003f24070 */
[----:B------:R-:W-:-:S04]  /*7da0*/  IMAD.HI.U32 R4, R28, R10, RZ ;  /* 0x0000000a1c047227 */ /* 0x000fc800078e00ff */
[----:B------:R-:W-:Y:S02]  /*7db0*/  IMAD.MOV R4, RZ, RZ, -R4 ;  /* 0x000000ffff047224 */ /* 0x000fe400078e0a04 */
[----:B------:R-:W-:Y:S02]  /*7dc0*/  @!P4 IMAD.IADD R8, R8, 0x1, -R0 ;  /* 0x000000010808c824 */ /* 0x000fe400078e0a00 */
[C---:B------:R-:W-:Y:S01]  /*7dd0*/  IMAD R10, R0.reuse, R4, R10 ;  /* 0x00000004000a7224 */ /* 0x040fe200078e020a */
[----:B------:R-:W-:Y:S01]  /*7de0*/  IADD3 R4, R27, 0x176, RZ ;  /* 0x000001761b047810 */ /* 0x000fe20007ffe0ff */
[--C-:B------:R-:W-:Y:S01]  /*7df0*/  @!P3 IMAD.IADD R7, R7, 0x1, -R0.reuse ;  /* 0x000000010707b824 */ /* 0x100fe200078e0a00 */
[----:B------:R-:W-:Y:S01]  /*7e00*/  ISETP.GE.AND P3, PT, R3, RZ, PT ;  /* 0x000000ff0300720c */ /* 0x000fe20003f66270 */
[----:B------:R-:W-:Y:S01]  /*7e10*/  IMAD.MOV.U32 R14, RZ, RZ, R11 ;  /* 0x000000ffff0e7224 */ /* 0x000fe200078e000b */
[----:B------:R-:W-:Y:S01]  /*7e20*/  ISETP.GT.U32.AND P4, PT, R0, R10, PT ;  /* 0x0000000a0000720c */ /* 0x000fe20003f84070 */
[----:B------:R-:W-:Y:S01]  /*7e30*/  @!P1 IMAD.IADD R2, R2, 0x1, -R0 ;  /* 0x0000000102029824 */ /* 0x000fe200078e0a00 */
[----:B------:R-:W-:Y:S01]  /*7e40*/  IADD3 R3, R27, 0x177, RZ ;  /* 0x000001771b037810 */ /* 0x000fe20007ffe0ff */
[----:B------:R-:W-:Y:S01]  /*7e50*/  @!P6 IMAD.MOV R12, RZ, RZ, -R12 ;  /* 0x000000ffff0ce224 */ /* 0x000fe200078e0a0c */
[----:B------:R-:W-:Y:S01]  /*7e60*/  ISETP.GE.AND P6, PT, R5, RZ, PT ;  /* 0x000000ff0500720c */ /* 0x000fe20003fc6270 */
[----:B------:R-:W-:Y:S01]  /*7e70*/  IMAD.HI.U32 R13, R28, R9, RZ ;  /* 0x000000091c0d7227 */ /* 0x000fe200078e00ff */
[----:B------:R-:W-:-:S02]  /*7e80*/  IABS R5, R3 ;  /* 0x0000000300057213 */ /* 0x000fc40000000000 */
[----:B------:R-:W-:Y:S01]  /*7e90*/  ISETP.GE.AND P1, PT, R6, RZ, PT ;  /* 0x000000ff0600720c */ /* 0x000fe20003f26270 */
[----:B------:R-:W-:Y:S01]  /*7ea0*/  @!P0 IMAD.MOV R14, RZ, RZ, -R14 ;  /* 0x000000ffff0e8224 */ /* 0x000fe200078e0a0e */
[----:B------:R-:W-:Y:S01]  /*7eb0*/  ISETP.GT.U32.AND P0, PT, R0, R2, PT ;  /* 0x000000020000720c */ /* 0x000fe20003f04070 */
[----:B------:R-:W-:Y:S01]  /*7ec0*/  IMAD.MOV R13, RZ, RZ, -R13 ;  /* 0x000000ffff0d7224 */ /* 0x000fe200078e0a0d */
[----:B------:R0:W-:Y:S01]  /*7ed0*/  STL [R1+0x5fc], R12 ;  /* 0x0005fc0c01007387 */ /* 0x0001e20000100800 */
[----:B------:R-:W-:Y:S02]  /*7ee0*/  @!P4 IMAD.IADD R10, R10, 0x1, -R0 ;  /* 0x000000010a0ac824 */ /* 0x000fe400078e0a00 */
[----:B------:R-:W-:Y:S01]  /*7ef0*/  IMAD.HI.U32 R6, R28, R5, RZ ;  /* 0x000000051c067227 */ /* 0x000fe200078e00ff */
[----:B------:R-:W-:Y:S02]  /*7f00*/  STL [R1+0x5f8], R14 ;  /* 0x0005f80e01007387 */ /* 0x000fe40000100800 */
[C---:B------:R-:W-:Y:S01]  /*7f10*/  ISETP.GT.U32.AND P4, PT, R0.reuse, R10, PT ;  /* 0x0000000a0000720c */ /* 0x040fe20003f84070 */
[----:B------:R-:W-:-:S02]  /*7f20*/  IMAD R9, R0, R13, R9 ;  /* 0x0000000d00097224 */ /* 0x000fc400078e0209 */
[----:B------:R-:W-:Y:S01]  /*7f30*/  IMAD.MOV.U32 R11, RZ, RZ, R7 ;  /* 0x000000ffff0b7224 */ /* 0x000fe200078e0007 */
[----:B0-----:R-:W-:Y:S01]  /*7f40*/  IABS R12, R4 ;  /* 0x00000004000c7213 */ /* 0x001fe20000000000 */
[----:B------:R-:W-:Y:S02]  /*7f50*/  IMAD.MOV R6, RZ, RZ, -R6 ;  /* 0x000000ffff067224 */ /* 0x000fe400078e0a06 */
[----:B------:R-:W-:Y:S01]  /*7f60*/  @!P5 IMAD.MOV R11, RZ, RZ, -R11 ;  /* 0x000000ffff0bd224 */ /* 0x000fe200078e0a0b */
[----:B------:R-:W-:Y:S01]  /*7f70*/  ISETP.GT.U32.AND P5, PT, R0, R9, PT ;  /* 0x000000090000720c */ /* 0x000fe20003fa4070 */
[----:B------:R-:W-:-:S03]  /*7f80*/  IMAD.HI.U32 R7, R28, R12, RZ ;  /* 0x0000000c1c077227 */ /* 0x000fc600078e00ff */
[----:B------:R0:W-:Y:S01]  /*7f90*/  STL [R1+0x5d8], R11 ;  /* 0x0005d80b01007387 */ /* 0x0001e20000100800 */
[----:B------:R-:W-:Y:S02]  /*7fa0*/  IMAD R5, R0, R6, R5 ;  /* 0x0000000600057224 */ /* 0x000fe400078e0205 */
[----:B------:R-:W-:Y:S02]  /*7fb0*/  IMAD.MOV R7, RZ, RZ, -R7 ;  /* 0x000000ffff077224 */ /* 0x000fe400078e0a07 */
[--C-:B------:R-:W-:Y:S01]  /*7fc0*/  @!P0 IMAD.IADD R2, R2, 0x1, -R0.reuse ;  /* 0x0000000102028824 */ /* 0x100fe200078e0a00 */
[----:B------:R-:W-:Y:S01]  /*7fd0*/  ISETP.GE.AND P0, PT, R4, RZ, PT ;  /* 0x000000ff0400720c */ /* 0x000fe20003f06270 */
[----:B------:R-:W-:Y:S01]  /*7fe0*/  @!P4 IMAD.IADD R10, R10, 0x1, -R0 ;  /* 0x000000010a0ac824 */ /* 0x000fe200078e0a00 */
[C---:B------:R-:W-:Y:S01]  /*7ff0*/  ISETP.GT.U32.AND P4, PT, R0.reuse, R5, PT ;  /* 0x000000050000720c */ /* 0x040fe20003f84070 */
[----:B------:R-:W-:Y:S01]  /*8000*/  IMAD R12, R0, R7, R12 ;  /* 0x00000007000c7224 */ /* 0x000fe200078e020c */
[----:B------:R-:W-:Y:S01]  /*8010*/  IADD3 R7, R27, 0x174, RZ ;  /* 0x000001741b077810 */ /* 0x000fe20007ffe0ff */
[----:B------:R-:W-:-:S02]  /*8020*/  IMAD.MOV.U32 R13, RZ, RZ, R2 ;  /* 0x000000ffff0d7224 */ /* 0x000fc400078e0002 */
[----:B------:R-:W-:Y:S01]  /*8030*/  @!P5 IMAD.IADD R9, R9, 0x1, -R0 ;  /* 0x000000010909d824 */ /* 0x000fe200078e0a00 */
[----:B------:R-:W-:Y:S01]  /*8040*/  IABS R6, R7 ;  /* 0x0000000700067213 */ /* 0x000fe20000000000 */
[----:B------:R-:W-:Y:S01]  /*8050*/  @!P6 IMAD.MOV R13, RZ, RZ, -R13 ;  /* 0x000000ffff0de224 */ /* 0x000fe200078e0a0d */
[C---:B------:R-:W-:Y:S01]  /*8060*/  ISETP.GT.U32.AND P6, PT, R0.reuse, R12, PT ;  /* 0x0000000c0000720c */ /* 0x040fe20003fc4070 */
[----:B------:R-:W-:Y:S01]  /*8070*/  @!P2 IMAD.MOV R8, RZ, RZ, -R8 ;  /* 0x000000ffff08a224 */ /* 0x000fe200078e0a08 */
[----:B------:R-:W-:Y:S01]  /*8080*/  ISETP.GT.U32.AND P5, PT, R0, R9, PT ;  /* 0x000000090000720c */ /* 0x000fe20003fa4070 */
[----:B0-----:R-:W-:Y:S01]  /*8090*/  IMAD.MOV.U32 R11, RZ, RZ, R10 ;  /* 0x000000ffff0b7224 */ /* 0x001fe200078e000a */
[----:B------:R-:W-:Y:S01]  /*80a0*/  ISETP.GE.AND P2, PT, R3, RZ, PT ;  /* 0x000000ff0300720c */ /* 0x000fe20003f46270 */
[----:B------:R-:W-:Y:S01]  /*80b0*/  @!P4 IMAD.IADD R5, R5, 0x1, -R0 ;  /* 0x000000010505c824 */ /* 0x000fe200078e0a00 */
[----:B------:R0:W-:Y:S01]  /*80c0*/  STL [R1+0x5dc], R8 ;  /* 0x0005dc0801007387 */ /* 0x0001e20000100800 */
[----:B------:R-:W-:Y:S01]  /*80d0*/  @!P3 IMAD.MOV R11, RZ, RZ, -R11 ;  /* 0x000000ffff0bb224 */ /* 0x000fe200078e0a0b */
[----:B------:R-:W-:-:S02]  /*80e0*/  IADD3 R3, R27, 0x173, RZ ;  /* 0x000001731b037810 */ /* 0x000fc40007ffe0ff */
[----:B------:R-:W-:Y:S01]  /*80f0*/  ISETP.GT.U32.AND P4, PT, R0, R5, PT ;  /* 0x000000050000720c */ /* 0x000fe20003f84070 */
[----:B------:R-:W-:Y:S01]  /*8100*/  STL [R1+0x5ec], R13 ;  /* 0x0005ec0d01007387 */ /* 0x000fe20000100800 */
[----:B------:R-:W-:Y:S01]  /*8110*/  IABS R2, R3 ;  /* 0x0000000300027213 */ /* 0x000fe20000000000 */
[--C-:B------:R-:W-:Y:S02]  /*8120*/  @!P6 IMAD.IADD R12, R12, 0x1, -R0.reuse ;  /* 0x000000010c0ce824 */ /* 0x100fe400078e0a00 */
[----:B------:R-:W-:Y:S01]  /*8130*/  @!P5 IMAD.IADD R9, R9, 0x1, -R0 ;  /* 0x000000010909d824 */ /* 0x000fe200078e0a00 */
[----:B0-----:R-:W-:Y:S01]  /*8140*/  IADD3 R8, R27, 0x175, RZ ;  /* 0x000001751b087810 */ /* 0x001fe20007ffe0ff */
[----:B------:R0:W-:Y:S01]  /*8150*/  STL [R1+0x5e8], R11 ;  /* 0x0005e80b01007387 */ /* 0x0001e20000100800 */
[----:B------:R-:W-:Y:S02]  /*8160*/  ISETP.GT.U32.AND P6, PT, R0, R12, PT ;  /* 0x0000000c0000720c */ /* 0x000fe40003fc4070 */
[----:B------:R-:W-:-:S02]  /*8170*/  IABS R4, R8 ;  /* 0x0000000800047213 */ /* 0x000fc40000000000 */
[----:B------:R-:W-:Y:S01]  /*8180*/  ISETP.GE.AND P5, PT, R7, RZ, PT ;  /* 0x000000ff0700720c */ /* 0x000fe20003fa6270 */
[----:B------:R-:W-:Y:S01]  /*8190*/  IMAD.HI.U32 R7, R28, R6, RZ ;  /* 0x000000061c077227 */ /* 0x000fe200078e00ff */
[----:B------:R-:W-:-:S03]  /*81a0*/  ISETP.GE.AND P3, PT, R8, RZ, PT ;  /* 0x000000ff0800720c */ /* 0x000fc60003f66270 */
[----:B------:R-:W-:-:S04]  /*81b0*/  IMAD.HI.U32 R10, R28, R4, RZ ;  /* 0x000000041c0a7227 */ /* 0x000fc800078e00ff */
[----:B0-----:R-:W-:Y:S02]  /*81c0*/  IMAD.MOV.U32 R11, RZ, RZ, R9 ;  /* 0x000000ffff0b7224 */ /* 0x001fe400078e0009 */
[----:B------:R-:W-:Y:S02]  /*81d0*/  IMAD.MOV R10, RZ, RZ, -R10 ;  /* 0x000000ffff0a7224 */ /* 0x000fe400078e0a0a */
[----:B------:R-:W-:Y:S02]  /*81e0*/  IMAD.MOV R7, RZ, RZ, -R7 ;  /* 0x000000ffff077224 */ /* 0x000fe400078e0a07 */
[----:B------:R-:W-:Y:S02]  /*81f0*/  @!P4 IMAD.IADD R5, R5, 0x1, -R0 ;  /* 0x000000010505c824 */ /* 0x000fe400078e0a00 */
[----:B------:R-:W-:-:S04]  /*8200*/  IMAD.HI.U32 R8, R28, R2, RZ ;  /* 0x000000021c087227 */ /* 0x000fc800078e00ff */
[----:B------:R-:W-:Y:S01]  /*8210*/  @!P1 IMAD.MOV R11, RZ, RZ, -R11 ;  /* 0x000000ffff0b9224 */ /* 0x000fe200078e0a0b */
[----:B------:R-:W-:Y:S01]  /*8220*/  ISETP.GE.AND P1, PT, R3, RZ, PT ;  /* 0x000000ff0300720c */ /* 0x000fe20003f26270 */
[C---:B------:R-:W-:Y:S02]  /*8230*/  IMAD R4, R0.reuse, R10, R4 ;  /* 0x0000000a00047224 */ /* 0x040fe400078e0204 */
[C---:B------:R-:W-:Y:S01]  /*8240*/  IMAD R3, R0.reuse, R7, R6 ;  /* 0x0000000700037224 */ /* 0x040fe200078e0206 */
[C---:B------:R-:W-:Y:S01]  /*8250*/  IADD3 R6, R27.reuse, 0x170, RZ ;  /* 0x000001701b067810 */ /* 0x040fe20007ffe0ff */
[----:B------:R-:W-:Y:S01]  /*8260*/  IMAD.MOV.U32 R9, RZ, RZ, R5 ;  /* 0x000000ffff097224 */ /* 0x000fe200078e0005 */
[----:B------:R-:W-:Y:S01]  /*8270*/  ISETP.GT.U32.AND P4, PT, R0, R4, PT ;  /* 0x000000040000720c */ /* 0x000fe20003f84070 */
[----:B------:R-:W-:Y:S01]  /*8280*/  IMAD.MOV R8, RZ, RZ, -R8 ;  /* 0x000000ffff087224 */ /* 0x000fe200078e0a08 */
[----:B------:R-:W-:Y:S01]  /*8290*/  IABS R10, R6 ;  /* 0x00000006000a7213 */ /* 0x000fe20000000000 */
[----:B------:R-:W-:Y:S01]  /*82a0*/  @!P6 IMAD.IADD R12, R12, 0x1, -R0 ;  /* 0x000000010c0ce824 */ /* 0x000fe200078e0a00 */
[C---:B------:R-:W-:Y:S01]  /*82b0*/  IADD3 R5, R27.reuse, 0x171, RZ ;  /* 0x000001711b057810 */ /* 0x040fe20007ffe0ff */
[----:B------:R-:W-:Y:S01]  /*82c0*/  @!P2 IMAD.MOV R9, RZ, RZ, -R9 ;  /* 0x000000ffff09a224 */ /* 0x000fe200078e0a09 */
[C---:B------:R-:W-:Y:S01]  /*82d0*/  ISETP.GT.U32.AND P2, PT, R0.reuse, R3, PT ;  /* 0x000000030000720c */ /* 0x040fe20003f44070 */
[----:B------:R-:W-:Y:S01]  /*82e0*/  IMAD R2, R0, R8, R2 ;  /* 0x0000000800027224 */ /* 0x000fe200078e0202 */
[C---:B------:R-:W-:Y:S01]  /*82f0*/  IADD3 R8, R27.reuse, 0x172, RZ ;  /* 0x000001721b087810 */ /* 0x040fe20007ffe0ff */
[----:B------:R-:W-:Y:S01]  /*8300*/  IMAD.MOV.U32 R14, RZ, RZ, R12 ;  /* 0x000000ffff0e7224 */ /* 0x000fe200078e000c */
[----:B------:R0:W-:Y:S01]  /*8310*/  STL [R1+0x5e4], R11 ;  /* 0x0005e40b01007387 */ /* 0x0001e20000100800 */
[----:B------:R-:W-:-:S02]  /*8320*/  IADD3 R7, R27, 0x16f, RZ ;  /* 0x0000016f1b077810 */ /* 0x000fc40007ffe0ff */
[----:B------:R-:W-:Y:S01]  /*8330*/  @!P0 IMAD.MOV R14, RZ, RZ, -R14 ;  /* 0x000000ffff0e8224 */ /* 0x000fe200078e0a0e */
[----:B------:R-:W-:Y:S01]  /*8340*/  ISETP.GT.U32.AND P0, PT, R0, R2, PT ;  /* 0x000000020000720c */ /* 0x000fe20003f04070 */
[--C-:B------:R-:W-:Y:S01]  /*8350*/  @!P4 IMAD.IADD R4, R4, 0x1, -R0.reuse ;  /* 0x000000010404c824 */ /* 0x100fe200078e0a00 */
[----:B------:R-:W-:Y:S01]  /*8360*/  ISETP.GE.AND P6, PT, R8, RZ, PT ;  /* 0x000000ff0800720c */ /* 0x000fe20003fc6270 */
[----:B------:R1:W-:Y:S01]  /*8370*/  STL [R1+0x81c], R9 ;  /* 0x00081c0901007387 */ /* 0x0003e20000100800 */
[----:B------:R-:W-:Y:S01]  /*8380*/  IABS R8, R8 ;  /* 0x0000000800087213 */ /* 0x000fe20000000000 */
[----:B------:R-:W-:Y:S01]  /*8390*/  @!P2 IMAD.IADD R3, R3, 0x1, -R0 ;  /* 0x000000010303a824 */ /* 0x000fe200078e0a00 */
[----:B------:R-:W-:Y:S01]  /*83a0*/  ISETP.GT.U32.AND P4, PT, R0, R4, PT ;  /* 0x000000040000720c */ /* 0x000fe20003f84070 */
[----:B------:R2:W-:Y:S01]  /*83b0*/  STL [R1+0x5e0], R14 ;  /* 0x0005e00e01007387 */ /* 0x0005e20000100800 */
[----:B0-----:R-:W-:Y:S01]  /*83c0*/  IABS R11, R7 ;  /* 0x00000007000b7213 */ /* 0x001fe20000000000 */
[----:B------:R-:W-:Y:S01]  /*83d0*/  IMAD.HI.U32 R12, R28, R8, RZ ;  /* 0x000000081c0c7227 */ /* 0x000fe200078e00ff */
[----:B------:R-:W-:-:S03]  /*83e0*/  ISETP.GT.U32.AND P2, PT, R0, R3, PT ;  /* 0x000000030000720c */ /* 0x000fc60003f44070 */
[----:B------:R-:W-:Y:S01]  /*83f0*/  @!P0 IMAD.IADD R2, R2, 0x1, -R0 ;  /* 0x0000000102028824 */ /* 0x000fe200078e0a00 */
[----:B-1----:R-:W-:Y:S01]  /*8400*/  IABS R9, R5 ;  /* 0x0000000500097213 */ /* 0x002fe20000000000 */
[----:B------:R-:W-:Y:S02]  /*8410*/  IMAD.MOV R12, RZ, RZ, -R12 ;  /* 0x000000ffff0c7224 */ /* 0x000fe400078e0a0c */
[----:B--2---:R-:W-:Y:S01]  /*8420*/  IMAD.HI.U32 R14, R28, R10, RZ ;  /* 0x0000000a1c0e7227 */ /* 0x004fe200078e00ff */
[----:B------:R-:W-:-:S03]  /*8430*/  ISETP.GT.U32.AND P0, PT, R0, R2, PT ;  /* 0x000000020000720c */ /* 0x000fc60003f04070 */
[----:B------:R-:W-:Y:S02]  /*8440*/  IMAD R8, R0, R12, R8 ;  /* 0x0000000c00087224 */ /* 0x000fe400078e0208 */
[----:B------:R-:W-:Y:S01]  /*8450*/  @!P4 IMAD.IADD R4, R4, 0x1, -R0 ;  /* 0x000000010404c824 */ /* 0x000fe200078e0a00 */
[----:B------:R-:W-:Y:S01]  /*8460*/  ISETP.GE.AND P4, PT, R5, RZ, PT ;  /* 0x000000ff0500720c */ /* 0x000fe20003f86270 */
[----:B------:R-:W-:Y:S01]  /*8470*/  IMAD.MOV R14, RZ, RZ, -R14 ;  /* 0x000000ffff0e7224 */ /* 0x000fe200078e0a0e */
[----:B------:R-:W-:Y:S01]  /*8480*/  IADD3 R5, R27, 0x16e, RZ ;  /* 0x0000016e1b057810 */ /* 0x000fe20007ffe0ff */
[----:B------:R-:W-:Y:S01]  /*8490*/  @!P2 IMAD.IADD R3, R3, 0x1, -R0 ;  /* 0x000000010303a824 */ /* 0x000fe200078e0a00 */
[----:B------:R-:W-:Y:S01]  /*84a0*/  ISETP.GT.U32.AND P2, PT, R0, R8, PT ;  /* 0x000000080000720c */ /* 0x000fe20003f44070 */
[----:B------:R-:W-:-:S04]  /*84b0*/  IMAD.HI.U32 R13, R28, R9, RZ ;  /* 0x000000091c0d7227 */ /* 0x000fc800078e00ff */
[----:B------:R-:W-:-:S04]  /*84c0*/  IMAD.HI.U32 R12, R28, R11, RZ ;  /* 0x0000000b1c0c7227 */ /* 0x000fc800078e00ff */
[----:B------:R-:W-:Y:S02]  /*84d0*/  IMAD.MOV.U32 R16, RZ, RZ, R4 ;  /* 0x000000ffff107224 */ /* 0x000fe400078e0004 */
[----:B------:R-:W-:Y:S01]  /*84e0*/  IMAD R4, R0, R14, R10 ;  /* 0x0000000e00047224 */ /* 0x000fe200078e020a */
[----:B------:R-:W-:Y:S01]  /*84f0*/  IADD3 R10, R27, 0x16c, RZ ;  /* 0x0000016c1b0a7810 */ /* 0x000fe20007ffe0ff */
[----:B------:R-:W-:Y:S02]  /*8500*/  IMAD.MOV R13, RZ, RZ, -R13 ;  /* 0x000000ffff0d7224 */ /* 0x000fe400078e0a0d */
[----:B------:R-:W-:Y:S01]  /*8510*/  IMAD.MOV R12, RZ, RZ, -R12 ;  /* 0x000000ffff0c7224 */ /* 0x000fe200078e0a0c */
[----:B------:R-:W-:Y:S01]  /*8520*/  IABS R14, R10 ;  /* 0x0000000a000e7213 */ /* 0x000fe20000000000 */
[----:B------:R-:W-:Y:S01]  /*8530*/  @!P0 IMAD.IADD R2, R2, 0x1, -R0 ;  /* 0x0000000102028824 */ /* 0x000fe200078e0a00 */
[C---:B------:R-:W-:Y:S01]  /*8540*/  ISETP.GT.U32.AND P0, PT, R0.reuse, R4, PT ;  /* 0x000000040000720c */ /* 0x040fe20003f04070 */
[----:B------:R-:W-:-:S02]  /*8550*/  IMAD R9, R0, R13, R9 ;  /* 0x0000000d00097224 */ /* 0x000fc400078e0209 */
[----:B------:R-:W-:Y:S02]  /*8560*/  IMAD.MOV.U32 R15, RZ, RZ, R3 ;  /* 0x000000ffff0f7224 */ /* 0x000fe400078e0003 */
[C---:B------:R-:W-:Y:S01]  /*8570*/  IMAD R3, R0.reuse, R12, R11 ;  /* 0x0000000c00037224 */ /* 0x040fe200078e020b */
[----:B------:R-:W-:Y:S01]  /*8580*/  IABS R11, R5 ;  /* 0x00000005000b7213 */ /* 0x000fe20000000000 */
[----:B------:R-:W-:Y:S02]  /*8590*/  IMAD.MOV.U32 R13, RZ, RZ, R2 ;  /* 0x000000ffff0d7224 */ /* 0x000fe400078e0002 */
[----:B------:R-:W-:Y:S01]  /*85a0*/  @!P3 IMAD.MOV R16, RZ, RZ, -R16 ;  /* 0x000000ffff10b224 */ /* 0x000fe200078e0a10 */
[----:B------:R-:W-:Y:S01]  /*85b0*/  ISETP.GT.U32.AND P3, PT, R0, R9, PT ;  /* 0x000000090000720c */ /* 0x000fe20003f64070 */
[--C-:B------:R-:W-:Y:S02]  /*85c0*/  @!P2 IMAD.IADD R8, R8, 0x1, -R0.reuse ;  /* 0x000000010808a824 */ /* 0x100fe400078e0a00 */
[----:B------:R-:W-:Y:S01]  /*85d0*/  @!P1 IMAD.MOV R13, RZ, RZ, -R13 ;  /* 0x000000ffff0d9224 */ /* 0x000fe200078e0a0d */
[----:B------:R-:W-:Y:S01]  /*85e0*/  ISETP.GT.U32.AND P1, PT, R0, R3, PT ;  /* 0x000000030000720c */ /* 0x000fe20003f24070 */
[--C-:B------:R-:W-:Y:S01]  /*85f0*/  @!P0 IMAD.IADD R4, R4, 0x1, -R0.reuse ;  /* 0x0000000104048824 */ /* 0x100fe200078e0a00 */
[----:B------:R-:W-:Y:S01]  /*8600*/  ISETP.GT.U32.AND P2, PT, R0, R8, PT ;  /* 0x000000080000720c */ /* 0x000fe20003f44070 */
[----:B------:R-:W-:Y:S01]  /*8610*/  @!P5 IMAD.MOV R15, RZ, RZ, -R15 ;  /* 0x000000ffff0fd224 */ /* 0x000fe200078e0a0f */
[----:B------:R-:W-:Y:S01]  /*8620*/  ISETP.GE.AND P5, PT, R6, RZ, PT ;  /* 0x000000ff0600720c */ /* 0x000fe20003fa6270 */
[----:B------:R-:W-:Y:S01]  /*8630*/  IMAD.HI.U32 R12, R28, R11, RZ ;  /* 0x0000000b1c0c7227 */ /* 0x000fe200078e00ff */
[----:B------:R-:W-:Y:S01]  /*8640*/  IADD3 R6, R27, 0x16d, RZ ;  /* 0x0000016d1b067810 */ /* 0x000fe20007ffe0ff */
[----:B------:R0:W-:Y:S01]  /*8650*/  STL [R1+0x5d4], R16 ;  /* 0x0005d41001007387 */ /* 0x0001e20000100800 */
[C---:B------:R-:W-:Y:S01]  /*8660*/  ISETP.GT.U32.AND P0, PT, R0.reuse, R4, PT ;  /* 0x000000040000720c */ /* 0x040fe20003f04070 */
[----:B------:R-:W-:Y:S01]  /*8670*/  @!P3 IMAD.IADD R9, R9, 0x1, -R0 ;  /* 0x000000010909b824 */ /* 0x000fe200078e0a00 */
[----:B------:R-:W-:Y:S01]  /*8680*/  IABS R2, R6 ;  /* 0x0000000600027213 */ /* 0x000fe20000000000 */
[----:B------:R-:W-:Y:S01]  /*8690*/  IMAD.MOV R12, RZ, RZ, -R12 ;  /* 0x000000ffff0c7224 */ /* 0x000fe200078e0a0c */
[----:B------:R1:W-:Y:S01]  /*86a0*/  STL [R1+0x5d0], R15 ;  /* 0x0005d00f01007387 */ /* 0x0003e20000100800 */
[--C-:B------:R-:W-:Y:S01]  /*86b0*/  @!P1 IMAD.IADD R3, R3, 0x1, -R0.reuse ;  /* 0x0000000103039824 */ /* 0x100fe200078e0a00 */
[----:B------:R-:W-:Y:S01]  /*86c0*/  ISETP.GT.U32.AND P3, PT, R0, R9, PT ;  /* 0x000000090000720c */ /* 0x000fe20003f64070 */
[----:B------:R-:W-:Y:S01]  /*86d0*/  @!P2 IMAD.IADD R8, R8, 0x1, -R0 ;  /* 0x000000010808a824 */ /* 0x000fe200078e0a00 */
[----:B------:R-:W-:Y:S01]  /*86e0*/  ISETP.GE.AND P2, PT, R7, RZ, PT ;  /* 0x000000ff0700720c */ /* 0x000fe20003f46270 */
[----:B------:R-:W-:Y:S01]  /*86f0*/  IMAD.HI.U32 R7, R28, R2, RZ ;  /* 0x000000021c077227 */ /* 0x000fe200078e00ff */
[----:B------:R-:W-:Y:S01]  /*8700*/  ISETP.GT.U32.AND P1, PT, R0, R3, PT ;  /* 0x000000030000720c */ /* 0x000fe20003f24070 */
[----:B------:R2:W-:Y:S01]  /*8710*/  STL [R1+0x5cc], R13 ;  /* 0x0005cc0d01007387 */ /* 0x0005e20000100800 */
[----:B0-----:R-:W-:Y:S01]  /*8720*/  IADD3 R16, R27, 0x165, RZ ;  /* 0x000001651b107810 */ /* 0x001fe20007ffe0ff */
[----:B------:R-:W-:-:S02]  /*8730*/  IMAD.MOV R7, RZ, RZ, -R7 ;  /* 0x000000ffff077224 */ /* 0x000fc400078e0a07 */
[----:B------:R-:W-:Y:S01]  /*8740*/  @!P0 IMAD.IADD R4, R4, 0x1, -R0 ;  /* 0x0000000104048824 */ /* 0x000fe200078e0a00 */
[----:B------:R-:W-:Y:S01]  /*8750*/  ISETP.GE.AND P0, PT, R10, RZ, PT ;  /* 0x000000ff0a00720c */ /* 0x000fe20003f06270 */
[C---:B------:R-:W-:Y:S01]  /*8760*/  IMAD R11, R0.reuse, R12, R11 ;  /* 0x0000000c000b7224 */ /* 0x040fe200078e020b */
[----:B------:R-:W-:Y:S01]  /*8770*/  IABS R17, R16 ;  /* 0x0000001000117213 */ /* 0x000fe20000000000 */
[C---:B------:R-:W-:Y:S01]  /*8780*/  IMAD R10, R0.reuse, R7, R2 ;  /* 0x00000007000a7224 */ /* 0x040fe200078e0202 */
[----:B------:R-:W-:Y:S01]  /*8790*/  IADD3 R2, R27, 0x16b, RZ ;  /* 0x0000016b1b027810 */ /* 0x000fe20007ffe0ff */
[--C-:B------:R-:W-:Y:S01]  /*87a0*/  @!P3 IMAD.IADD R9, R9, 0x1, -R0.reuse ;  /* 0x000000010909b824 */ /* 0x100fe200078e0a00 */
[C---:B------:R-:W-:Y:S01]  /*87b0*/  ISETP.GT.U32.AND P3, PT, R0.reuse, R11, PT ;  /* 0x0000000b0000720c */ /* 0x040fe20003f64070 */
[----:B------:R-:W-:Y:S01]  /*87c0*/  @!P1 IMAD.IADD R3, R3, 0x1, -R0 ;  /* 0x0000000103039824 */ /* 0x000fe200078e0a00 */
[----:B------:R-:W-:Y:S01]  /*87d0*/  ISETP.GT.U32.AND P1, PT, R0, R10, PT ;  /* 0x0000000a0000720c */ /* 0x000fe20003f24070 */
[----:B-1----:R-:W-:Y:S01]  /*87e0*/  IMAD.MOV.U32 R15, RZ, RZ, R8 ;  /* 0x000000ffff0f7224 */ /* 0x002fe200078e0008 */
[----:B------:R-:W-:Y:S01]  /*87f0*/  IADD3 R7, R27, 0x168, RZ ;  /* 0x000001681b077810 */ /* 0x000fe20007ffe0ff */
[----:B------:R-:W-:-:S04]  /*8800*/  IMAD.HI.U32 R8, R28, R14, RZ ;  /* 0x0000000e1c087227 */ /* 0x000fc800078e00ff */
[----:B--2---:R-:W-:Y:S02]  /*8810*/  IMAD.MOV.U32 R13, RZ, RZ, R9 ;  /* 0x000000ffff0d7224 */ /* 0x004fe400078e0009 */
[----:B------:R-:W-:Y:S02]  /*8820*/  IMAD.MOV R8, RZ, RZ, -R8 ;  /* 0x000000ffff087224 */ /* 0x000fe400078e0a08 */
[----:B------:R-:W-:Y:S01]  /*8830*/  IMAD.MOV.U32 R9, RZ, RZ, R4 ;  /* 0x000000ffff097224 */ /* 0x000fe200078e0004 */
[----:B------:R-:W-:Y:S01]  /*8840*/  IADD3 R4, R27, 0x16a, RZ ;  /* 0x0000016a1b047810 */ /* 0x000fe20007ffe0ff */
[----:B------:R-:W-:Y:S01]  /*8850*/  @!P6 IMAD.MOV R15, RZ, RZ, -R15 ;  /* 0x000000ffff0fe224 */ /* 0x000fe200078e0a0f */
[----:B------:R-:W-:Y:S01]  /*8860*/  ISETP.GE.AND P6, PT, R5, RZ, PT ;  /* 0x000000ff0500720c */ /* 0x000fe20003fc6270 */
[----:B------:R-:W-:Y:S01]  /*8870*/  @!P4 IMAD.MOV R13, RZ, RZ, -R13 ;  /* 0x000000ffff0dc224 */ /* 0x000fe200078e0a0d */
[----:B------:R-:W-:Y:S01]  /*8880*/  ISETP.GE.AND P4, PT, R6, RZ, PT ;  /* 0x000000ff0600720c */ /* 0x000fe20003f86270 */
[----:B------:R-:W-:Y:S01]  /*8890*/  @!P3 IMAD.IADD R11, R11, 0x1, -R0 ;  /* 0x000000010b0bb824 */ /* 0x000fe200078e0a00 */
[----:B------:R-:W-:Y:S01]  /*88a0*/  STL [R1+0x5c8], R15 ;  /* 0x0005c80f01007387 */ /* 0x000fe20000100800 */
[----:B------:R-:W-:Y:S01]  /*88b0*/  IMAD R14, R0, R8, R14 ;  /* 0x00000008000e7224 */ /* 0x000fe200078e020e */
[----:B------:R-:W-:Y:S01]  /*88c0*/  IABS R8, R2 ;  /* 0x0000000200087213 */ /* 0x000fe20000000000 */
[----:B------:R-:W-:Y:S01]  /*88d0*/  @!P5 IMAD.MOV R9, RZ, RZ, -R9 ;  /* 0x000000ffff09d224 */ /* 0x000fe200078e0a09 */
[----:B------:R-:W-:Y:S01]  /*88e0*/  STL [R1+0x5b0], R13 ;  /* 0x0005b00d01007387 */ /* 0x000fe20000100800 */
[----:B------:R-:W-:Y:S01]  /*88f0*/  @!P1 IMAD.IADD R10, R10, 0x1, -R0 ;  /* 0x000000010a0a9824 */ /* 0x000fe200078e0a00 */
[----:B------:R-:W-:Y:S01]  /*8900*/  ISETP.GT.U32.AND P3, PT, R0, R11, PT ;  /* 0x0000000b0000720c */ /* 0x000fe20003f64070 */
[----:B------:R-:W-:Y:S01]  /*8910*/  IMAD.MOV.U32 R5, RZ, RZ, R3 ;  /* 0x000000ffff057224 */ /* 0x000fe200078e0003 */
[----:B------:R0:W-:Y:S01]  /*8920*/  STL [R1+0x5bc], R9 ;  /* 0x0005bc0901007387 */ /* 0x0001e20000100800 */
[----:B------:R-:W-:Y:S01]  /*8930*/  IABS R6, R4 ;  /* 0x0000000400067213 */ /* 0x000fe20000000000 */
[----:B------:R-:W-:Y:S01]  /*8940*/  IMAD.HI.U32 R20, R28, R17, RZ ;  /* 0x000000111c147227 */ /* 0x000fe200078e00ff */
[----:B------:R-:W-:-:S02]  /*8950*/  ISETP.GT.U32.AND P1, PT, R0, R10, PT ;  /* 0x0000000a0000720c */ /* 0x000fc40003f24070 */
[----:B------:R-:W-:Y:S01]  /*8960*/  ISETP.GE.AND P5, PT, R2, RZ, PT ;  /* 0x000000ff0200720c */ /* 0x000fe20003fa6270 */
[----:B------:R-:W-:Y:S01]  /*8970*/  IMAD.HI.U32 R3, R28, R6, RZ ;  /* 0x000000061c037227 */ /* 0x000fe200078e00ff */
[----:B------:R-:W-:-:S03]  /*8980*/  IADD3 R2, R27, 0x169, RZ ;  /* 0x000001691b027810 */ /* 0x000fc60007ffe0ff */
[----:B0-----:R-:W-:-:S04]  /*8990*/  IMAD.HI.U32 R9, R28, R8, RZ ;  /* 0x000000081c097227 */ /* 0x001fc800078e00ff */
[----:B------:R-:W-:Y:S02]  /*89a0*/  IMAD.MOV R9, RZ, RZ, -R9 ;  /* 0x000000ffff097224 */ /* 0x000fe400078e0a09 */
[----:B------:R-:W-:Y:S01]  /*89b0*/  @!P3 IMAD.IADD R11, R11, 0x1, -R0 ;  /* 0x000000010b0bb824 */ /* 0x000fe200078e0a00 */
[C---:B------:R-:W-:Y:S01]  /*89c0*/  ISETP.GT.U32.AND P3, PT, R0.reuse, R14, PT ;  /* 0x0000000e0000720c */ /* 0x040fe20003f64070 */
[----:B------:R-:W-:Y:S02]  /*89d0*/  IMAD R8, R0, R9, R8 ;  /* 0x0000000900087224 */ /* 0x000fe400078e0208 */
[----:B------:R-:W-:Y:S02]  /*89e0*/  @!P1 IMAD.IADD R10, R10, 0x1, -R0 ;  /* 0x000000010a0a9824 */ /* 0x000fe400078e0a00 */
[----:B------:R-:W-:Y:S01]  /*89f0*/  IMAD.MOV R3, RZ, RZ, -R3 ;  /* 0x000000ffff037224 */ /* 0x000fe200078e0a03 */
[----:B------:R-:W-:Y:S01]  /*8a00*/  ISETP.GT.U32.AND P1, PT, R0, R8, PT ;  /* 0x000000080000720c */ /* 0x000fe20003f24070 */
[----:B------:R-:W-:Y:S01]  /*8a10*/  @!P2 IMAD.MOV R5, RZ, RZ, -R5 ;  /* 0x000000ffff05a224 */ /* 0x000fe200078e0a05 */
[----:B------:R-:W-:Y:S01]  /*8a20*/  ISETP.GE.AND P2, PT, R4, RZ, PT ;  /* 0x000000ff0400720c */ /* 0x000fe20003f46270 */
[----:B------:R-:W-:Y:S01]  /*8a30*/  IMAD R6, R0, R3, R6 ;  /* 0x0000000300067224 */ /* 0x000fe200078e0206 */
[----:B------:R-:W-:Y:S01]  /*8a40*/  IABS R4, R2 ;  /* 0x0000000200047213 */ /* 0x000fe20000000000 */
[----:B------:R-:W-:Y:S01]  /*8a50*/  IMAD.MOV.U32 R13, RZ, RZ, R11 ;  /* 0x000000ffff0d7224 */ /* 0x000fe200078e000b */
[----:B------:R0:W-:Y:S01]  /*8a60*/  STL [R1+0x5c4], R5 ;  /* 0x0005c40501007387 */ /* 0x0001e20000100800 */
[----:B------:R-:W-:Y:S01]  /*8a70*/  @!P3 IMAD.IADD R14, R14, 0x1, -R0 ;  /* 0x000000010e0eb824 */ /* 0x000fe200078e0a00 */
[----:B------:R-:W-:Y:S01]  /*8a80*/  IADD3 R11, R27, 0x166, RZ ;  /* 0x000001661b0b7810 */ /* 0x000fe20007ffe0ff */
[----:B------:R-:W-:Y:S01]  /*8a90*/  @!P6 IMAD.MOV R13, RZ, RZ, -R13 ;  /* 0x000000ffff0de224 */ /* 0x000fe200078e0a0d */
[C---:B------:R-:W-:Y:S01]  /*8aa0*/  ISETP.GT.U32.AND P6, PT, R0.reuse, R6, PT ;  /* 0x000000060000720c */ /* 0x040fe20003fc4070 */
[----:B------:R-:W-:Y:S01]  /*8ab0*/  IMAD.MOV.U32 R12, RZ, RZ, R10 ;  /* 0x000000ffff0c7224 */ /* 0x000fe200078e000a */
[----:B------:R-:W-:Y:S01]  /*8ac0*/  ISETP.GT.U32.AND P3, PT, R0, R14, PT ;  /* 0x0000000e0000720c */ /* 0x000fe20003f64070 */
[----:B------:R-:W-:Y:S01]  /*8ad0*/  @!P1 IMAD.IADD R8, R8, 0x1, -R0 ;  /* 0x0000000108089824 */ /* 0x000fe200078e0a00 */
[----:B------:R1:W-:Y:S01]  /*8ae0*/  STL [R1+0x5b4], R13 ;  /* 0x0005b40d01007387 */ /* 0x0003e20000100800 */
[----:B------:R-:W-:Y:S01]  /*8af0*/  IMAD.HI.U32 R9, R28, R4, RZ ;  /* 0x000000041c097227 */ /* 0x000fe200078e00ff */
[----:B0-----:R-:W-:-:S02]  /*8b00*/  IABS R5, R7 ;  /* 0x0000000700057213 */ /* 0x001fc40000000000 */
[----:B------:R-:W-:Y:S01]  /*8b10*/  ISETP.GT.U32.AND P1, PT, R0, R8, PT ;  /* 0x000000080000720c */ /* 0x000fe20003f24070 */
[----:B------:R-:W-:Y:S01]  /*8b20*/  @!P4 IMAD.MOV R12, RZ, RZ, -R12 ;  /* 0x000000ffff0cc224 */ /* 0x000fe200078e0a0c */
[----:B------:R-:W-:Y:S01]  /*8b30*/  ISETP.GE.AND P4, PT, R2, RZ, PT ;  /* 0x000000ff0200720c */ /* 0x000fe20003f86270 */
[----:B------:R-:W-:Y:S01]  /*8b40*/  IMAD.HI.U32 R3, R28, R5, RZ ;  /* 0x000000051c037227 */ /* 0x000fe200078e00ff */
[----:B------:R-:W-:Y:S02]  /*8b50*/  IABS R19, R11 ;  /* 0x0000000b00137213 */ /* 0x000fe40000000000 */
[----:B------:R0:W-:Y:S01]  /*8b60*/  STL [R1+0x5b8], R12 ;  /* 0x0005b80c01007387 */ /* 0x0001e20000100800 */
[----:B------:R-:W-:Y:S01]  /*8b70*/  IMAD.MOV R3, RZ, RZ, -R3 ;  /* 0x000000ffff037224 */ /* 0x000fe200078e0a03 */
[----:B-1----:R-:W-:Y:S01]  /*8b80*/  IADD3 R13, R27, 0x163, RZ ;  /* 0x000001631b0d7810 */ /* 0x002fe20007ffe0ff */
[----:B------:R-:W-:Y:S02]  /*8b90*/  @!P6 IMAD.IADD R6, R6, 0x1, -R0 ;  /* 0x000000010606e824 */ /* 0x000fe400078e0a00 */
[----:B------:R-:W-:-:S02]  /*8ba0*/  IMAD.MOV R9, RZ, RZ, -R9 ;  /* 0x000000ffff097224 */ /* 0x000fc400078e0a09 */
[C---:B------:R-:W-:Y:S01]  /*8bb0*/  IMAD R5, R0.reuse, R3, R5 ;  /* 0x0000000300057224 */ /* 0x040fe200078e0205 */
[----:B------:R-:W-:Y:S01]  /*8bc0*/  IADD3 R3, R27, 0x167, RZ ;  /* 0x000001671b037810 */ /* 0x000fe20007ffe0ff */
[C---:B------:R-:W-:Y:S01]  /*8bd0*/  IMAD R2, R0.reuse, R9, R4 ;  /* 0x0000000900027224 */ /* 0x040fe200078e0204 */
[----:B------:R-:W-:Y:S01]  /*8be0*/  ISETP.GT.U32.AND P6, PT, R0, R6, PT ;  /* 0x000000060000720c */ /* 0x000fe20003fc4070 */
[--C-:B------:R-:W-:Y:S01]  /*8bf0*/  @!P3 IMAD.IADD R14, R14, 0x1, -R0.reuse ;  /* 0x000000010e0eb824 */ /* 0x100fe200078e0a00 */
[----:B0-----:R-:W-:Y:S01]  /*8c00*/  IABS R12, R3 ;  /* 0x00000003000c7213 */ /* 0x001fe20000000000 */
[----:B------:R-:W-:Y:S01]  /*8c10*/  @!P1 IMAD.IADD R8, R8, 0x1, -R0 ;  /* 0x0000000108089824 */ /* 0x000fe200078e0a00 */
[----:B------:R-:W-:Y:S01]  /*8c20*/  ISETP.GE.AND P3, PT, R7, RZ, PT ;  /* 0x000000ff0700720c */ /* 0x000fe20003f66270 */
[----:B------:R-:W-:Y:S01]  /*8c30*/  IMAD.HI.U32 R18, R28, R19, RZ ;  /* 0x000000131c127227 */ /* 0x000fe200078e00ff */
[----:B------:R-:W-:Y:S02]  /*8c40*/  ISETP.GT.U32.AND P1, PT, R0, R2, PT ;  /* 0x000000020000720c */ /* 0x000fe40003f24070 */
[----:B------:R-:W-:Y:S01]  /*8c50*/  IADD3 R4, R27, 0x164, RZ ;  /* 0x000001641b047810 */ /* 0x000fe20007ffe0ff */
[----:B------:R-:W-:Y:S01]  /*8c60*/  IMAD.HI.U32 R7, R28, R12, RZ ;  /* 0x0000000c1c077227 */ /* 0x000fe200078e00ff */
[----:B------:R-:W-:-:S02]  /*8c70*/  IABS R9, R13 ;  /* 0x0000000d00097213 */ /* 0x000fc40000000000 */
[----:B------:R-:W-:Y:S01]  /*8c80*/  IABS R10, R4 ;  /* 0x00000004000a7213 */ /* 0x000fe20000000000 */
[----:B------:R-:W-:Y:S02]  /*8c90*/  IMAD.MOV R7, RZ, RZ, -R7 ;  /* 0x000000ffff077224 */ /* 0x000fe400078e0a07 */
[----:B------:R-:W-:Y:S01]  /*8ca0*/  @!P6 IMAD.IADD R6, R6, 0x1, -R0 ;  /* 0x000000010606e824 */ /* 0x000fe200078e0a00 */
[C---:B------:R-:W-:Y:S01]  /*8cb0*/  ISETP.GT.U32.AND P6, PT, R0.reuse, R5, PT ;  /* 0x000000050000720c */ /* 0x040fe20003fc4070 */
[----:B------:R-:W-:Y:S02]  /*8cc0*/  IMAD R12, R0, R7, R12 ;  /* 0x00000007000c7224 */ /* 0x000fe400078e020c */
[----:B------:R-:W-:Y:S02]  /*8cd0*/  @!P1 IMAD.IADD R2, R2, 0x1, -R0 ;  /* 0x0000000102029824 */ /* 0x000fe400078e0a00 */
[----:B------:R-:W-:Y:S01]  /*8ce0*/  IMAD.MOV R18, RZ, RZ, -R18 ;  /* 0x000000ffff127224 */ /* 0x000fe200078e0a12 */
[----:B------:R-:W-:Y:S01]  /*8cf0*/  ISETP.GT.U32.AND P1, PT, R0, R12, PT ;  /* 0x0000000c0000720c */ /* 0x000fe20003f24070 */
[----:B------:R-:W-:-:S02]  /*8d00*/  IMAD.MOV R20, RZ, RZ, -R20 ;  /* 0x000000ffff147224 */ /* 0x000fc400078e0a14 */
[C---:B------:R-:W-:Y:S02]  /*8d10*/  IMAD R18, R0.reuse, R18, R19 ;  /* 0x0000001200127224 */ /* 0x040fe400078e0213 */
[C---:B------:R-:W-:Y:S02]  /*8d20*/  IMAD R17, R0.reuse, R20, R17 ;  /* 0x0000001400117224 */ /* 0x040fe400078e0211 */
[----:B------:R-:W-:Y:S01]  /*8d30*/  @!P6 IMAD.IADD R5, R5, 0x1, -R0 ;  /* 0x000000010505e824 */ /* 0x000fe200078e0a00 */
[C---:B------:R-:W-:Y:S01]  /*8d40*/  ISETP.GT.U32.AND P6, PT, R0.reuse, R18, PT ;  /* 0x000000120000720c */ /* 0x040fe20003fc4070 */
[----:B------:R-:W-:Y:S01]  /*8d50*/  @!P2 IMAD.MOV R6, RZ, RZ, -R6 ;  /* 0x000000ffff06a224 */ /* 0x000fe200078e0a06 */
[----:B------:R-:W-:Y:S01]  /*8d60*/  ISETP.GT.U32.AND P2, PT, R0, R17, PT ;  /* 0x000000110000720c */ /* 0x000fe20003f44070 */
[----:B------:R-:W-:-:S04]  /*8d70*/  IMAD.HI.U32 R7, R28, R9, RZ ;  /* 0x000000091c077227 */ /* 0x000fc800078e00ff */
[----:B------:R-:W-:Y:S01]  /*8d80*/  @!P1 IMAD.IADD R12, R12, 0x1, -R0 ;  /* 0x000000010c0c9824 */ /* 0x000fe200078e0a00 */
[----:B------:R-:W-:Y:S01]  /*8d90*/  ISETP.GT.U32.AND P1, PT, R0, R2, PT ;  /* 0x000000020000720c */ /* 0x000fe20003f24070 */
[----:B------:R-:W-:Y:S02]  /*8da0*/  IMAD.MOV.U32 R21, RZ, RZ, R14 ;  /* 0x000000ffff157224 */ /* 0x000fe400078e000e */
[----:B------:R-:W-:-:S04]  /*8db0*/  IMAD.HI.U32 R15, R28, R10, RZ ;  /* 0x0000000a1c0f7227 */ /* 0x000fc800078e00ff */
[----:B------:R-:W-:Y:S02]  /*8dc0*/  IMAD.MOV.U32 R19, RZ, RZ, R8 ;  /* 0x000000ffff137224 */ /* 0x000fe400078e0008 */
[--C-:B------:R-:W-:Y:S01]  /*8dd0*/  @!P6 IMAD.IADD R18, R18, 0x1, -R0.reuse ;  /* 0x000000011212e824 */ /* 0x100fe200078e0a00 */
[C---:B------:R-:W-:Y:S01]  /*8de0*/  ISETP.GT.U32.AND P6, PT, R0.reuse, R12, PT ;  /* 0x0000000c0000720c */ /* 0x040fe20003fc4070 */
[----:B------:R-:W-:Y:S02]  /*8df0*/  IMAD.MOV R7, RZ, RZ, -R7 ;  /* 0x000000ffff077224 */ /* 0x000fe400078e0a07 */
[----:B------:R-:W-:Y:S01]  /*8e00*/  @!P0 IMAD.MOV R21, RZ, RZ, -R21 ;  /* 0x000000ffff158224 */ /* 0x000fe200078e0a15 */
[C---:B------:R-:W-:Y:S01]  /*8e10*/  ISETP.GT.U32.AND P0, PT, R0.reuse, R5, PT ;  /* 0x000000050000720c */ /* 0x040fe20003f04070 */
[----:B------:R-:W-:Y:S02]  /*8e20*/  IMAD.MOV R15, RZ, RZ, -R15 ;  /* 0x000000ffff0f7224 */ /* 0x000fe400078e0a0f */
[----:B------:R-:W-:Y:S01]  /*8e30*/  @!P5 IMAD.MOV R19, RZ, RZ, -R19 ;  /* 0x000000ffff13d224 */ /* 0x000fe200078e0a13 */
[C---:B------:R-:W-:Y:S01]  /*8e40*/  ISETP.GT.U32.AND P5, PT, R0.reuse, R18, PT ;  /* 0x000000120000720c */ /* 0x040fe20003fa4070 */
[----:B------:R-:W-:Y:S01]  /*8e50*/  IMAD R7, R0, R7, R9 ;  /* 0x0000000700077224 */ /* 0x000fe200078e0209 */
[C---:B------:R-:W-:Y:S01]  /*8e60*/  IADD3 R9, R27.reuse, 0x161, RZ ;  /* 0x000001611b097810 */ /* 0x040fe20007ffe0ff */
[----:B------:R-:W-:Y:S01]  /*8e70*/  @!P1 IMAD.IADD R2, R2, 0x1, -R0 ;  /* 0x0000000102029824 */ /* 0x000fe200078e0a00 */
[----:B------:R-:W-:Y:S01]  /*8e80*/  STL [R1+0x5a8], R21 ;  /* 0x0005a81501007387 */ /* 0x000fe20000100800 */
[C---:B------:R-:W-:Y:S01]  /*8e90*/  IMAD R10, R0.reuse, R15, R10 ;  /* 0x0000000f000a7224 */ /* 0x040fe200078e020a */
[----:B------:R-:W-:Y:S01]  /*8ea0*/  IADD3 R15, R27, 0x162, RZ ;  /* 0x000001621b0f7810 */ /* 0x000fe20007ffe0ff */
[----:B------:R-:W-:Y:S01]  /*8eb0*/  @!P2 IMAD.IADD R17, R17, 0x1, -R0 ;  /* 0x000000011111a824 */ /* 0x000fe200078e0a00 */
[----:B------:R-:W-:Y:S01]  /*8ec0*/  IABS R8, R9 ;  /* 0x0000000900087213 */ /* 0x000fe20000000000 */
[----:B------:R-:W-:Y:S01]  /*8ed0*/  IMAD.MOV.U32 R20, RZ, RZ, R2 ;  /* 0x000000ffff147224 */ /* 0x000fe200078e0002 */
[----:B------:R-:W-:Y:S01]  /*8ee0*/  IABS R14, R15 ;  /* 0x0000000f000e7213 */ /* 0x000fe20000000000 */
[----:B------:R-:W-:Y:S01]  /*8ef0*/  STL [R1+0x5a4], R19 ;  /* 0x0005a41301007387 */ /* 0x000fe20000100800 */
[----:B------:R-:W-:Y:S01]  /*8f00*/  @!P0 IMAD.IADD R5, R5, 0x1, -R0 ;  /* 0x0000000105058824 */ /* 0x000fe200078e0a00 */
[----:B------:R-:W-:Y:S01]  /*8f10*/  ISETP.GE.AND P0, PT, R3, RZ, PT ;  /* 0x000000ff0300720c */ /* 0x000fe20003f06270 */
[----:B------:R-:W-:Y:S01]  /*8f20*/  @!P4 IMAD.MOV R20, RZ, RZ, -R20 ;  /* 0x000000ffff14c224 */ /* 0x000fe200078e0a14 */
[----:B------:R0:W-:Y:S01]  /*8f30*/  STL [R1+0x5a0], R6 ;  /* 0x0005a00601007387 */ /* 0x0001e20000100800 */
[----:B------:R-:W-:Y:S01]  /*8f40*/  ISETP.GT.U32.AND P4, PT, R0, R17, PT ;  /* 0x000000110000720c */ /* 0x000fe20003f84070 */
[----:B------:R-:W-:Y:S01]  /*8f50*/  IMAD.HI.U32 R3, R28, R14, RZ ;  /* 0x0000000e1c037227 */ /* 0x000fe200078e00ff */
[----:B------:R-:W-:Y:S01]  /*8f60*/  ISETP.GT.U32.AND P1, PT, R0, R10, PT ;  /* 0x0000000a0000720c */ /* 0x000fe20003f24070 */
[----:B------:R-:W-:Y:S01]  /*8f70*/  STL [R1+0x594], R20 ;  /* 0x0005941401007387 */ /* 0x000fe20000100800 */
[----:B------:R-:W-:Y:S01]  /*8f80*/  ISETP.GE.AND P2, PT, R16, RZ, PT ;  /* 0x000000ff1000720c */ /* 0x000fe20003f46270 */
[--C-:B------:R-:W-:Y:S01]  /*8f90*/  @!P6 IMAD.IADD R12, R12, 0x1, -R0.reuse ;  /* 0x000000010c0ce824 */ /* 0x100fe200078e0a00 */
[----:B------:R-:W-:Y:S01]  /*8fa0*/  ISETP.GT.U32.AND P6, PT, R0, R7, PT ;  /* 0x000000070000720c */ /* 0x000fe20003fc4070 */
[----:B------:R-:W-:Y:S01]  /*8fb0*/  @!P5 IMAD.IADD R18, R18, 0x1, -R0 ;  /* 0x000000011212d824 */ /* 0x000fe200078e0a00 */
[----:B------:R-:W-:Y:S01]  /*8fc0*/  ISETP.GE.AND P5, PT, R11, RZ, PT ;  /* 0x000000ff0b00720c */ /* 0x000fe20003fa6270 */
[----:B0-----:R-:W-:Y:S01]  /*8fd0*/  IMAD.HI.U32 R6, R28, R8, RZ ;  /* 0x000000081c067227 */ /* 0x001fe200078e00ff */
[----:B------:R-:W-:-:S02]  /*8fe0*/  IADD3 R2, R27, 0x160, RZ ;  /* 0x000001601b027810 */ /* 0x000fc40007ffe0ff */
[----:B------:R-:W-:Y:S01]  /*8ff0*/  IADD3 R21, R27, 0x130, RZ ;  /* 0x000001301b157810 */ /* 0x000fe20007ffe0ff */
[----:B------:R-:W-:Y:S02]  /*9000*/  IMAD.MOV R6, RZ, RZ, -R6 ;  /* 0x000000ffff067224 */ /* 0x000fe400078e0a06 */
[----:B------:R-:W-:Y:S02]  /*9010*/  IMAD.MOV R3, RZ, RZ, -R3 ;  /* 0x000000ffff037224 */ /* 0x000fe400078e0a03 */
[C---:B------:R-:W-:Y:S02]  /*9020*/  IMAD R6, R0.reuse, R6, R8 ;  /* 0x0000000600067224 */ /* 0x040fe400078e0208 */
[----:B------:R-:W-:Y:S02]  /*9030*/  IMAD R3, R0, R3, R14 ;  /* 0x0000000300037224 */ /* 0x000fe400078e020e */
[----:B------:R-:W-:Y:S02]  /*9040*/  IMAD.MOV.U32 R8, RZ, RZ, R12 ;  /* 0x000000ffff087224 */ /* 0x000fe400078e000c */
[----:B------:R-:W-:-:S02]  /*9050*/  IMAD.MOV.U32 R19, RZ, RZ, R5 ;  /* 0x000000ffff137224 */ /* 0x000fc400078e0005 */
[----:B------:R-:W-:Y:S01]  /*9060*/  @!P4 IMAD.IADD R17, R17, 0x1, -R0 ;  /* 0x000000011111c824 */ /* 0x000fe200078e0a00 */
[C---:B------:R-:W-:Y:S01]  /*9070*/  ISETP.GT.U32.AND P4, PT, R0.reuse, R6, PT ;  /* 0x000000060000720c */ /* 0x040fe20003f84070 */
[----:B------:R-:W-:Y:S02]  /*9080*/  IMAD.MOV.U32 R5, RZ, RZ, R18 ;  /* 0x000000ffff057224 */ /* 0x000fe400078e0012 */
[----:B------:R-:W-:Y:S01]  /*9090*/  @!P0 IMAD.MOV R8, RZ, RZ, -R8 ;  /* 0x000000ffff088224 */ /* 0x000fe200078e0a08 */
[----:B------:R-:W-:Y:S01]  /*90a0*/  ISETP.GT.U32.AND P0, PT, R0, R3, PT ;  /* 0x000000030000720c */ /* 0x000fe20003f04070 */
[----:B------:R-:W-:Y:S02]  /*90b0*/  @!P3 IMAD.MOV R19, RZ, RZ, -R19 ;  /* 0x000000ffff13b224 */ /* 0x000fe400078e0a13 */
[--C-:B------:R-:W-:Y:S02]  /*90c0*/  @!P6 IMAD.IADD R7, R7, 0x1, -R0.reuse ;  /* 0x000000010707e824 */ /* 0x100fe400078e0a00 */
[----:B------:R-:W-:Y:S01]  /*90d0*/  @!P5 IMAD.MOV R5, RZ, RZ, -R5 ;  /* 0x000000ffff05d224 */ /* 0x000fe200078e0a05 */
[----:B------:R-:W-:Y:S01]  /*90e0*/  STL [R1+0x590], R19 ;  /* 0x0005901301007387 */ /* 0x000fe20000100800 */
[--C-:B------:R-:W-:Y:S01]  /*90f0*/  @!P1 IMAD.IADD R10, R10, 0x1, -R0.reuse ;  /* 0x000000010a0a9824 */ /* 0x100fe200078e0a00 */
[----:B------:R-:W-:Y:S01]  /*9100*/  ISETP.GT.U32.AND P6, PT, R0, R7, PT ;  /* 0x000000070000720c */ /* 0x000fe20003fc4070 */
[--C-:B------:R-:W-:Y:S01]  /*9110*/  @!P4 IMAD.IADD R6, R6, 0x1, -R0.reuse ;  /* 0x000000010606c824 */ /* 0x100fe200078e0a00 */
[----:B------:R-:W-:Y:S01]  /*9120*/  STL [R1+0x58c], R8 ;  /* 0x00058c0801007387 */ /* 0x000fe20000100800 */
[----:B------:R-:W-:Y:S01]  /*9130*/  ISETP.GE.AND P1, PT, R4, RZ, PT ;  /* 0x000000ff0400720c */ /* 0x000fe20003f26270 */
[----:B------:R-:W-:Y:S01]  /*9140*/  IMAD.MOV.U32 R12, RZ, RZ, R17 ;  /* 0x000000ffff0c7224 */ /* 0x000fe200078e0011 */
[----:B------:R-:W-:Y:S01]  /*9150*/  ISETP.GT.U32.AND P3, PT, R0, R10, PT ;  /* 0x0000000a0000720c */ /* 0x000fe20003f64070 */
[----:B------:R0:W-:Y:S01]  /*9160*/  STL [R1+0x588], R5 ;  /* 0x0005880501007387 */ /* 0x0001e20000100800 */
[----:B------:R-:W-:Y:S01]  /*9170*/  IADD3 R4, R27, 0x15f, RZ ;  /* 0x0000015f1b047810 */ /* 0x000fe20007ffe0ff */
[----:B------:R-:W-:Y:S01]  /*9180*/  @!P0 IMAD.IADD R3, R3, 0x1, -R0 ;  /* 0x0000000103038824 */ /* 0x000fe200078e0a00 */
[----:B------:R-:W-:Y:S01]  /*9190*/  ISETP.GE.AND P5, PT, R13, RZ, PT ;  /* 0x000000ff0d00720c */ /* 0x000fe20003fa6270 */
[----:B------:R-:W-:Y:S01]  /*91a0*/  @!P2 IMAD.MOV R12, RZ, RZ, -R12 ;  /* 0x000000ffff0ca224 */ /* 0x000fe200078e0a0c */
[----:B------:R-:W-:-:S02]  /*91b0*/  IABS R14, R4 ;  /* 0x00000004000e7213 */ /* 0x000fc40000000000 */
[----:B------:R-:W-:Y:S01]  /*91c0*/  ISETP.GE.AND P0, PT, R2, RZ, PT ;  /* 0x000000ff0200720c */ /* 0x000fe20003f06270 */
[----:B------:R-:W-:Y:S01]  /*91d0*/  @!P6 IMAD.IADD R7, R7, 0x1, -R0 ;  /* 0x000000010707e824 */ /* 0x000fe200078e0a00 */
[----:B------:R-:W-:Y:S01]  /*91e0*/  ISETP.GT.U32.AND P4, PT, R0, R6, PT ;  /* 0x000000060000720c */ /* 0x000fe20003f84070 */
[----:B------:R-:W-:Y:S01]  /*91f0*/  STL [R1+0x584], R12 ;  /* 0x0005840c01007387 */ /* 0x000fe20000100800 */
[----:B0-----:R-:W-:Y:S01]  /*9200*/  IABS R5, R2 ;  /* 0x0000000200057213 */ /* 0x001fe20000000000 */
[----:B------:R-:W-:Y:S01]  /*9210*/  IMAD.HI.U32 R2, R28, R14, RZ ;  /* 0x0000000e1c027227 */ /* 0x000fe200078e00ff */
[----:B------:R-:W-:Y:S02]  /*9220*/  ISETP.GT.U32.AND P2, PT, R0, R3, PT ;  /* 0x000000030000720c */ /* 0x000fe40003f44070 */
[----:B------:R-:W-:Y:S01]  /*9230*/  ISETP.GE.AND P6, PT, R9, RZ, PT ;  /* 0x000000ff0900720c */ /* 0x000fe20003fc6270 */
[----:B------:R-:W-:-:S04]  /*9240*/  IMAD.HI.U32 R8, R28, R5, RZ ;  /* 0x000000051c087227 */ /* 0x000fc800078e00ff */
[----:B------:R-:W-:Y:S02]  /*9250*/  IMAD.MOV R8, RZ, RZ, -R8 ;  /* 0x000000ffff087224 */ /* 0x000fe400078e0a08 */
[----:B------:R-:W-:Y:S01]  /*9260*/  @!P3 IMAD.IADD R10, R10, 0x1, -R0 ;  /* 0x000000010a0ab824 */ /* 0x000fe200078e0a00 */
[----:B------:R-:W-:Y:S01]  /*9270*/  ISETP.GE.AND P3, PT, R15, RZ, PT ;  /* 0x000000ff0f00720c */ /* 0x000fe20003f66270 */
[----:B------:R-:W-:Y:S02]  /*9280*/  IMAD.MOV R2, RZ, RZ, -R2 ;  /* 0x000000ffff027224 */ /* 0x000fe400078e0a02 */
[C---:B------:R-:W-:Y:S02]  /*9290*/  IMAD R9, R0.reuse, R8, R5 ;  /* 0x0000000800097224 */ /* 0x040fe400078e0205 */
[----:B------:R-:W-:Y:S01]  /*92a0*/  IMAD.MOV.U32 R11, RZ, RZ, R10 ;  /* 0x000000ffff0b7224 */ /* 0x000fe200078e000a */
[C---:B------:R-:W-:Y:S01]  /*92b0*/  IADD3 R10, R27.reuse, 0x15a, RZ ;  /* 0x0000015a1b0a7810 */ /* 0x040fe20007ffe0ff */
[C---:B------:R-:W-:Y:S01]  /*92c0*/  IMAD R14, R0.reuse, R2, R14 ;  /* 0x00000002000e7224 */ /* 0x040fe200078e020e */
[----:B------:R-:W-:Y:S01]  /*92d0*/  IADD3 R2, R27, 0x15c, RZ ;  /* 0x0000015c1b027810 */ /* 0x000fe20007ffe0ff */
[----:B------:R-:W-:Y:S01]  /*92e0*/  @!P5 IMAD.MOV R7, RZ, RZ, -R7 ;  /* 0x000000ffff07d224 */ /* 0x000fe200078e0a07 */
[----:B------:R-:W-:Y:S01]  /*92f0*/  ISETP.GT.U32.AND P5, PT, R0, R9, PT ;  /* 0x000000090000720c */ /* 0x000fe20003fa4070 */
[----:B------:R-:W-:Y:S01]  /*9300*/  @!P1 IMAD.MOV R11, RZ, RZ, -R11 ;  /* 0x000000ffff0b9224 */ /* 0x000fe200078e0a0b */
[----:B------:R-:W-:Y:S01]  /*9310*/  ISETP.GE.AND P1, PT, R4, RZ, PT ;  /* 0x000000ff0400720c */ /* 0x000fe20003f26270 */
[--C-:B------:R-:W-:Y:S01]  /*9320*/  @!P4 IMAD.IADD R6, R6, 0x1, -R0.reuse ;  /* 0x000000010606c824 */ /* 0x100fe200078e0a00 */
[----:B------:R-:W-:Y:S01]  /*9330*/  ISETP.GT.U32.AND P4, PT, R0, R14, PT ;  /* 0x0000000e0000720c */ /* 0x000fe20003f84070 */
[----:B------:R-:W-:Y:S01]  /*9340*/  @!P2 IMAD.IADD R3, R3, 0x1, -R0 ;  /* 0x000000010303a824 */ /* 0x000fe200078e0a00 */
[----:B------:R0:W-:Y:S01]  /*9350*/  STL [R1+0x580], R11 ;  /* 0x0005800b01007387 */ /* 0x0001e20000100800 */
[----:B------:R-:W-:Y:S01]  /*9360*/  IADD3 R4, R27, 0x15d, RZ ;  /* 0x0000015d1b047810 */ /* 0x000fe20007ffe0ff */
[----:B------:R-:W-:Y:S01]  /*9370*/  @!P6 IMAD.MOV R6, RZ, RZ, -R6 ;  /* 0x000000ffff06e224 */ /* 0x000fe200078e0a06 */
[----:B------:R-:W-:Y:S01]  /*9380*/  IABS R5, R2 ;  /* 0x0000000200057213 */ /* 0x000fe20000000000 */
[----:B------:R-:W-:Y:S01]  /*9390*/  IMAD.MOV.U32 R8, RZ, RZ, R3 ;  /* 0x000000ffff087224 */ /* 0x000fe200078e0003 */
[----:B------:R1:W-:Y:S01]  /*93a0*/  STL [R1+0x57c], R7 ;  /* 0x00057c0701007387 */ /* 0x0003e20000100800 */
[----:B------:R-:W-:Y:S01]  /*93b0*/  ISETP.GE.AND P6, PT, R2, RZ, PT ;  /* 0x000000ff0200720c */ /* 0x000fe20003fc6270 */
[----:B------:R-:W-:Y:S01]  /*93c0*/  @!P5 IMAD.IADD R9, R9, 0x1, -R0 ;  /* 0x000000010909d824 */ /* 0x000fe200078e0a00 */
[----:B------:R-:W-:Y:S01]  /*93d0*/  ISETP.GE.AND P5, PT, R4, RZ, PT ;  /* 0x000000ff0400720c */ /* 0x000fe20003fa6270 */
[----:B------:R-:W-:Y:S01]  /*93e0*/  @!P3 IMAD.MOV R8, RZ, RZ, -R8 ;  /* 0x000000ffff08b224 */ /* 0x000fe200078e0a08 */
[----:B0-----:R-:W-:Y:S01]  /*93f0*/  IADD3 R11, R27, 0x15e, RZ ;  /* 0x0000015e1b0b7810 */ /* 0x001fe20007ffe0ff */
[----:B------:R-:W-:Y:S01]  /*9400*/  @!P4 IMAD.IADD R14, R14, 0x1, -R0 ;  /* 0x000000010e0ec824 */ /* 0x000fe200078e0a00 */
[----:B------:R-:W-:Y:S01]  /*9410*/  ISETP.GT.U32.AND P3, PT, R0, R9, PT ;  /* 0x000000090000720c */ /* 0x000fe20003f64070 */
[----:B------:R-:W-:Y:S01]  /*9420*/  IMAD.MOV.U32 R3, RZ, RZ, R5 ;  /* 0x000000ffff037224 */ /* 0x000fe200078e0005 */
[----:B------:R-:W-:Y:S01]  /*9430*/  ISETP.GE.AND P2, PT, R11, RZ, PT ;  /* 0x000000ff0b00720c */ /* 0x000fe20003f46270 */
[----:B------:R0:W-:Y:S01]  /*9440*/  STL [R1+0x518], R8 ;  /* 0x0005180801007387 */ /* 0x0001e20000100800 */
[----:B------:R-:W-:-:S02]  /*9450*/  IABS R11, R11 ;  /* 0x0000000b000b7213 */ /* 0x000fc40000000000 */
[----:B-1----:R-:W-:Y:S01]  /*9460*/  IABS R7, R4 ;  /* 0x0000000400077213 */ /* 0x002fe20000000000 */
[----:B------:R-:W-:Y:S01]  /*9470*/  IMAD.HI.U32 R4, R28, R3, RZ ;  /* 0x000000031c047227 */ /* 0x000fe200078e00ff */
[----:B------:R-:W-:Y:S01]  /*9480*/  ISETP.GT.U32.AND P4, PT, R0, R14, PT ;  /* 0x0000000e0000720c */ /* 0x000fe20003f84070 */
[----:B------:R1:W-:Y:S01]  /*9490*/  STL [R1+0x578], R6 ;  /* 0x0005780601007387 */ /* 0x0003e20000100800 */
[----:B------:R-:W-:Y:S01]  /*94a0*/  IADD3 R2, R27, 0x15b, RZ ;  /* 0x0000015b1b027810 */ /* 0x000fe20007ffe0ff */
[----:B------:R-:W-:Y:S01]  /*94b0*/  IMAD.HI.U32 R5, R28, R7, RZ ;  /* 0x000000071c057227 */ /* 0x000fe200078e00ff */
[----:B------:R-:W-:-:S03]  /*94c0*/  IABS R13, R10 ;  /* 0x0000000a000d7213 */ /* 0x000fc60000000000 */
[----:B0-----:R-:W-:-:S04]  /*94d0*/  IMAD.HI.U32 R8, R28, R11, RZ ;  /* 0x0000000b1c087227 */ /* 0x001fc800078e00ff */
[----:B------:R-:W-:Y:S02]  /*94e0*/  IMAD.MOV R8, RZ, RZ, -R8 ;  /* 0x000000ffff087224 */ /* 0x000fe400078e0a08 */
[----:B------:R-:W-:Y:S02]  /*94f0*/  IMAD.MOV R5, RZ, RZ, -R5 ;  /* 0x000000ffff057224 */ /* 0x000fe400078e0a05 */
[C---:B------:R-:W-:Y:S02]  /*9500*/  IMAD R11, R0.reuse, R8, R11 ;  /* 0x00000008000b7224 */ /* 0x040fe400078e020b */
[----:B------:R-:W-:Y:S02]  /*9510*/  IMAD.MOV R4, RZ, RZ, -R4 ;  /* 0x000000ffff047224 */ /* 0x000fe400078e0a04 */
[C---:B------:R-:W-:Y:S01]  /*9520*/  IMAD R7, R0.reuse, R5, R7 ;  /* 0x0000000500077224 */ /* 0x040fe200078e0207 */
[----:B------:R-:W-:Y:S01]  /*9530*/  IABS R5, R2 ;  /* 0x0000000200057213 */ /* 0x000fe20000000000 */
[--C-:B------:R-:W-:Y:S01]  /*9540*/  @!P3 IMAD.IADD R9, R9, 0x1, -R0.reuse ;  /* 0x000000010909b824 */ /* 0x100fe200078e0a00 */
[C---:B------:R-:W-:Y:S01]  /*9550*/  ISETP.GT.U32.AND P3, PT, R0.reuse, R11, PT ;  /* 0x0000000b0000720c */ /* 0x040fe20003f64070 */
[----:B-1----:R-:W-:Y:S01]  /*9560*/  IMAD R6, R0, R4, R3 ;  /* 0x0000000400067224 */ /* 0x002fe200078e0203 */
[C---:B------:R-:W-:Y:S01]  /*9570*/  IADD3 R4, R27.reuse, 0x159, RZ ;  /* 0x000001591b047810 */ /* 0x040fe20007ffe0ff */
[----:B------:R-:W-:Y:S01]  /*9580*/  @!P4 IMAD.IADD R14, R14, 0x1, -R0 ;  /* 0x000000010e0ec824 */ /* 0x000fe200078e0a00 */
[----:B------:R-:W-:Y:S01]  /*9590*/  ISETP.GT.U32.AND P4, PT, R0, R7, PT ;  /* 0x000000070000720c */ /* 0x000fe20003f84070 */
[----:B------:R-:W-:Y:S01]  /*95a0*/  IMAD.MOV.U32 R15, RZ, RZ, R9 ;  /* 0x000000ffff0f7224 */ /* 0x000fe200078e0009 */
[----:B------:R-:W-:Y:S01]  /*95b0*/  IADD3 R3, R27, 0x158, RZ ;  /* 0x000001581b037810 */ /* 0x000fe20007ffe0ff */
[----:B------:R-:W-:Y:S01]  /*95c0*/  IMAD.HI.U32 R9, R28, R5, RZ ;  /* 0x000000051c097227 */ /* 0x000fe200078e00ff */
[----:B------:R-:W-:-:S02]  /*95d0*/  IABS R12, R4 ;  /* 0x00000004000c7213 */ /* 0x000fc40000000000 */
[----:B------:R-:W-:Y:S01]  /*95e0*/  IABS R8, R3 ;  /* 0x0000000300087213 */ /* 0x000fe20000000000 */
[----:B------:R-:W-:Y:S01]  /*95f0*/  @!P0 IMAD.MOV R15, RZ, RZ, -R15 ;  /* 0x000000ffff0f8224 */ /* 0x000fe200078e0a0f */
[C---:B------:R-:W-:Y:S01]  /*9600*/  ISETP.GT.U32.AND P0, PT, R0.reuse, R6, PT ;  /* 0x000000060000720c */ /* 0x040fe20003f04070 */
[--C-:B------:R-:W-:Y:S02]  /*9610*/  @!P3 IMAD.IADD R11, R11, 0x1, -R0.reuse ;  /* 0x000000010b0bb824 */ /* 0x100fe400078e0a00 */
[----:B------:R-:W-:Y:S01]  /*9620*/  IMAD.MOV R9, RZ, RZ, -R9 ;  /* 0x000000ffff097224 */ /* 0x000fe200078e0a09 */
[----:B------:R-:W-:Y:S01]  /*9630*/  STL [R1+0x540], R15 ;  /* 0x0005400f01007387 */ /* 0x000fe20000100800 */
[----:B------:R-:W-:Y:S01]  /*9640*/  @!P4 IMAD.IADD R7, R7, 0x1, -R0 ;  /* 0x000000010707c824 */ /* 0x000fe200078e0a00 */
[----:B------:R-:W-:Y:S01]  /*9650*/  ISETP.GT.U32.AND P3, PT, R0, R11, PT ;  /* 0x0000000b0000720c */ /* 0x000fe20003f64070 */
[----:B------:R-:W-:Y:S01]  /*9660*/  @!P1 IMAD.MOV R14, RZ, RZ, -R14 ;  /* 0x000000ffff0e9224 */ /* 0x000fe200078e0a0e */
[----:B------:R-:W-:Y:S01]  /*9670*/  ISETP.GE.AND P1, PT, R2, RZ, PT ;  /* 0x000000ff0200720c */ /* 0x000fe20003f26270 */
[C---:B------:R-:W-:Y:S01]  /*9680*/  IMAD R2, R0.reuse, R9, R5 ;  /* 0x0000000900027224 */ /* 0x040fe200078e0205 */
[----:B------:R-:W-:Y:S01]  /*9690*/  ISETP.GT.U32.AND P4, PT, R0, R7, PT ;  /* 0x000000070000720c */ /* 0x000fe20003f84070 */
[----:B------:R-:W-:Y:S01]  /*96a0*/  IMAD.HI.U32 R5, R28, R12, RZ ;  /* 0x0000000c1c057227 */ /* 0x000fe200078e00ff */
[----:B------:R0:W-:Y:S03]  /*96b0*/  STL [R1+0x574], R14 ;  /* 0x0005740e01007387 */ /* 0x0001e60000100800 */
[----:B------:R-:W-:-:S02]  /*96c0*/  @!P0 IMAD.IADD R6, R6, 0x1, -R0 ;  /* 0x0000000106068824 */ /* 0x000fc400078e0a00 */
[----:B------:R-:W-:-:S03]  /*96d0*/  IMAD.HI.U32 R9, R28, R8, RZ ;  /* 0x000000081c097227 */ /* 0x000fc600078e00ff */
[C---:B------:R-:W-:Y:S01]  /*96e0*/  ISETP.GT.U32.AND P0, PT, R0.reuse, R6, PT ;  /* 0x000000060000720c */ /* 0x040fe20003f04070 */
[----:B------:R-:W-:Y:S01]  /*96f0*/  @!P3 IMAD.IADD R11, R11, 0x1, -R0 ;  /* 0x000000010b0bb824 */ /* 0x000fe200078e0a00 */
[----:B------:R-:W-:Y:S01]  /*9700*/  ISETP.GT.U32.AND P3, PT, R0, R2, PT ;  /* 0x000000020000720c */ /* 0x000fe20003f64070 */
[----:B0-----:R-:W-:-:S04]  /*9710*/  IMAD.HI.U32 R14, R28, R13, RZ ;  /* 0x0000000d1c0e7227 */ /* 0x001fc800078e00ff */
[----:B------:R-:W-:Y:S02]  /*9720*/  IMAD.MOV R14, RZ, RZ, -R14 ;  /* 0x000000ffff0e7224 */ /* 0x000fe400078e0a0e */
[----:B------:R-:W-:Y:S02]  /*9730*/  IMAD.MOV R5, RZ, RZ, -R5 ;  /* 0x000000ffff057224 */ /* 0x000fe400078e0a05 */
[----:B------:R-:W-:Y:S01]  /*9740*/  @!P4 IMAD.IADD R7, R7, 0x1, -R0 ;  /* 0x000000010707c824 */ /* 0x000fe200078e0a00 */
[----:B------:R-:W-:Y:S01]  /*9750*/  ISETP.GE.AND P4, PT, R10, RZ, PT ;  /* 0x000000ff0a00720c */ /* 0x000fe20003f86270 */
[----:B------:R-:W-:Y:S02]  /*9760*/  IMAD R10, R0, R14, R13 ;  /* 0x0000000e000a7224 */ /* 0x000fe400078e020d */
[----:B------:R-:W-:Y:S02]  /*9770*/  IMAD.MOV.U32 R15, RZ, RZ, R11 ;  /* 0x000000ffff0f7224 */ /* 0x000fe400078e000b */
[----:B------:R-:W-:-:S02]  /*9780*/  IMAD.MOV R9, RZ, RZ, -R9 ;  /* 0x000000ffff097224 */ /* 0x000fc400078e0a09 */
[----:B------:R-:W-:Y:S01]  /*9790*/  IMAD R12, R0, R5, R12 ;  /* 0x00000005000c7224 */ /* 0x000fe200078e020c */
[----:B------:R-:W-:Y:S01]  /*97a0*/  IADD3 R5, R27, 0x157, RZ ;  /* 0x000001571b057810 */ /* 0x000fe20007ffe0ff */
[----:B------:R-:W-:Y:S02]  /*97b0*/  @!P0 IMAD.IADD R6, R6, 0x1, -R0 ;  /* 0x0000000106068824 */ /* 0x000fe400078e0a00 */
[----:B------:R-:W-:Y:S01]  /*97c0*/  @!P2 IMAD.MOV R15, RZ, RZ, -R15 ;  /* 0x000000ffff0fa224 */ /* 0x000fe200078e0a0f */
[C---:B------:R-:W-:Y:S01]  /*97d0*/  ISETP.GT.U32.AND P2, PT, R0.reuse, R10, PT ;  /* 0x0000000a0000720c */ /* 0x040fe20003f44070 */
[C---:B------:R-:W-:Y:S01]  /*97e0*/  IMAD R8, R0.reuse, R9, R8 ;  /* 0x0000000900087224 */ /* 0x040fe200078e0208 */
[----:B------:R-:W-:Y:S01]  /*97f0*/  ISETP.GT.U32.AND P0, PT, R0, R12, PT ;  /* 0x0000000c0000720c */ /* 0x000fe20003f04070 */
[----:B------:R-:W-:Y:S01]  /*9800*/  IMAD.MOV.U32 R9, RZ, RZ, R6 ;  /* 0x000000ffff097224 */ /* 0x000fe200078e0006 */
[----:B------:R-:W-:Y:S01]  /*9810*/  IABS R11, R5 ;  /* 0x00000005000b7213 */ /* 0x000fe20000000000 */
[----:B------:R-:W-:Y:S01]  /*9820*/  @!P3 IMAD.IADD R2, R2, 0x1, -R0 ;  /* 0x000000010202b824 */ /* 0x000fe200078e0a00 */
[----:B------:R-:W-:Y:S01]  /*9830*/  STL [R1+0x560], R15 ;  /* 0x0005600f01007387 */ /* 0x000fe20000100800 */
[----:B------:R-:W-:Y:S01]  /*9840*/  @!P6 IMAD.MOV R9, RZ, RZ, -R9 ;  /* 0x000000ffff09e224 */ /* 0x000fe200078e0a09 */
[C---:B------:R-:W-:Y:S01]  /*9850*/  ISETP.GT.U32.AND P6, PT, R0.reuse, R8, PT ;  /* 0x000000080000720c */ /* 0x040fe20003fc4070 */
[----:B------:R-:W-:Y:S01]  /*9860*/  @!P5 IMAD.MOV R7, RZ, RZ, -R7 ;  /* 0x000000ffff07d224 */ /* 0x000fe200078e0a07 */
[----:B------:R-:W-:Y:S01]  /*9870*/  ISETP.GT.U32.AND P3, PT, R0, R2, PT ;  /* 0x000000020000720c */ /* 0x000fe20003f64070 */
[----:B------:R-:W-:Y:S01]  /*9880*/  IMAD.HI.U32 R6, R28, R11, RZ ;  /* 0x0000000b1c067227 */ /* 0x000fe200078e00ff */
[----:B------:R-:W-:-:S02]  /*9890*/  ISETP.GE.AND P5, PT, R4, RZ, PT ;  /* 0x000000ff0400720c */ /* 0x000fc40003fa6270 */
[----:B------:R-:W-:Y:S01]  /*98a0*/  IADD3 R4, R27, 0x156, RZ ;  /* 0x000001561b047810 */ /* 0x000fe20007ffe0ff */
[--C-:B------:R-:W-:Y:S01]  /*98b0*/  @!P2 IMAD.IADD R10, R10, 0x1, -R0.reuse ;  /* 0x000000010a0aa824 */ /* 0x100fe200078e0a00 */
[----:B------:R0:W-:Y:S01]  /*98c0*/  STL [R1+0x568], R7 ;  /* 0x0005680701007387 */ /* 0x0001e20000100800 */
[----:B------:R-:W-:Y:S01]  /*98d0*/  @!P0 IMAD.IADD R12, R12, 0x1, -R0 ;  /* 0x000000010c0c8824 */ /* 0x000fe200078e0a00 */
[----:B------:R-:W-:Y:S01]  /*98e0*/  ISETP.GE.AND P2, PT, R5, RZ, PT ;  /* 0x000000ff0500720c */ /* 0x000fe20003f46270 */
[----:B------:R-:W-:Y:S01]  /*98f0*/  IMAD.MOV R6, RZ, RZ, -R6 ;  /* 0x000000ffff067224 */ /* 0x000fe200078e0a06 */
[----:B------:R-:W-:Y:S01]  /*9900*/  ISETP.GT.U32.AND P0, PT, R0, R10, PT ;  /* 0x0000000a0000720c */ /* 0x000fe20003f04070 */
[--C-:B------:R-:W-:Y:S01]  /*9910*/  @!P6 IMAD.IADD R8, R8, 0x1, -R0.reuse ;  /* 0x000000010808e824 */ /* 0x100fe200078e0a00 */
[----:B------:R-:W-:Y:S01]  /*9920*/  ISETP.GT.U32.AND P6, PT, R0, R12, PT ;  /* 0x0000000c0000720c */ /* 0x000fe20003fc4070 */
[----:B------:R-:W-:Y:S01]  /*9930*/  @!P3 IMAD.IADD R2, R2, 0x1, -R0 ;  /* 0x000000010202b824 */ /* 0x000fe200078e0a00 */
[----:B------:R1:W-:Y:S01]  /*9940*/  STL [R1+0x56c], R9 ;  /* 0x00056c0901007387 */ /* 0x0003e20000100800 */
[----:B------:R-:W-:Y:S01]  /*9950*/  IMAD R11, R0, R6, R11 ;  /* 0x00000006000b7224 */ /* 0x000fe200078e020b */
[----:B0-----:R-:W-:-:S02]  /*9960*/  IABS R7, R4 ;  /* 0x0000000400077213 */ /* 0x001fc40000000000 */
[----:B------:R-:W-:Y:S02]  /*9970*/  ISETP.GE.AND P3, PT, R3, RZ, PT ;  /* 0x000000ff0300720c */ /* 0x000fe40003f66270 */
[----:B------:R-:W-:Y:S01]  /*9980*/  IADD3 R3, R27, 0x155, RZ ;  /* 0x000001551b037810 */ /* 0x000fe20007ffe0ff */
[----:B------:R-:W-:-:S03]  /*9990*/  IMAD.HI.U32 R5, R28, R7, RZ ;  /* 0x000000071c057227 */ /* 0x000fc600078e00ff */
[----:B------:R-:W-:Y:S01]  /*99a0*/  IABS R6, R3 ;  /* 0x0000000300067213 */ /* 0x000fe20000000000 */
[----:B-1----:R-:W-:Y:S01]  /*99b0*/  IMAD.MOV.U32 R9, RZ, RZ, R2 ;  /* 0x000000ffff097224 */ /* 0x002fe200078e0002 */
[----:B------:R-:W-:Y:S01]  /*99c0*/  IADD3 R2, R27, 0x154, RZ ;  /* 0x000001541b027810 */ /* 0x000fe20007ffe0ff */
[----:B------:R-:W-:Y:S02]  /*99d0*/  IMAD.MOV R5, RZ, RZ, -R5 ;  /* 0x000000ffff057224 */ /* 0x000fe400078e0a05 */
[----:B------:R-:W-:Y:S01]  /*99e0*/  @!P1 IMAD.MOV R9, RZ, RZ, -R9 ;  /* 0x000000ffff099224 */ /* 0x000fe200078e0a09 */
[C---:B------:R-:W-:Y:S01]  /*99f0*/  ISETP.GT.U32.AND P1, PT, R0.reuse, R8, PT ;  /* 0x000000080000720c */ /* 0x040fe20003f24070 */
[----:B------:R-:W-:Y:S01]  /*9a00*/  IMAD R7, R0, R5, R7 ;  /* 0x0000000500077224 */ /* 0x000fe200078e0207 */
[----:B------:R-:W-:Y:S01]  /*9a10*/  IABS R5, R2 ;  /* 0x0000000200057213 */ /* 0x000fe20000000000 */
[--C-:B------:R-:W-:Y:S01]  /*9a20*/  @!P0 IMAD.IADD R10, R10, 0x1, -R0.reuse ;  /* 0x000000010a0a8824 */ /* 0x100fe200078e0a00 */
[----:B------:R-:W-:Y:S01]  /*9a30*/  ISETP.GT.U32.AND P0, PT, R0, R11, PT ;  /* 0x0000000b0000720c */ /* 0x000fe20003f04070 */
[----:B------:R-:W-:Y:S01]  /*9a40*/  @!P6 IMAD.IADD R12, R12, 0x1, -R0 ;  /* 0x000000010c0ce824 */ /* 0x000fe200078e0a00 */
[----:B------:R-:W-:Y:S01]  /*9a50*/  ISETP.GT.U32.AND P6, PT, R0, R7, PT ;  /* 0x000000070000720c */ /* 0x000fe20003fc4070 */
[----:B------:R0:W-:Y:S01]  /*9a60*/  STL [R1+0x570], R9 ;  /* 0x0005700901007387 */ /* 0x0001e20000100800 */
[----:B------:R-:W-:-:S04]  /*9a70*/  IMAD.HI.U32 R14, R28, R5, RZ ;  /* 0x000000051c0e7227 */ /* 0x000fc800078e00ff */
[----:B------:R-:W-:Y:S02]  /*9a80*/  IMAD.MOV.U32 R15, RZ, RZ, R10 ;  /* 0x000000ffff0f7224 */ /* 0x000fe400078e000a */
[----:B------:R-:W-:Y:S01]  /*9a90*/  @!P1 IMAD.IADD R8, R8, 0x1, -R0 ;  /* 0x0000000108089824 */ /* 0x000fe200078e0a00 */
[----:B------:R-:W-:Y:S01]  /*9aa0*/  ISETP.GE.AND P1, PT, R4, RZ, PT ;  /* 0x000000ff0400720c */ /* 0x000fe20003f26270 */
[----:B------:R-:W-:Y:S01]  /*9ab0*/  IMAD.MOV R10, RZ, RZ, -R14 ;  /* 0x000000ffff0a7224 */ /* 0x000fe200078e0a0e */
[----:B0-----:R-:W-:Y:S01]  /*9ac0*/  IADD3 R9, R27, 0x153, RZ ;  /* 0x000001531b097810 */ /* 0x001fe20007ffe0ff */
[--C-:B------:R-:W-:Y:S01]  /*9ad0*/  @!P0 IMAD.IADD R11, R11, 0x1, -R0.reuse ;  /* 0x000000010b0b8824 */ /* 0x100fe200078e0a00 */
[----:B------:R-:W-:Y:S01]  /*9ae0*/  ISETP.GE.AND P0, PT, R3, RZ, PT ;  /* 0x000000ff0300720c */ /* 0x000fe20003f06270 */
[----:B------:R-:W-:Y:S01]  /*9af0*/  @!P6 IMAD.IADD R7, R7, 0x1, -R0 ;  /* 0x000000010707e824 */ /* 0x000fe200078e0a00 */
[----:B------:R-:W-:Y:S01]  /*9b00*/  IABS R13, R9 ;  /* 0x00000009000d7213 */ /* 0x000fe20000000000 */
[C---:B------:R-:W-:Y:S01]  /*9b10*/  IMAD R5, R0.reuse, R10, R5 ;  /* 0x0000000a00057224 */ /* 0x040fe200078e0205 */
[C---:B------:R-:W-:Y:S01]  /*9b20*/  ISETP.GT.U32.AND P6, PT, R0.reuse, R11, PT ;  /* 0x0000000b0000720c */ /* 0x040fe20003fc4070 */
[----:B------:R-:W-:Y:S01]  /*9b30*/  @!P4 IMAD.MOV R15, RZ, RZ, -R15 ;  /* 0x000000ffff0fc224 */ /* 0x000fe200078e0a0f */
[----:B------:R-:W-:Y:S01]  /*9b40*/  ISETP.GT.U32.AND P4, PT, R0, R7, PT ;  /* 0x000000070000720c */ /* 0x000fe20003f84070 */
[----:B------:R-:W-:Y:S01]  /*9b50*/  IMAD.MOV.U32 R4, RZ, RZ, R13 ;  /* 0x000000ffff047224 */ /* 0x000fe200078e000d */
[----:B------:R-:W-:Y:S01]  /*9b60*/  IADD3 R14, R27, 0x152, RZ ;  /* 0x000001521b0e7810 */ /* 0x000fe20007ffe0ff */
[----:B------:R-:W-:Y:S01]  /*9b70*/  IMAD.HI.U32 R13, R28, R6, RZ ;  /* 0x000000061c0d7227 */ /* 0x000fe200078e00ff */
[----:B------:R-:W-:Y:S03]  /*9b80*/  STL [R1+0x564], R15 ;  /* 0x0005640f01007387 */ /* 0x000fe60000100800 */
[----:B------:R-:W-:-:S02]  /*9b90*/  IMAD.MOV R13, RZ, RZ, -R13 ;  /* 0x000000ffff0d7224 */ /* 0x000fc400078e0a0d */
[----:B------:R-:W-:-:S04]  /*9ba0*/  IMAD.HI.U32 R3, R28, R4, RZ ;  /* 0x000000041c037227 */ /* 0x000fc800078e00ff */
[----:B------:R-:W-:Y:S01]  /*9bb0*/  @!P3 IMAD.MOV R8, RZ, RZ, -R8 ;  /* 0x000000ffff08b224 */ /* 0x000fe200078e0a08 */
[C---:B------:R-:W-:Y:S01]  /*9bc0*/  ISETP.GT.U32.AND P3, PT, R0.reuse, R5, PT ;  /* 0x000000050000720c */ /* 0x040fe20003f64070 */
[C---:B------:R-:W-:Y:S02]  /*9bd0*/  IMAD R6, R0.reuse, R13, R6 ;  /* 0x0000000d00067224 */ /* 0x040fe400078e0206 */
[----:B------:R-:W-:Y:S02]  /*9be0*/  IMAD.MOV R3, RZ, RZ, -R3 ;  /* 0x000000ffff037224 */ /* 0x000fe400078e0a03 */
[----:B------:R-:W-:Y:S01]  /*9bf0*/  @!P5 IMAD.MOV R12, RZ, RZ, -R12 ;  /* 0x000000ffff0cd224 */ /* 0x000fe200078e0a0c */
[C---:B------:R-:W-:Y:S01]  /*9c00*/  ISETP.GT.U32.AND P5, PT, R0.reuse, R6, PT ;  /* 0x000000060000720c */ /* 0x040fe20003fa4070 */
[C---:B------:R-:W-:Y:S01]  /*9c10*/  IMAD R4, R0.reuse, R3, R4 ;  /* 0x0000000300047224 */ /* 0x040fe200078e0204 */
[----:B------:R-:W-:Y:S01]  /*9c20*/  IABS R3, R14 ;  /* 0x0000000e00037213 */ /* 0x000fe20000000000 */
[--C-:B------:R-:W-:Y:S01]  /*9c30*/  @!P6 IMAD.IADD R11, R11, 0x1, -R0.reuse ;  /* 0x000000010b0be824 */ /* 0x100fe200078e0a00 */
[----:B------:R-:W-:Y:S01]  /*9c40*/  STL [R1+0x554], R12 ;  /* 0x0005540c01007387 */ /* 0x000fe20000100800 */
[--C-:B------:R-:W-:Y:S01]  /*9c50*/  @!P4 IMAD.IADD R7, R7, 0x1, -R0.reuse ;  /* 0x000000010707c824 */ /* 0x100fe200078e0a00 */
[----:B------:R-:W-:Y:S01]  /*9c60*/  ISETP.GT.U32.AND P4, PT, R0, R4, PT ;  /* 0x000000040000720c */ /* 0x000fe20003f84070 */
[----:B------:R-:W-:Y:S01]  /*9c70*/  @!P3 IMAD.IADD R5, R5, 0x1, -R0 ;  /* 0x000000010505b824 */ /* 0x000fe200078e0a00 */
[----:B------:R0:W-:Y:S01]  /*9c80*/  STL [R1+0x558], R8 ;  /* 0x0005580801007387 */ /* 0x0001e20000100800 */
[----:B------:R-:W-:Y:S01]  /*9c90*/  ISETP.GE.AND P6, PT, R2, RZ, PT ;  /* 0x000000ff0200720c */ /* 0x000fe20003fc6270 */
[----:B------:R-:W-:-:S02]  /*9ca0*/  IMAD.MOV.U32 R13, RZ, RZ, R11 ;  /* 0x000000ffff0d7224 */ /* 0x000fc400078e000b */
[----:B------:R-:W-:-:S04]  /*9cb0*/  IMAD.HI.U32 R10, R28, R3, RZ ;  /* 0x000000031c0a7227 */ /* 0x000fc800078e00ff */
[----:B------:R-:W-:Y:S01]  /*9cc0*/  @!P2 IMAD.MOV R13, RZ, RZ, -R13 ;  /* 0x000000ffff0da224 */ /* 0x000fe200078e0a0d */
[----:B------:R-:W-:Y:S01]  /*9cd0*/  ISETP.GT.U32.AND P2, PT, R0, R5, PT ;  /* 0x000000050000720c */ /* 0x000fe20003f44070 */
[--C-:B------:R-:W-:Y:S01]  /*9ce0*/  @!P5 IMAD.IADD R6, R6, 0x1, -R0.reuse ;  /* 0x000000010606d824 */ /* 0x100fe200078e0a00 */
[----:B0-----:R-:W-:Y:S01]  /*9cf0*/  IADD3 R8, R27, 0x151, RZ ;  /* 0x000001511b087810 */ /* 0x001fe20007ffe0ff */
[----:B------:R-:W-:Y:S01]  /*9d00*/  @!P4 IMAD.IADD R4, R4, 0x1, -R0 ;  /* 0x000000010404c824 */ /* 0x000fe200078e0a00 */
[----:B------:R-:W-:Y:S01]  /*9d10*/  ISETP.GE.AND P5, PT, R9, RZ, PT ;  /* 0x000000ff0900720c */ /* 0x000fe20003fa6270 */
[----:B------:R-:W-:Y:S01]  /*9d20*/  IMAD.MOV R10, RZ, RZ, -R10 ;  /* 0x000000ffff0a7224 */ /* 0x000fe200078e0a0a */
[----:B------:R-:W-:Y:S01]  /*9d30*/  IABS R2, R8 ;  /* 0x0000000800027213 */ /* 0x000fe20000000000 */
[----:B------:R0:W-:Y:S01]  /*9d40*/  STL [R1+0x55c], R13 ;  /* 0x00055c0d01007387 */ /* 0x0001e20000100800 */
[C---:B------:R-:W-:Y:S01]  /*9d50*/  ISETP.GT.U32.AND P3, PT, R0.reuse, R6, PT ;  /* 0x000000060000720c */ /* 0x040fe20003f64070 */
[C---:B------:R-:W-:Y:S01]  /*9d60*/  IMAD R3, R0.reuse, R10, R3 ;  /* 0x0000000a00037224 */ /* 0x040fe200078e0203 */
[----:B------:R-:W-:Y:S01]  /*9d70*/  ISETP.GT.U32.AND P4, PT, R0, R4, PT ;  /* 0x000000040000720c */ /* 0x000fe20003f84070 */
[----:B------:R-:W-:Y:S01]  /*9d80*/  IMAD.HI.U32 R12, R28, R2, RZ ;  /* 0x000000021c0c7227 */ /* 0x000fe200078e00ff */
[----:B------:R-:W-:-:S02]  /*9d90*/  IADD3 R9, R27, 0x150, RZ ;  /* 0x000001501b097810 */ /* 0x000fc40007ffe0ff */
[----:B------:R-:W-:Y:S01]  /*9da0*/  IADD3 R10, R27, 0x14f, RZ ;  /* 0x0000014f1b0a7810 */ /* 0x000fe20007ffe0ff */
[----:B------:R-:W-:Y:S01]  /*9db0*/  IMAD.MOV R12, RZ, RZ, -R12 ;  /* 0x000000ffff0c7224 */ /* 0x000fe200078e0a0c */
[----:B------:R-:W-:Y:S01]  /*9dc0*/  IABS R11, R9 ;  /* 0x00000009000b7213 */ /* 0x000fe20000000000 */
[----:B------:R-:W-:Y:S01]  /*9dd0*/  @!P2 IMAD.IADD R5, R5, 0x1, -R0 ;  /* 0x000000010505a824 */ /* 0x000fe200078e0a00 */
[----:B0-----:R-:W-:Y:S01]  /*9de0*/  IABS R13, R10 ;  /* 0x0000000a000d7213 */ /* 0x001fe20000000000 */
[----:B------:R-:W-:Y:S01]  /*9df0*/  IMAD R2, R0, R12, R2 ;  /* 0x0000000c00027224 */ /* 0x000fe200078e0202 */
[----:B------:R-:W-:Y:S01]  /*9e00*/  IADD3 R12, R27, 0x14e, RZ ;  /* 0x0000014e1b0c7810 */ /* 0x000fe20007ffe0ff */
[----:B------:R-:W-:Y:S01]  /*9e10*/  @!P3 IMAD.IADD R6, R6, 0x1, -R0 ;  /* 0x000000010606b824 */ /* 0x000fe200078e0a00 */
[----:B------:R-:W-:Y:S01]  /*9e20*/  ISETP.GT.U32.AND P3, PT, R0, R3, PT ;  /* 0x000000030000720c */ /* 0x000fe20003f64070 */
[----:B------:R-:W-:Y:S01]  /*9e30*/  IMAD.HI.U32 R15, R28, R11, RZ ;  /* 0x0000000b1c0f7227 */ /* 0x000fe200078e00ff */
[----:B------:R-:W-:-:S03]  /*9e40*/  ISETP.GT.U32.AND P2, PT, R0, R2, PT ;  /* 0x000000020000720c */ /* 0x000fc60003f44070 */
[--C-:B------:R-:W-:Y:S01]  /*9e50*/  @!P4 IMAD.IADD R4, R4, 0x1, -R0.reuse ;  /* 0x000000010404c824 */ /* 0x100fe200078e0a00 */
[----:B------:R-:W-:Y:S01]  /*9e60*/  ISETP.GE.AND P4, PT, R14, RZ, PT ;  /* 0x000000ff0e00720c */ /* 0x000fe20003f86270 */
[----:B------:R-:W-:Y:S01]  /*9e70*/  IMAD.MOV R14, RZ, RZ, -R15 ;  /* 0x000000ffff0e7224 */ /* 0x000fe200078e0a0f */
[----:B------:R-:W-:Y:S01]  /*9e80*/  IABS R15, R12 ;  /* 0x0000000c000f7213 */ /* 0x000fe20000000000 */
[----:B------:R-:W-:Y:S02]  /*9e90*/  @!P1 IMAD.MOV R7, RZ, RZ, -R7 ;  /* 0x000000ffff079224 */ /* 0x000fe400078e0a07 */
[----:B------:R-:W-:Y:S02]  /*9ea0*/  IMAD R11, R0, R14, R11 ;  /* 0x0000000e000b7224 */ /* 0x000fe400078e020b */
[--C-:B------:R-:W-:Y:S01]  /*9eb0*/  @!P3 IMAD.IADD R3, R3, 0x1, -R0.reuse ;  /* 0x000000010303b824 */ /* 0x100fe200078e0a00 */
[----:B------:R-:W-:Y:S01]  /*9ec0*/  STL [R1+0x550], R7 ;  /* 0x0005500701007387 */ /* 0x000fe20000100800 */
[----:B------:R-:W-:Y:S01]  /*9ed0*/  @!P2 IMAD.IADD R2, R2, 0x1, -R0 ;  /* 0x000000010202a824 */ /* 0x000fe200078e0a00 */
[----:B------:R-:W-:Y:S01]  /*9ee0*/  ISETP.GE.AND P3, PT, R8, RZ, PT ;  /* 0x000000ff0800720c */ /* 0x000fe20003f66270 */
[----:B------:R-:W-:Y:S01]  /*9ef0*/  IMAD.HI.U32 R16, R28, R13, RZ ;  /* 0x0000000d1c107227 */ /* 0x000fe200078e00ff */
[----:B------:R-:W-:-:S02]  /*9f00*/  ISETP.GT.U32.AND P2, PT, R0, R3, PT ;  /* 0x000000030000720c */ /* 0x000fc40003f44070 */
[C---:B------:R-:W-:Y:S01]  /*9f10*/  ISETP.GT.U32.AND P1, PT, R0.reuse, R2, PT ;  /* 0x000000020000720c */ /* 0x040fe20003f24070 */
[----:B------:R-:W-:Y:S01]  /*9f20*/  @!P0 IMAD.MOV R6, RZ, RZ, -R6 ;  /* 0x000000ffff068224 */ /* 0x000fe200078e0a06 */
[C---:B------:R-:W-:Y:S01]  /*9f30*/  ISETP.GT.U32.AND P0, PT, R0.reuse, R11, PT ;  /* 0x0000000b0000720c */ /* 0x040fe20003f04070 */
[----:B------:R-:W-:Y:S02]  /*9f40*/  IMAD.MOV R16, RZ, RZ, -R16 ;  /* 0x000000ffff107224 */ /* 0x000fe400078e0a10 */
[----:B------:R-:W-:Y:S01]  /*9f50*/  @!P6 IMAD.MOV R5, RZ, RZ, -R5 ;  /* 0x000000ffff05e224 */ /* 0x000fe200078e0a05 */
[----:B------:R0:W-:Y:S01]  /*9f60*/  STL [R1+0x54c], R6 ;  /* 0x00054c0601007387 */ /* 0x0001e20000100800 */
[----:B------:R-:W-:Y:S01]  /*9f70*/  @!P5 IMAD.MOV R4, RZ, RZ, -R4 ;  /* 0x000000ffff04d224 */ /* 0x000fe200078e0a04 */
[----:B------:R-:W-:Y:S01]  /*9f80*/  ISETP.GE.AND P6, PT, R9, RZ, PT ;  /* 0x000000ff0900720c */ /* 0x000fe20003fc6270 */
[----:B------:R-:W-:Y:S01]  /*9f90*/  IMAD R13, R0, R16, R13 ;  /* 0x00000010000d7224 */ /* 0x000fe200078e020d */
[----:B------:R1:W-:Y:S01]  /*9fa0*/  STL [R1+0x548], R5 ;  /* 0x0005480501007387 */ /* 0x0003e20000100800 */
[--C-:B------:R-:W-:Y:S01]  /*9fb0*/  @!P2 IMAD.IADD R3, R3, 0x1, -R0.reuse ;  /* 0x000000010303a824 */ /* 0x100fe200078e0a00 */
[----:B------:R-:W-:Y:S01]  /*9fc0*/  ISETP.GE.AND P2, PT, R12, RZ, PT ;  /* 0x000000ff0c00720c */ /* 0x000fe20003f46270 */
[--C-:B------:R-:W-:Y:S01]  /*9fd0*/  @!P1 IMAD.IADD R2, R2, 0x1, -R0.reuse ;  /* 0x0000000102029824 */ /* 0x100fe200078e0a00 */
[----:B------:R2:W-:Y:S01]  /*9fe0*/  STL [R1+0x544], R4 ;  /* 0x0005440401007387 */ /* 0x0005e20000100800 */
[----:B------:R-:W-:Y:S01]  /*9ff0*/  ISETP.GT.U32.AND P1, PT, R0, R13, PT ;  /* 0x0000000d0000720c */ /* 0x000fe20003f24070 */
[----:B------:R-:W-:Y:S01]  /*a000*/  @!P0 IMAD.IADD R11, R11, 0x1, -R0 ;  /* 0x000000010b0b8824 */ /* 0x000fe200078e0a00 */
[----:B------:R-:W-:Y:S01]  /*a010*/  ISETP.GE.AND P5, PT, R10, RZ, PT ;  /* 0x000000ff0a00720c */ /* 0x000fe20003fa6270 */
[----:B0-----:R-:W-:Y:S01]  /*a020*/  IMAD.MOV.U32 R6, RZ, RZ, R3 ;  /* 0x000000ffff067224 */ /* 0x001fe200078e0003 */
[C---:B------:R-:W-:Y:S01]  /*a030*/  IADD3 R3, R27.reuse, 0x14b, RZ ;  /* 0x0000014b1b037810 */ /* 0x040fe20007ffe0ff */
[----:B------:R-:W-:Y:S01]  /*a040*/  IMAD.MOV.U32 R7, RZ, RZ, R2 ;  /* 0x000000ffff077224 */ /* 0x000fe200078e0002 */
[----:B------:R-:W-:Y:S01]  /*a050*/  ISETP.GT.U32.AND P0, PT, R0, R11, PT ;  /* 0x0000000b0000720c */ /* 0x000fe20003f04070 */
[----:B------:R-:W-:Y:S01]  /*a060*/  @!P4 IMAD.MOV R6, RZ, RZ, -R6 ;  /* 0x000000ffff06c224 */ /* 0x000fe200078e0a06 */
[C---:B-1----:R-:W-:Y:S01]  /*a070*/  IADD3 R5, R27.reuse, 0x14d, RZ ;  /* 0x0000014d1b057810 */ /* 0x042fe20007ffe0ff */
[----:B--2---:R-:W-:Y:S01]  /*a080*/  IMAD.HI.U32 R4, R28, R15, RZ ;  /* 0x0000000f1c047227 */ /* 0x004fe200078e00ff */
[----:B------:R-:W-:-:S02]  /*a090*/  IADD3 R2, R27, 0x14c, RZ ;  /* 0x0000014c1b027810 */ /* 0x000fc40007ffe0ff */
[----:B------:R-:W-:Y:S01]  /*a0a0*/  IABS R12, R5 ;  /* 0x00000005000c7213 */ /* 0x000fe20000000000 */
[----:B------:R-:W-:Y:S01]  /*a0b0*/  IMAD.MOV R4, RZ, RZ, -R4 ;  /* 0x000000ffff047224 */ /* 0x000fe200078e0a04 */
[----:B------:R0:W-:Y:S01]  /*a0c0*/  STL [R1+0x534], R6 ;  /* 0x0005340601007387 */ /* 0x0001e20000100800 */
[----:B------:R-:W-:Y:S01]  /*a0d0*/  @!P3 IMAD.MOV R7, RZ, RZ, -R7 ;  /* 0x000000ffff07b224 */ /* 0x000fe200078e0a07 */
[----:B------:R-:W-:Y:S01]  /*a0e0*/  ISETP.GE.AND P4, PT, R5, RZ, PT ;  /* 0x000000ff0500720c */ /* 0x000fe20003f86270 */
[C---:B------:R-:W-:Y:S01]  /*a0f0*/  IMAD R4, R0.reuse, R4, R15 ;  /* 0x0000000400047224 */ /* 0x040fe200078e020f */
[----:B------:R-:W-:Y:S01]  /*a100*/  IABS R5, R2 ;  /* 0x0000000200057213 */ /* 0x000fe20000000000 */
[--C-:B------:R-:W-:Y:S01]  /*a110*/  @!P1 IMAD.IADD R13, R13, 0x1, -R0.reuse ;  /* 0x000000010d0d9824 */ /* 0x100fe200078e0a00 */
[----:B------:R1:W-:Y:S01]  /*a120*/  STL [R1+0x530], R7 ;  /* 0x0005300701007387 */ /* 0x0003e20000100800 */
[----:B------:R-:W-:Y:S01]  /*a130*/  @!P0 IMAD.IADD R11, R11, 0x1, -R0 ;  /* 0x000000010b0b8824 */ /* 0x000fe200078e0a00 */
[----:B------:R-:W-:Y:S01]  /*a140*/  ISETP.GT.U32.AND P3, PT, R0, R4, PT ;  /* 0x000000040000720c */ /* 0x000fe20003f64070 */
[----:B0-----:R-:W-:Y:S01]  /*a150*/  IMAD.HI.U32 R6, R28, R12, RZ ;  /* 0x0000000c1c067227 */ /* 0x001fe200078e00ff */
[----:B------:R-:W-:-:S02]  /*a160*/  ISETP.GT.U32.AND P1, PT, R0, R13, PT ;  /* 0x0000000d0000720c */ /* 0x000fc40003f24070 */
[----:B------:R-:W-:Y:S01]  /*a170*/  IABS R10, R3 ;  /* 0x00000003000a7213 */ /* 0x000fe20000000000 */
[----:B------:R-:W-:Y:S01]  /*a180*/  IMAD.MOV R6, RZ, RZ, -R6 ;  /* 0x000000ffff067224 */ /* 0x000fe200078e0a06 */
[----:B------:R-:W-:Y:S01]  /*a190*/  ISETP.GE.AND P0, PT, R2, RZ, PT ;  /* 0x000000ff0200720c */ /* 0x000fe20003f06270 */
[----:B-1----:R-:W-:Y:S01]  /*a1a0*/  IMAD.MOV.U32 R7, RZ, RZ, R11 ;  /* 0x000000ffff077224 */ /* 0x002fe200078e000b */
[----:B------:R-:W-:Y:S01]  /*a1b0*/  IADD3 R2, R27, 0x14a, RZ ;  /* 0x0000014a1b027810 */ /* 0x000fe20007ffe0ff */
[----:B------:R-:W-:Y:S02]  /*a1c0*/  IMAD R12, R0, R6, R12 ;  /* 0x00000006000c7224 */ /* 0x000fe400078e020c */
[----:B------:R-:W-:Y:S01]  /*a1d0*/  IMAD.HI.U32 R6, R28, R5, RZ ;  /* 0x000000051c067227 */ /* 0x000fe200078e00ff */
[----:B------:R-:W-:-:S03]  /*a1e0*/  IABS R9, R2 ;  /* 0x0000000200097213 */ /* 0x000fc60000000000 */
[----:B------:R-:W-:Y:S02]  /*a1f0*/  @!P3 IMAD.IADD R4, R4, 0x1, -R0 ;  /* 0x000000010404b824 */ /* 0x000fe400078e0a00 */
[----:B------:R-:W-:Y:S01]  /*a200*/  @!P6 IMAD.MOV R7, RZ, RZ, -R7 ;  /* 0x000000ffff07e224 */ /* 0x000fe200078e0a07 */
[C---:B------:R-:W-:Y:S01]  /*a210*/  ISETP.GT.U32.AND P6, PT, R0.reuse, R12, PT ;  /* 0x0000000c0000720c */ /* 0x040fe20003fc4070 */
[----:B------:R-:W-:Y:S01]  /*a220*/  IMAD.MOV R6, RZ, RZ, -R6 ;  /* 0x000000ffff067224 */ /* 0x000fe200078e0a06 */
[C---:B------:R-:W-:Y:S01]  /*a230*/  ISETP.GT.U32.AND P3, PT, R0.reuse, R4, PT ;  /* 0x000000040000720c */ /* 0x040fe20003f64070 */
[----:B------:R-:W-:Y:S01]  /*a240*/  @!P1 IMAD.IADD R13, R13, 0x1, -R0 ;  /* 0x000000010d0d9824 */ /* 0x000fe200078e0a00 */
[----:B------:R0:W-:Y:S01]  /*a250*/  STL [R1+0x520], R7 ;  /* 0x0005200701007387 */ /* 0x0001e20000100800 */
[----:B------:R-:W-:Y:S01]  /*a260*/  IMAD R5, R0, R6, R5 ;  /* 0x0000000600057224 */ /* 0x000fe200078e0205 */
[----:B------:R-:W-:Y:S02]  /*a270*/  IADD3 R6, R27, 0x149, RZ ;  /* 0x000001491b067810 */ /* 0x000fe40007ffe0ff */
[----:B------:R-:W-:Y:S01]  /*a280*/  ISETP.GE.AND P1, PT, R3, RZ, PT ;  /* 0x000000ff0300720c */ /* 0x000fe20003f26270 */
[----:B------:R-:W-:-:S04]  /*a290*/  IMAD.HI.U32 R3, R28, R10, RZ ;  /* 0x0000000a1c037227 */ /* 0x000fc800078e00ff */
[--C-:B------:R-:W-:Y:S02]  /*a2a0*/  @!P6 IMAD.IADD R12, R12, 0x1, -R0.reuse ;  /* 0x000000010c0ce824 */ /* 0x100fe400078e0a00 */
[----:B0-----:R-:W-:Y:S02]  /*a2b0*/  IMAD.MOV.U32 R7, RZ, RZ, R13 ;  /* 0x000000ffff077224 */ /* 0x001fe400078e000d */
[----:B------:R-:W-:Y:S01]  /*a2c0*/  @!P3 IMAD.IADD R4, R4, 0x1, -R0 ;  /* 0x000000010404b824 */ /* 0x000fe200078e0a00 */
[----:B------:R-:W-:Y:S01]  /*a2d0*/  ISETP.GE.AND P3, PT, R2, RZ, PT ;  /* 0x000000ff0200720c */ /* 0x000fe20003f66270 */
[----:B------:R-:W-:Y:S01]  /*a2e0*/  @!P5 IMAD.MOV R7, RZ, RZ, -R7 ;  /* 0x000000ffff07d224 */ /* 0x000fe200078e0a07 */
[C---:B------:R-:W-:Y:S01]  /*a2f0*/  ISETP.GT.U32.AND P5, PT, R0.reuse, R5, PT ;  /* 0x000000050000720c */ /* 0x040fe20003fa4070 */
[----:B------:R-:W-:Y:S01]  /*a300*/  IMAD.MOV.U32 R8, RZ, RZ, R4 ;  /* 0x000000ffff087224 */ /* 0x000fe200078e0004 */
[C---:B------:R-:W-:Y:S01]  /*a310*/  ISETP.GT.U32.AND P6, PT, R0.reuse, R12, PT ;  /* 0x0000000c0000720c */ /* 0x040fe20003fc4070 */
[----:B------:R-:W-:Y:S01]  /*a320*/  IMAD.MOV R3, RZ, RZ, -R3 ;  /* 0x000000ffff037224 */ /* 0x000fe200078e0a03 */
[----:B------:R0:W-:Y:S01]  /*a330*/  STL [R1+0x53c], R7 ;  /* 0x00053c0701007387 */ /* 0x0001e20000100800 */
[----:B------:R-:W-:Y:S01]  /*a340*/  @!P2 IMAD.MOV R8, RZ, RZ, -R8 ;  /* 0x000000ffff08a224 */ /* 0x000fe200078e0a08 */
[C---:B------:R-:W-:Y:S01]  /*a350*/  IADD3 R4, R27.reuse, 0x147, RZ ;  /* 0x000001471b047810 */ /* 0x040fe20007ffe0ff */
[----:B------:R-:W-:Y:S01]  /*a360*/  IMAD R10, R0, R3, R10 ;  /* 0x00000003000a7224 */ /* 0x000fe200078e020a */
[----:B------:R-:W-:Y:S01]  /*a370*/  IADD3 R3, R27, 0x148, RZ ;  /* 0x000001481b037810 */ /* 0x000fe20007ffe0ff */
[----:B------:R-:W-:Y:S01]  /*a380*/  IMAD.HI.U32 R2, R28, R9, RZ ;  /* 0x000000091c027227 */ /* 0x000fe200078e00ff */
[----:B------:R1:W-:Y:S01]  /*a390*/  STL [R1+0x818], R8 ;  /* 0x0008180801007387 */ /* 0x0003e20000100800 */
[----:B------:R-:W-:-:S02]  /*a3a0*/  IABS R11, R4 ;  /* 0x00000004000b7213 */ /* 0x000fc40000000000 */
[----:B------:R-:W-:Y:S01]  /*a3b0*/  @!P5 IMAD.IADD R5, R5, 0x1, -R0 ;  /* 0x000000010505d824 */ /* 0x000fe200078e0a00 */
[----:B0-----:R-:W-:Y:S01]  /*a3c0*/  IABS R7, R6 ;  /* 0x0000000600077213 */ /* 0x001fe20000000000 */
[----:B------:R-:W-:Y:S01]  /*a3d0*/  IMAD.MOV R2, RZ, RZ, -R2 ;  /* 0x000000ffff027224 */ /* 0x000fe200078e0a02 */
[----:B------:R-:W-:Y:S01]  /*a3e0*/  ISETP.GT.U32.AND P2, PT, R0, R10, PT ;  /* 0x0000000a0000720c */ /* 0x000fe20003f44070 */
[----:B------:R-:W-:Y:S01]  /*a3f0*/  @!P6 IMAD.IADD R12, R12, 0x1, -R0 ;  /* 0x000000010c0ce824 */ /* 0x000fe200078e0a00 */
[C---:B------:R-:W-:Y:S01]  /*a400*/  ISETP.GT.U32.AND P5, PT, R0.reuse, R5, PT ;  /* 0x000000050000720c */ /* 0x040fe20003fa4070 */
[----:B------:R-:W-:Y:S01]  /*a410*/  IMAD R9, R0, R2, R9 ;  /* 0x0000000200097224 */ /* 0x000fe200078e0209 */
[----:B------:R-:W-:Y:S01]  /*a420*/  IABS R16, R3 ;  /* 0x0000000300107213 */ /* 0x000fe20000000000 */
[----:B-1----:R-:W-:Y:S01]  /*a430*/  IMAD.HI.U32 R8, R28, R7, RZ ;  /* 0x000000071c087227 */ /* 0x002fe200078e00ff */
[----:B------:R-:W-:Y:S02]  /*a440*/  IADD3 R2, R27, 0x146, RZ ;  /* 0x000001461b027810 */ /* 0x000fe40007ffe0ff */
[----:B------:R-:W-:Y:S01]  /*a450*/  ISETP.GT.U32.AND P6, PT, R0, R9, PT ;  /* 0x000000090000720c */ /* 0x000fe20003fc4070 */
[----:B------:R-:W-:-:S02]  /*a460*/  IMAD.MOV R8, RZ, RZ, -R8 ;  /* 0x000000ffff087224 */ /* 0x000fc400078e0a08 */
[----:B------:R-:W-:-:S04]  /*a470*/  IMAD.HI.U32 R13, R28, R16, RZ ;  /* 0x000000101c0d7227 */ /* 0x000fc800078e00ff */
[----:B------:R-:W-:Y:S01]  /*a480*/  IMAD R7, R0, R8, R7 ;  /* 0x0000000800077224 */ /* 0x000fe200078e0207 */
[----:B------:R-:W-:Y:S01]  /*a490*/  IABS R8, R2 ;  /* 0x0000000200087213 */ /* 0x000fe20000000000 */
[--C-:B------:R-:W-:Y:S02]  /*a4a0*/  @!P5 IMAD.IADD R5, R5, 0x1, -R0.reuse ;  /* 0x000000010505d824 */ /* 0x100fe400078e0a00 */
[----:B------:R-:W-:Y:S01]  /*a4b0*/  @!P2 IMAD.IADD R10, R10, 0x1, -R0 ;  /* 0x000000010a0aa824 */ /* 0x000fe200078e0a00 */
[C---:B------:R-:W-:Y:S01]  /*a4c0*/  ISETP.GT.U32.AND P5, PT, R0.reuse, R7, PT ;  /* 0x000000070000720c */ /* 0x040fe20003fa4070 */
[----:B------:R-:W-:Y:S02]  /*a4d0*/  IMAD.MOV.U32 R14, RZ, RZ, R12 ;  /* 0x000000ffff0e7224 */ /* 0x000fe400078e000c */
[----:B------:R-:W-:Y:S01]  /*a4e0*/  IMAD.MOV.U32 R12, RZ, RZ, R11 ;  /* 0x000000ffff0c7224 */ /* 0x000fe200078e000b */
[----:B------:R-:W-:Y:S01]  /*a4f0*/  ISETP.GT.U32.AND P2, PT, R0, R10, PT ;  /* 0x0000000a0000720c */ /* 0x000fe20003f44070 */
[----:B------:R-:W-:Y:S01]  /*a500*/  @!P6 IMAD.IADD R9, R9, 0x1, -R0 ;  /* 0x000000010909e824 */ /* 0x000fe200078e0a00 */
[----:B------:R-:W-:Y:S01]  /*a510*/  ISETP.GE.AND P6, PT, R6, RZ, PT ;  /* 0x000000ff0600720c */ /* 0x000fe20003fc6270 */
[----:B------:R-:W-:-:S02]  /*a520*/  IMAD.MOV R13, RZ, RZ, -R13 ;  /* 0x000000ffff0d7224 */ /* 0x000fc400078e0a0d */
[----:B------:R-:W-:-:S04]  /*a530*/  IMAD.HI.U32 R6, R28, R12, RZ ;  /* 0x0000000c1c067227 */ /* 0x000fc800078e00ff */
[----:B------:R-:W-:Y:S02]  /*a540*/  @!P5 IMAD.IADD R7, R7, 0x1, -R0 ;  /* 0x000000010707d824 */ /* 0x000fe400078e0a00 */
[C---:B------:R-:W-:Y:S02]  /*a550*/  IMAD R16, R0.reuse, R13, R16 ;  /* 0x0000000d00107224 */ /* 0x040fe400078e0210 */
[----:B------:R-:W-:Y:S01]  /*a560*/  IMAD.MOV R11, RZ, RZ, -R6 ;  /* 0x000000ffff0b7224 */ /* 0x000fe200078e0a06 */
[C---:B------:R-:W-:Y:S01]  /*a570*/  ISETP.GT.U32.AND P5, PT, R0.reuse, R7, PT ;  /* 0x000000070000720c */ /* 0x040fe20003fa4070 */
[----:B------:R-:W-:Y:S01]  /*a580*/  @!P4 IMAD.MOV R14, RZ, RZ, -R14 ;  /* 0x000000ffff0ec224 */ /* 0x000fe200078e0a0e */
[----:B------:R-:W-:Y:S01]  /*a590*/  ISETP.GT.U32.AND P4, PT, R0, R9, PT ;  /* 0x000000090000720c */ /* 0x000fe20003f84070 */
[----:B------:R-:W-:Y:S01]  /*a5a0*/  @!P2 IMAD.IADD R10, R10, 0x1, -R0 ;  /* 0x000000010a0aa824 */ /* 0x000fe200078e0a00 */
[C---:B------:R-:W-:Y:S01]  /*a5b0*/  ISETP.GT.U32.AND P2, PT, R0.reuse, R16, PT ;  /* 0x000000100000720c */ /* 0x040fe20003f44070 */
[----:B------:R-:W-:Y:S01]  /*a5c0*/  @!P0 IMAD.MOV R5, RZ, RZ, -R5 ;  /* 0x000000ffff058224 */ /* 0x000fe200078e0a05 */
[----:B------:R-:W-:Y:S01]  /*a5d0*/  ISETP.GE.AND P0, PT, R3, RZ, PT ;  /* 0x000000ff0300720c */ /* 0x000fe20003f06270 */
[----:B------:R-:W-:Y:S01]  /*a5e0*/  IMAD R12, R0, R11, R12 ;  /* 0x0000000b000c7224 */ /* 0x000fe200078e020c */
[----:B------:R-:W-:Y:S01]  /*a5f0*/  STL [R1+0x538], R14 ;  /* 0x0005380e01007387 */ /* 0x000fe20000100800 */
[----:B------:R-:W-:-:S03]  /*a600*/  IMAD.HI.U32 R3, R28, R8, RZ ;  /* 0x000000081c037227 */ /* 0x000fc600078e00ff */
[----:B------:R0:W-:Y:S01]  /*a610*/  STL [R1+0x528], R5 ;  /* 0x0005280501007387 */ /* 0x0001e20000100800 */
[--C-:B------:R-:W-:Y:S01]  /*a620*/  @!P5 IMAD.IADD R7, R7, 0x1, -R0.reuse ;  /* 0x000000010707d824 */ /* 0x100fe200078e0a00 */
[----:B------:R-:W-:Y:S01]  /*a630*/  ISETP.GT.U32.AND P5, PT, R0, R12, PT ;  /* 0x0000000c0000720c */ /* 0x000fe20003fa4070 */
[----:B------:R-:W-:Y:S01]  /*a640*/  IMAD.MOV R6, RZ, RZ, -R3 ;  /* 0x000000ffff067224 */ /* 0x000fe200078e0a03 */
[----:B------:R-:W-:Y:S01]  /*a650*/  IADD3 R3, R27, 0x144, RZ ;  /* 0x000001441b037810 */ /* 0x000fe20007ffe0ff */
[----:B------:R-:W-:Y:S01]  /*a660*/  @!P4 IMAD.IADD R9, R9, 0x1, -R0 ;  /* 0x000000010909c824 */ /* 0x000fe200078e0a00 */
[----:B------:R-:W-:Y:S01]  /*a670*/  ISETP.GE.AND P4, PT, R4, RZ, PT ;  /* 0x000000ff0400720c */ /* 0x000fe20003f86270 */
[----:B------:R-:W-:Y:S01]  /*a680*/  IMAD R8, R0, R6, R8 ;  /* 0x0000000600087224 */ /* 0x000fe200078e0208 */
[----:B------:R-:W-:Y:S01]  /*a690*/  IABS R6, R3 ;  /* 0x0000000300067213 */ /* 0x000fe20000000000 */
[----:B------:R-:W-:Y:S01]  /*a6a0*/  @!P2 IMAD.IADD R16, R16, 0x1, -R0 ;  /* 0x000000011010a824 */ /* 0x000fe200078e0a00 */
[C---:B0-----:R-:W-:Y:S01]  /*a6b0*/  IADD3 R5, R27.reuse, 0x145, RZ ;  /* 0x000001451b057810 */ /* 0x041fe20007ffe0ff */
[----:B------:R-:W-:Y:S01]  /*a6c0*/  @!P1 IMAD.MOV R10, RZ, RZ, -R10 ;  /* 0x000000ffff0a9224 */ /* 0x000fe200078e0a0a */
[C---:B------:R-:W-:Y:S01]  /*a6d0*/  ISETP.GT.U32.AND P1, PT, R0.reuse, R8, PT ;  /* 0x000000080000720c */ /* 0x040fe20003f24070 */
[----:B------:R-:W-:Y:S01]  /*a6e0*/  IMAD.MOV.U32 R14, RZ, RZ, R9 ;  /* 0x000000ffff0e7224 */ /* 0x000fe200078e0009 */
[----:B------:R-:W-:Y:S01]  /*a6f0*/  ISETP.GT.U32.AND P2, PT, R0, R16, PT ;  /* 0x000000100000720c */ /* 0x000fe20003f44070 */
[----:B------:R-:W-:Y:S01]  /*a700*/  @!P5 IMAD.IADD R12, R12, 0x1, -R0 ;  /* 0x000000010c0cd824 */ /* 0x000fe200078e0a00 */
[----:B------:R-:W-:Y:S01]  /*a710*/  IABS R4, R5 ;  /* 0x0000000500047213 */ /* 0x000fe20000000000 */
[----:B------:R-:W-:Y:S01]  /*a720*/  @!P3 IMAD.MOV R14, RZ, RZ, -R14 ;  /* 0x000000ffff0eb224 */ /* 0x000fe200078e0a0e */
[----:B------:R-:W-:Y:S01]  /*a730*/  ISETP.GE.AND P3, PT, R2, RZ, PT ;  /* 0x000000ff0200720c */ /* 0x000fe20003f66270 */
[----:B------:R-:W-:Y:S01]  /*a740*/  IMAD.MOV.U32 R13, RZ, RZ, R7 ;  /* 0x000000ffff0d7224 */ /* 0x000fe200078e0007 */
[----:B------:R-:W-:Y:S01]  /*a750*/  ISETP.GT.U32.AND P5, PT, R0, R12, PT ;  /* 0x0000000c0000720c */ /* 0x000fe20003fa4070 */
[----:B------:R-:W-:Y:S01]  /*a760*/  IMAD.MOV.U32 R2, RZ, RZ, R6 ;  /* 0x000000ffff027224 */ /* 0x000fe200078e0006 */
[----:B------:R0:W-:Y:S01]  /*a770*/  STL [R1+0x52c], R10 ;  /* 0x00052c0a01007387 */ /* 0x0001e20000100800 */
[----:B------:R-:W-:Y:S01]  /*a780*/  IMAD.HI.U32 R6, R28, R4, RZ ;  /* 0x000000041c067227 */ /* 0x000fe200078e00ff */
[----:B------:R-:W-:-:S02]  /*a790*/  IADD3 R7, R27, 0x142, RZ ;  /* 0x000001421b077810 */ /* 0x000fc40007ffe0ff */
[----:B------:R1:W-:Y:S01]  /*a7a0*/  STL [R1+0x810], R14 ;  /* 0x0008100e01007387 */ /* 0x0003e20000100800 */
[----:B------:R-:W-:Y:S01]  /*a7b0*/  @!P6 IMAD.MOV R13, RZ, RZ, -R13 ;  /* 0x000000ffff0de224 */ /* 0x000fe200078e0a0d */
[----:B------:R-:W-:Y:S01]  /*a7c0*/  ISETP.GE.AND P6, PT, R5, RZ, PT ;  /* 0x000000ff0500720c */ /* 0x000fe20003fc6270 */
[----:B------:R-:W-:Y:S01]  /*a7d0*/  IMAD.MOV R6, RZ, RZ, -R6 ;  /* 0x000000ffff067224 */ /* 0x000fe200078e0a06 */
[----:B------:R-:W-:Y:S01]  /*a7e0*/  IABS R11, R7 ;  /* 0x00000007000b7213 */ /* 0x000fe20000000000 */
[--C-:B------:R-:W-:Y:S01]  /*a7f0*/  @!P1 IMAD.IADD R8, R8, 0x1, -R0.reuse ;  /* 0x0000000108089824 */ /* 0x100fe200078e0a00 */
[C---:B0-----:R-:W-:Y:S01]  /*a800*/  IADD3 R10, R27.reuse, 0x141, RZ ;  /* 0x000001411b0a7810 */ /* 0x041fe20007ffe0ff */
[----:B------:R-:W-:Y:S01]  /*a810*/  IMAD.HI.U32 R5, R28, R2, RZ ;  /* 0x000000021c057227 */ /* 0x000fe200078e00ff */
[----:B------:R0:W-:Y:S01]  /*a820*/  STL [R1+0x814], R13 ;  /* 0x0008140d01007387 */ /* 0x0001e20000100800 */
[----:B-1----:R-:W-:Y:S02]  /*a830*/  IADD3 R14, R27, 0x143, RZ ;  /* 0x000001431b0e7810 */ /* 0x002fe40007ffe0ff */
[----:B------:R-:W-:Y:S01]  /*a840*/  @!P2 IMAD.IADD R16, R16, 0x1, -R0 ;  /* 0x000000011010a824 */ /* 0x000fe200078e0a00 */
[----:B------:R-:W-:Y:S01]  /*a850*/  ISETP.GE.AND P2, PT, R3, RZ, PT ;  /* 0x000000ff0300720c */ /* 0x000fe20003f46270 */
[C---:B------:R-:W-:Y:S01]  /*a860*/  IMAD R4, R0.reuse, R6, R4 ;  /* 0x0000000600047224 */ /* 0x040fe200078e0204 */
[----:B------:R-:W-:Y:S01]  /*a870*/  IABS R3, R14 ;  /* 0x0000000e00037213 */ /* 0x000fe20000000000 */
[----:B------:R-:W-:Y:S01]  /*a880*/  IMAD.MOV R5, RZ, RZ, -R5 ;  /* 0x000000ffff057224 */ /* 0x000fe200078e0a05 */
[----:B------:R-:W-:Y:S01]  /*a890*/  ISETP.GT.U32.AND P1, PT, R0, R8, PT ;  /* 0x000000080000720c */ /* 0x000fe20003f24070 */
[----:B------:R-:W-:Y:S01]  /*a8a0*/  @!P5 IMAD.IADD R12, R12, 0x1, -R0 ;  /* 0x000000010c0cd824 */ /* 0x000fe200078e0a00 */
[C---:B------:R-:W-:Y:S01]  /*a8b0*/  ISETP.GT.U32.AND P5, PT, R0.reuse, R4, PT ;  /* 0x000000040000720c */ /* 0x040fe20003fa4070 */
[----:B------:R-:W-:Y:S01]  /*a8c0*/  IMAD R2, R0, R5, R2 ;  /* 0x0000000500027224 */ /* 0x000fe200078e0202 */
[----:B------:R-:W-:Y:S01]  /*a8d0*/  IADD3 R6, R27, 0x140, RZ ;  /* 0x000001401b067810 */ /* 0x000fe20007ffe0ff */
[----:B------:R-:W-:Y:S01]  /*a8e0*/  IMAD.HI.U32 R5, R28, R3, RZ ;  /* 0x000000031c057227 */ /* 0x000fe200078e00ff */
[----:B------:R-:W-:-:S02]  /*a8f0*/  IABS R9, R10 ;  /* 0x0000000a00097213 */ /* 0x000fc40000000000 */
[----:B0-----:R-:W-:Y:S01]  /*a900*/  IABS R13, R6 ;  /* 0x00000006000d7213 */ /* 0x001fe20000000000 */
[----:B------:R-:W-:Y:S02]  /*a910*/  IMAD.MOV R5, RZ, RZ, -R5 ;  /* 0x000000ffff057224 */ /* 0x000fe400078e0a05 */
[----:B------:R-:W-:Y:S02]  /*a920*/  IMAD.MOV.U32 R18, RZ, RZ, R16 ;  /* 0x000000ffff127224 */ /* 0x000fe400078e0010 */
[--C-:B------:R-:W-:Y:S01]  /*a930*/  @!P1 IMAD.IADD R8, R8, 0x1, -R0.reuse ;  /* 0x0000000108089824 */ /* 0x100fe200078e0a00 */
[C---:B------:R-:W-:Y:S01]  /*a940*/  ISETP.GT.U32.AND P1, PT, R0.reuse, R2, PT ;  /* 0x000000020000720c */ /* 0x040fe20003f24070 */
[----:B------:R-:W-:Y:S01]  /*a950*/  IMAD R3, R0, R5, R3 ;  /* 0x0000000500037224 */ /* 0x000fe200078e0203 */
[----:B------:R-:W-:Y:S01]  /*a960*/  IADD3 R5, R27, 0x13f, RZ ;  /* 0x0000013f1b057810 */ /* 0x000fe20007ffe0ff */
[----:B------:R-:W-:Y:S02]  /*a970*/  @!P5 IMAD.IADD R4, R4, 0x1, -R0 ;  /* 0x000000010404d824 */ /* 0x000fe400078e0a00 */
[----:B------:R-:W-:Y:S01]  /*a980*/  @!P0 IMAD.MOV R18, RZ, RZ, -R18 ;  /* 0x000000ffff128224 */ /* 0x000fe200078e0a12 */
[----:B------:R-:W-:Y:S01]  /*a990*/  ISETP.GT.U32.AND P5, PT, R0, R3, PT ;  /* 0x000000030000720c */ /* 0x000fe20003fa4070 */
[----:B------:R-:W-:Y:S01]  /*a9a0*/  IMAD.HI.U32 R17, R28, R11, RZ ;  /* 0x0000000b1c117227 */ /* 0x000fe200078e00ff */
[----:B------:R-:W-:-:S02]  /*a9b0*/  ISETP.GT.U32.AND P0, PT, R0, R4, PT ;  /* 0x000000040000720c */ /* 0x000fc40003f04070 */
[----:B------:R0:W-:Y:S01]  /*a9c0*/  STL [R1+0x524], R18 ;  /* 0x0005241201007387 */ /* 0x0001e20000100800 */
[----:B------:R-:W-:-:S04]  /*a9d0*/  IMAD.HI.U32 R15, R28, R9, RZ ;  /* 0x000000091c0f7227 */ /* 0x000fc800078e00ff */
[--C-:B------:R-:W-:Y:S01]  /*a9e0*/  @!P1 IMAD.IADD R2, R2, 0x1, -R0.reuse ;  /* 0x0000000102029824 */ /* 0x100fe200078e0a00 */
[----:B------:R-:W-:Y:S01]  /*a9f0*/  ISETP.GE.AND P1, PT, R14, RZ, PT ;  /* 0x000000ff0e00720c */ /* 0x000fe20003f26270 */
[----:B------:R-:W-:Y:S01]  /*aa00*/  IMAD.MOV R17, RZ, RZ, -R17 ;  /* 0x000000ffff117224 */ /* 0x000fe200078e0a11 */
[----:B------:R-:W-:Y:S01]  /*aa10*/  IABS R14, R5 ;  /* 0x00000005000e7213 */ /* 0x000fe20000000000 */
[----:B------:R-:W-:Y:S01]  /*aa20*/  @!P5 IMAD.IADD R3, R3, 0x1, -R0 ;  /* 0x000000010303d824 */ /* 0x000fe200078e0a00 */
[----:B------:R-:W-:Y:S01]  /*aa30*/  ISETP.GT.U32.AND P5, PT, R0, R2, PT ;  /* 0x000000020000720c */ /* 0x000fe20003fa4070 */
[----:B------:R-:W-:Y:S01]  /*aa40*/  IMAD.MOV R15, RZ, RZ, -R15 ;  /* 0x000000ffff0f7224 */ /* 0x000fe200078e0a0f */
[----:B0-----:R-:W-:Y:S01]  /*aa50*/  IADD3 R18, R27, 0x13a, RZ ;  /* 0x0000013a1b127810 */ /* 0x001fe20007ffe0ff */
[----:B------:R-:W-:-:S04]  /*aa60*/  IMAD.HI.U32 R16, R28, R13, RZ ;  /* 0x0000000d1c107227 */ /* 0x000fc800078e00ff */
[C---:B------:R-:W-:Y:S02]  /*aa70*/  IMAD R11, R0.reuse, R17, R11 ;  /* 0x00000011000b7224 */ /* 0x040fe400078e020b */
[----:B------:R-:W-:Y:S02]  /*aa80*/  IMAD R9, R0, R15, R9 ;  /* 0x0000000f00097224 */ /* 0x000fe400078e0209 */
[----:B------:R-:W-:Y:S02]  /*aa90*/  IMAD.MOV R16, RZ, RZ, -R16 ;  /* 0x000000ffff107224 */ /* 0x000fe400078e0a10 */
[----:B------:R-:W-:Y:S01]  /*aaa0*/  @!P0 IMAD.IADD R4, R4, 0x1, -R0 ;  /* 0x0000000104048824 */ /* 0x000fe200078e0a00 */
[C---:B------:R-:W-:Y:S01]  /*aab0*/  ISETP.GT.U32.AND P0, PT, R0.reuse, R11, PT ;  /* 0x0000000b0000720c */ /* 0x040fe20003f04070 */
[C---:B------:R-:W-:Y:S02]  /*aac0*/  IMAD R13, R0.reuse, R16, R13 ;  /* 0x00000010000d7224 */ /* 0x040fe400078e020d */
[----:B------:R-:W-:Y:S01]  /*aad0*/  @!P3 IMAD.MOV R8, RZ, RZ, -R8 ;  /* 0x000000ffff08b224 */ /* 0x000fe200078e0a08 */
[----:B------:R-:W-:Y:S01]  /*aae0*/  ISETP.GT.U32.AND P3, PT, R0, R9, PT ;  /* 0x000000090000720c */ /* 0x000fe20003f64070 */
[----:B------:R-:W-:Y:S01]  /*aaf0*/  @!P5 IMAD.IADD R2, R2, 0x1, -R0 ;  /* 0x000000010202d824 */ /* 0x000fe200078e0a00 */
[C---:B------:R-:W-:Y:S01]  /*ab00*/  ISETP.GT.U32.AND P5, PT, R0.reuse, R13, PT ;  /* 0x0000000d0000720c */ /* 0x040fe20003fa4070 */
[----:B------:R-:W-:Y:S01]  /*ab10*/  @!P4 IMAD.MOV R12, RZ, RZ, -R12 ;  /* 0x000000ffff0cc224 */ /* 0x000fe200078e0a0c */
[----:B------:R-:W-:-:S04]  /*ab20*/  ISETP.GT.U32.AND P4, PT, R0, R3, PT ;  /* 0x000000030000720c */ /* 0x000fc80003f84070 */
[----:B------:R0:W-:Y:S01]  /*ab30*/  STL [R1+0x51c], R12 ;  /* 0x00051c0c01007387 */ /* 0x0001e20000100800 */
[--C-:B------:R-:W-:Y:S01]  /*ab40*/  @!P0 IMAD.IADD R11, R11, 0x1, -R0.reuse ;  /* 0x000000010b0b8824 */ /* 0x100fe200078e0a00 */
[----:B------:R-:W-:Y:S02]  /*ab50*/  ISETP.GE.AND P0, PT, R6, RZ, PT ;  /* 0x000000ff0600720c */ /* 0x000fe40003f06270 */
[----:B------:R1:W-:Y:S01]  /*ab60*/  STL [R1+0x510], R8 ;  /* 0x0005100801007387 */ /* 0x0003e20000100800 */
[--C-:B------:R-:W-:Y:S01]  /*ab70*/  @!P3 IMAD.IADD R9, R9, 0x1, -R0.reuse ;  /* 0x000000010909b824 */ /* 0x100fe200078e0a00 */
[C---:B------:R-:W-:Y:S01]  /*ab80*/  ISETP.GT.U32.AND P3, PT, R0.reuse, R11, PT ;  /* 0x0000000b0000720c */ /* 0x040fe20003f64070 */
[--C-:B------:R-:W-:Y:S02]  /*ab90*/  @!P5 IMAD.IADD R13, R13, 0x1, -R0.reuse ;  /* 0x000000010d0dd824 */ /* 0x100fe400078e0a00 */
[----:B------:R-:W-:Y:S01]  /*aba0*/  @!P4 IMAD.IADD R3, R3, 0x1, -R0 ;  /* 0x000000010303c824 */ /* 0x000fe200078e0a00 */
[----:B------:R-:W-:Y:S01]  /*abb0*/  ISETP.GT.U32.AND P5, PT, R0, R9, PT ;  /* 0x000000090000720c */ /* 0x000fe20003fa4070 */
[----:B0-----:R-:W-:Y:S01]  /*abc0*/  IMAD.MOV.U32 R12, RZ, RZ, R4 ;  /* 0x000000ffff0c7224 */ /* 0x001fe200078e0004 */
[----:B------:R-:W-:Y:S01]  /*abd0*/  ISETP.GE.AND P4, PT, R10, RZ, PT ;  /* 0x000000ff0a00720c */ /* 0x000fe20003f86270 */
[----:B------:R-:W-:Y:S01]  /*abe0*/  IMAD.HI.U32 R4, R28, R14, RZ ;  /* 0x0000000e1c047227 */ /* 0x000fe200078e00ff */
[----:B-1----:R-:W-:-:S03]  /*abf0*/  IADD3 R8, R27, 0x13d, RZ ;  /* 0x0000013d1b087810 */ /* 0x002fc60007ffe0ff */
[----:B------:R-:W-:Y:S01]  /*ac00*/  @!P6 IMAD.MOV R12, RZ, RZ, -R12 ;  /* 0x000000ffff0ce224 */ /* 0x000fe200078e0a0c */
[----:B------:R-:W-:Y:S01]  /*ac10*/  ISETP.GE.AND P6, PT, R7, RZ, PT ;  /* 0x000000ff0700720c */ /* 0x000fe20003fc6270 */
[----:B------:R-:W-:Y:S01]  /*ac20*/  IMAD.MOV R4, RZ, RZ, -R4 ;  /* 0x000000ffff047224 */ /* 0x000fe200078e0a04 */
[----:B------:R-:W-:Y:S01]  /*ac30*/  IADD3 R7, R27, 0x13e, RZ ;  /* 0x0000013e1b077810 */ /* 0x000fe20007ffe0ff */
[----:B------:R-:W-:Y:S01]  /*ac40*/  @!P1 IMAD.MOV R3, RZ, RZ, -R3 ;  /* 0x000000ffff039224 */ /* 0x000fe200078e0a03 */
[----:B------:R0:W-:Y:S01]  /*ac50*/  STL [R1+0x50c], R12 ;  /* 0x00050c0c01007387 */ /* 0x0001e20000100800 */
[C---:B------:R-:W-:Y:S01]  /*ac60*/  IMAD R4, R0.reuse, R4, R14 ;  /* 0x0000000400047224 */ /* 0x040fe200078e020e */
[----:B------:R-:W-:Y:S01]  /*ac70*/  IABS R6, R7 ;  /* 0x0000000700067213 */ /* 0x000fe20000000000 */
[----:B------:R-:W-:Y:S01]  /*ac80*/  IMAD R10, R23, c[0x0][0x18c], RZ ;  /* 0x00006300170a7a24 */ /* 0x000fe200078e02ff */
[----:B------:R-:W-:Y:S01]  /*ac90*/  IABS R16, R8 ;  /* 0x0000000800107213 */ /* 0x000fe20000000000 */
[--C-:B------:R-:W-:Y:S01]  /*aca0*/  @!P3 IMAD.IADD R11, R11, 0x1, -R0.reuse ;  /* 0x000000010b0bb824 */ /* 0x100fe200078e0a00 */
[----:B------:R-:W-:Y:S01]  /*acb0*/  ISETP.GT.U32.AND P1, PT, R0, R4, PT ;  /* 0x000000040000720c */ /* 0x000fe20003f24070 */
[----:B------:R-:W-:Y:S01]  /*acc0*/  @!P5 IMAD.IADD R9, R9, 0x1, -R0 ;  /* 0x000000010909d824 */ /* 0x000fe200078e0a00 */
[----:B------:R-:W-:Y:S01]  /*acd0*/  ISETP.GE.AND P3, PT, R5, RZ, PT ;  /* 0x000000ff0500720c */ /* 0x000fe20003f66270 */
[----:B0-----:R-:W-:-:S02]  /*ace0*/  IMAD.MOV.U32 R12, RZ, RZ, R2 ;  /* 0x000000ffff0c7224 */ /* 0x001fc400078e0002 */
[----:B------:R-:W-:-:S04]  /*acf0*/  IMAD.HI.U32 R2, R28, R6, RZ ;  /* 0x000000061c027227 */ /* 0x000fc800078e00ff */
[----:B------:R-:W-:Y:S01]  /*ad00*/  @!P2 IMAD.MOV R12, RZ, RZ, -R12 ;  /* 0x000000ffff0ca224 */ /* 0x000fe200078e0a0c */
[----:B------:R-:W-:Y:S01]  /*ad10*/  ISETP.GT.U32.AND P2, PT, R0, R13, PT ;  /* 0x0000000d0000720c */ /* 0x000fe20003f44070 */
[----:B------:R-:W-:Y:S01]  /*ad20*/  IMAD.MOV R5, RZ, RZ, -R2 ;  /* 0x000000ffff057224 */ /* 0x000fe200078e0a02 */
[----:B------:R-:W-:Y:S01]  /*ad30*/  LEA R2, P5, R10, c[0x0][0x168], 0x1 ;  /* 0x00005a000a027a11 */ /* 0x000fe200078a08ff */
[----:B------:R-:W-:Y:S01]  /*ad40*/  @!P1 IMAD.IADD R4, R4, 0x1, -R0 ;  /* 0x0000000104049824 */ /* 0x000fe200078e0a00 */
[----:B------:R0:W-:Y:S01]  /*ad50*/  STL [R1+0x508], R12 ;  /* 0x0005080c01007387 */ /* 0x0001e20000100800 */
[----:B------:R-:W-:-:S03]  /*ad60*/  IMAD R6, R0, R5, R6 ;  /* 0x0000000500067224 */ /* 0x000fc600078e0206 */
[----:B------:R1:W-:Y:S02]  /*ad70*/  STL [R1+0x504], R3 ;  /* 0x0005040301007387 */ /* 0x0003e40000100800 */
[----:B------:R-:W-:-:S03]  /*ad80*/  ISETP.GT.U32.AND P1, PT, R0, R6, PT ;  /* 0x000000060000720c */ /* 0x000fc60003f24070 */
[----:B------:R-:W-:Y:S01]  /*ad90*/  @!P2 IMAD.IADD R13, R13, 0x1, -R0 ;  /* 0x000000010d0da824 */ /* 0x000fe200078e0a00 */
[----:B------:R-:W-:Y:S01]  /*ada0*/  ISETP.GE.AND P2, PT, R7, RZ, PT ;  /* 0x000000ff0700720c */ /* 0x000fe20003f46270 */
[----:B0-----:R-:W-:Y:S01]  /*adb0*/  IMAD.MOV.U32 R12, RZ, RZ, c[0x0][0x18c] ;  /* 0x00006300ff0c7624 */ /* 0x001fe200078e00ff */
[----:B------:R-:W-:Y:S01]  /*adc0*/  IADD3 R7, R27, 0x13b, RZ ;  /* 0x0000013b1b077810 */ /* 0x000fe20007ffe0ff */
[----:B-1----:R-:W-:-:S03]  /*add0*/  IMAD.HI.U32 R3, R28, R16, RZ ;  /* 0x000000101c037227 */ /* 0x002fc600078e00ff */
[----:B------:R-:W-:Y:S01]  /*ade0*/  IABS R14, R7 ;  /* 0x00000007000e7213 */ /* 0x000fe20000000000 */
[----:B------:R-:W-:Y:S01]  /*adf0*/  IMAD.MOV R5, RZ, RZ, -R3 ;  /* 0x000000ffff057224 */ /* 0x000fe200078e0a03 */
[----:B------:R-:W-:Y:S01]  /*ae00*/  LEA.HI.X.SX32 R3, R10, c[0x0][0x16c], 0x1, P5 ;  /* 0x00005b000a037a11 */ /* 0x000fe200028f0eff */
[----:B------:R-:W-:Y:S01]  /*ae10*/  @!P1 IMAD.IADD R6, R6, 0x1, -R0 ;  /* 0x0000000106069824 */ /* 0x000fe200078e0a00 */
[----:B------:R-:W-:Y:S01]  /*ae20*/  ISETP.GE.AND P5, PT, R8, RZ, PT ;  /* 0x000000ff0800720c */ /* 0x000fe20003fa6270 */
[----:B------:R-:W-:Y:S01]  /*ae30*/  IMAD R16, R0, R5, R16 ;  /* 0x0000000500107224 */ /* 0x000fe200078e0210 */
[----:B------:R-:W-:Y:S01]  /*ae40*/  IADD3 R5, R27, 0x13c, RZ ;  /* 0x0000013c1b057810 */ /* 0x000fe20007ffe0ff */
[----:B------:R0:W-:Y:S01]  /*ae50*/  STL.64 [R1+0x35c0], R2 ;  /* 0x0035c00201007387 */ /* 0x0001e20000100a00 */
[----:B------:R-:W-:Y:S01]  /*ae60*/  IMAD R10, R12, 0x40, R10 ;  /* 0x000000400c0a7824 */ /* 0x000fe200078e020a */
[----:B------:R-:W-:Y:S02]  /*ae70*/  ISETP.GT.U32.AND P1, PT, R0, R4, PT ;  /* 0x000000040000720c */ /* 0x000fe40003f24070 */
[----:B------:R-:W-:-:S02]  /*ae80*/  IABS R8, R5 ;  /* 0x0000000500087213 */ /* 0x000fc40000000000 */
[----:B------:R-:W-:Y:S01]  /*ae90*/  IABS R12, R18 ;  /* 0x00000012000c7213 */ /* 0x000fe20000000000 */
[----:B0-----:R-:W-:Y:S02]  /*aea0*/  IMAD.MOV.U32 R2, RZ, RZ, R11 ;  /* 0x000000ffff027224 */ /* 0x001fe400078e000b */
[----:B------:R-:W-:Y:S02]  /*aeb0*/  IMAD.MOV.U32 R3, RZ, RZ, R9 ;  /* 0x000000ffff037224 */ /* 0x000fe400078e0009 */
[----:B------:R-:W-:Y:S01]  /*aec0*/  @!P6 IMAD.MOV R2, RZ, RZ, -R2 ;  /* 0x000000ffff02e224 */ /* 0x000fe200078e0a02 */
[----:B------:R-:W-:Y:S01]  /*aed0*/  ISETP.GT.U32.AND P6, PT, R0, R16, PT ;  /* 0x000000100000720c */ /* 0x000fe20003fc4070 */
[----:B------:R-:W-:Y:S02]  /*aee0*/  IMAD.MOV.U32 R11, RZ, RZ, R14 ;  /* 0x000000ffff0b7224 */ /* 0x000fe400078e000e */
[----:B------:R-:W-:Y:S01]  /*aef0*/  IMAD.HI.U32 R9, R28, R8, RZ ;  /* 0x000000081c097227 */ /* 0x000fe200078e00ff */
[----:B------:R0:W-:Y:S03]  /*af00*/  STL [R1+0x500], R2 ;  /* 0x0005000201007387 */ /* 0x0001e60000100800 */
[----:B------:R-:W-:Y:S01]  /*af10*/  @!P4 IMAD.MOV R3, RZ, RZ, -R3 ;  /* 0x000000ffff03c224 */ /* 0x000fe200078e0a03 */
[----:B------:R-:W-:Y:S01]  /*af20*/  LEA R14, P4, R10, c[0x0][0x168], 0x1 ;  /* 0x00005a000a0e7a11 */ /* 0x000fe200078808ff */
[----:B------:R-:W-:-:S02]  /*af30*/  IMAD.MOV R9, RZ, RZ, -R9 ;  /* 0x000000ffff097224 */ /* 0x000fc400078e0a09 */
[--C-:B------:R-:W-:Y:S01]  /*af40*/  @!P1 IMAD.IADD R4, R4, 0x1, -R0.reuse ;  /* 0x0000000104049824 */ /* 0x100fe200078e0a00 */
[----:B------:R-:W-:Y:S01]  /*af50*/  LEA.HI.X.SX32 R15, R10, c[0x0][0x16c], 0x1, P4 ;  /* 0x00005b000a0f7a11 */ /* 0x000fe200020f0eff */
[----:B------:R-:W-:Y:S01]  /*af60*/  @!P6 IMAD.IADD R16, R16, 0x1, -R0 ;  /* 0x000000011010e824 */ /* 0x000fe200078e0a00 */
[----:B------:R-:W-:Y:S01]  /*af70*/  ISETP.GE.AND P4, PT, R5, RZ, PT ;  /* 0x000000ff0500720c */ /* 0x000fe20003f86270 */
[----:B0-----:R-:W-:Y:S01]  /*af80*/  IMAD.MOV.U32 R2, RZ, RZ, R13 ;  /* 0x000000ffff027224 */ /* 0x001fe200078e000d */
[----:B------:R-:W-:Y:S01]  /*af90*/  STL [R1+0x4f8], R3 ;  /* 0x0004f80301007387 */ /* 0x000fe20000100800 */
[----:B------:R-:W-:Y:S01]  /*afa0*/  IMAD.HI.U32 R13, R28, R11, RZ ;  /* 0x0000000b1c0d7227 */ /* 0x000fe200078e00ff */
[----:B------:R-:W-:Y:S02]  /*afb0*/  ISETP.GE.AND P1, PT, R7, RZ, PT ;  /* 0x000000ff0700720c */ /* 0x000fe40003f26270 */
[C---:B------:R-:W-:Y:S01]  /*afc0*/  ISETP.GT.U32.AND P6, PT, R0.reuse, R16, PT ;  /* 0x000000100000720c */ /* 0x040fe20003fc4070 */
[----:B------:R-:W-:Y:S01]  /*afd0*/  @!P0 IMAD.MOV R2, RZ, RZ, -R2 ;  /* 0x000000ffff028224 */ /* 0x000fe200078e0a02 */
[----:B------:R-:W-:Y:S01]  /*afe0*/  ISETP.GT.U32.AND P0, PT, R0, R6, PT ;  /* 0x000000060000720c */ /* 0x000fe20003f04070 */
[----:B------:R-:W-:-:S02]  /*aff0*/  IMAD.MOV R13, RZ, RZ, -R13 ;  /* 0x000000ffff0d7224 */ /* 0x000fc400078e0a0d */
[----:B------:R-:W-:Y:S01]  /*b000*/  IMAD.MOV.U32 R5, RZ, RZ, R12 ;  /* 0x000000ffff057224 */ /* 0x000fe200078e000c */
[----:B------:R0:W-:Y:S01]  /*b010*/  STL [R1+0x4f4], R2 ;  /* 0x0004f40201007387 */ /* 0x0001e20000100800 */
[C---:B------:R-:W-:Y:S02]  /*b020*/  IMAD R8, R0.reuse, R9, R8 ;  /* 0x0000000900087224 */ /* 0x040fe400078e0208 */
[----:B------:R-:W-:Y:S01]  /*b030*/  IMAD R11, R0, R13, R11 ;  /* 0x0000000d000b7224 */ /* 0x000fe200078e020b */
[----:B------:R-:W-:Y:S01]  /*b040*/  IADD3 R13, R27, 0x139, RZ ;  /* 0x000001391b0d7810 */ /* 0x000fe20007ffe0ff */
[----:B------:R-:W-:Y:S01]  /*b050*/  IMAD.HI.U32 R7, R28, R5, RZ ;  /* 0x000000051c077227 */ /* 0x000fe200078e00ff */
[----:B------:R-:W-:Y:S02]  /*b060*/  STL [R1+0x3618], R14 ;  /* 0x0036180e01007387 */ /* 0x000fe40000100800 */
[----:B------:R-:W-:Y:S01]  /*b070*/  IABS R10, R13 ;  /* 0x0000000d000a7213 */ /* 0x000fe20000000000 */
[--C-:B------:R-:W-:Y:S01]  /*b080*/  @!P0 IMAD.IADD R6, R6, 0x1, -R0.reuse ;  /* 0x0000000106068824 */ /* 0x100fe200078e0a00 */
[----:B------:R-:W-:Y:S01]  /*b090*/  ISETP.GT.U32.AND P0, PT, R0, R8, PT ;  /* 0x000000080000720c */ /* 0x000fe20003f04070 */
[----:B------:R-:W-:Y:S01]  /*b0a0*/  @!P6 IMAD.IADD R16, R16, 0x1, -R0 ;  /* 0x000000011010e824 */ /* 0x000fe200078e0a00 */
[----:B------:R-:W-:Y:S01]  /*b0b0*/  STL [R1+0x3614], R15 ;  /* 0x0036140f01007387 */ /* 0x000fe20000100800 */
[----:B0-----:R-:W-:-:S02]  /*b0c0*/  IMAD.MOV.U32 R2, RZ, RZ, R6 ;  /* 0x000000ffff027224 */ /* 0x001fc400078e0006 */
[----:B------:R-:W-:Y:S01]  /*b0d0*/  IMAD.MOV R6, RZ, RZ, -R7 ;  /* 0x000000ffff067224 */ /* 0x000fe200078e0a07 */
[C---:B------:R-:W-:Y:S01]  /*b0e0*/  IADD3 R7, R27.reuse, 0x138, RZ ;  /* 0x000001381b077810 */ /* 0x040fe20007ffe0ff */
[----:B------:R-:W-:Y:S01]  /*b0f0*/  @!P2 IMAD.MOV R2, RZ, RZ, -R2 ;  /* 0x000000ffff02a224 */ /* 0x000fe200078e0a02 */
[C---:B------:R-:W-:Y:S01]  /*b100*/  ISETP.GT.U32.AND P2, PT, R0.reuse, R11, PT ;  /* 0x0000000b0000720c */ /* 0x040fe20003f44070 */
[----:B------:R-:W-:Y:S01]  /*b110*/  IMAD R5, R0, R6, R5 ;  /* 0x0000000600057224 */ /* 0x000fe200078e0205 */
[----:B------:R-:W-:Y:S01]  /*b120*/  IADD3 R6, R27, 0x137, RZ ;  /* 0x000001371b067810 */ /* 0x000fe20007ffe0ff */
[----:B------:R-:W-:Y:S01]  /*b130*/  IMAD.HI.U32 R17, R28, R10, RZ ;  /* 0x0000000a1c117227 */ /* 0x000fe200078e00ff */
[----:B------:R-:W-:Y:S01]  /*b140*/  IABS R12, R7 ;  /* 0x00000007000c7213 */ /* 0x000fe20000000000 */
[----:B------:R0:W-:Y:S01]  /*b150*/  STL [R1+0x4f0], R2 ;  /* 0x0004f00201007387 */ /* 0x0001e20000100800 */
[----:B------:R-:W-:Y:S01]  /*b160*/  ISETP.GT.U32.AND P6, PT, R0, R5, PT ;  /* 0x000000050000720c */ /* 0x000fe20003fc4070 */
[----:B------:R-:W-:Y:S01]  /*b170*/  @!P0 IMAD.IADD R8, R8, 0x1, -R0 ;  /* 0x0000000108088824 */ /* 0x000fe200078e0a00 */
[----:B------:R-:W-:Y:S01]  /*b180*/  IABS R9, R6 ;  /* 0x0000000600097213 */ /* 0x000fe20000000000 */
[----:B------:R-:W-:-:S03]  /*b190*/  IMAD.MOV R17, RZ, RZ, -R17 ;  /* 0x000000ffff117224 */ /* 0x000fc600078e0a11 */
[----:B------:R-:W-:Y:S01]  /*b1a0*/  ISETP.GT.U32.AND P0, PT, R0, R8, PT ;  /* 0x000000080000720c */ /* 0x000fe20003f04070 */
[----:B------:R-:W-:Y:S02]  /*b1b0*/  @!P2 IMAD.IADD R11, R11, 0x1, -R0 ;  /* 0x000000010b0ba824 */ /* 0x000fe400078e0a00 */
[----:B0-----:R-:W-:Y:S02]  /*b1c0*/  IMAD.MOV.U32 R2, RZ, RZ, R16 ;  /* 0x000000ffff027224 */ /* 0x001fe400078e0010 */
[----:B------:R-:W-:Y:S01]  /*b1d0*/  IMAD.HI.U32 R16, R28, R12, RZ ;  /* 0x0000000c1c107227 */ /* 0x000fe200078e00ff */
[----:B------:R-:W-:-:S03]  /*b1e0*/  ISETP.GT.U32.AND P2, PT, R0, R11, PT ;  /* 0x0000000b0000720c */ /* 0x000fc60003f44070 */
[----:B------:R-:W-:Y:S02]  /*b1f0*/  @!P6 IMAD.IADD R5, R5, 0x1, -R0 ;  /* 0x000000010505e824 */ /* 0x000fe400078e0a00 */
[----:B------:R-:W-:Y:S01]  /*b200*/  @!P5 IMAD.MOV R2, RZ, RZ, -R2 ;  /* 0x000000ffff02d224 */ /* 0x000fe200078e0a02 */
[----:B------:R-:W-:Y:S01]  /*b210*/  ISETP.GE.AND P5, PT, R18, RZ, PT ;  /* 0x000000ff1200720c */ /* 0x000fe20003fa6270 */
[----:B------:R-:W-:Y:S01]  /*b220*/  IMAD.HI.U32 R18, R28, R9, RZ ;  /* 0x000000091c127227 */ /* 0x000fe200078e00ff */
[----:B------:R-:W-:Y:S02]  /*b230*/  ISETP.GT.U32.AND P6, PT, R0, R5, PT ;  /* 0x000000050000720c */ /* 0x000fe40003fc4070 */
[----:B------:R0:W-:Y:S01]  /*b240*/  STL [R1+0x4ec], R2 ;  /* 0x0004ec0201007387 */ /* 0x0001e20000100800 */
[----:B------:R-:W-:Y:S02]  /*b250*/  IMAD.MOV R16, RZ, RZ, -R16 ;  /* 0x000000ffff107224 */ /* 0x000fe400078e0a10 */
[----:B------:R-:W-:Y:S01]  /*b260*/  @!P0 IMAD.IADD R8, R8, 0x1, -R0 ;  /* 0x0000000108088824 */ /* 0x000fe200078e0a00 */
[----:B------:R-:W-:Y:S01]  /*b270*/  ISETP.GE.AND P0, PT, R13, RZ, PT ;  /* 0x000000ff0d00720c */ /* 0x000fe20003f06270 */
[----:B------:R-:W-:Y:S01]  /*b280*/  IMAD R10, R0, R17, R10 ;  /* 0x00000011000a7224 */ /* 0x000fe200078e020a */
[----:B------:R-:W-:Y:S01]  /*b290*/  IADD3 R17, R27, 0x136, RZ ;  /* 0x000001361b117810 */ /* 0x000fe20007ffe0ff */
[----:B------:R-:W-:-:S02]  /*b2a0*/  IMAD.MOV R13, RZ, RZ, -R18 ;  /* 0x000000ffff0d7224 */ /* 0x000fc400078e0a12 */
[C---:B------:R-:W-:Y:S02]  /*b2b0*/  IMAD R12, R0.reuse, R16, R12 ;  /* 0x00000010000c7224 */ /* 0x040fe400078e020c */
[----:B------:R-:W-:Y:S01]  /*b2c0*/  @!P2 IMAD.IADD R11, R11, 0x1, -R0 ;  /* 0x000000010b0ba824 */ /* 0x000fe200078e0a00 */
[C---:B------:R-:W-:Y:S01]  /*b2d0*/  ISETP.GT.U32.AND P2, PT, R0.reuse, R10, PT ;  /* 0x0000000a0000720c */ /* 0x040fe20003f44070 */
[----:B------:R-:W-:Y:S02]  /*b2e0*/  IMAD.MOV.U32 R3, RZ, RZ, R8 ;  /* 0x000000ffff037224 */ /* 0x000fe400078e0008 */
[C---:B------:R-:W-:Y:S01]  /*b2f0*/  IMAD R9, R0.reuse, R13, R9 ;  /* 0x0000000d00097224 */ /* 0x040fe200078e0209 */
[C---:B------:R-:W-:Y:S01]  /*b300*/  IADD3 R13, R27.reuse, 0x134, RZ ;  /* 0x000001341b0d7810 */ /* 0x040fe20007ffe0ff */
[----:B------:R-:W-:Y:S01]  /*b310*/  @!P4 IMAD.MOV R3, RZ, RZ, -R3 ;  /* 0x000000ffff03c224 */ /* 0x000fe200078e0a03 */
[C---:B------:R-:W-:Y:S01]  /*b320*/  ISETP.GT.U32.AND P4, PT, R0.reuse, R12, PT ;  /* 0x0000000c0000720c */ /* 0x040fe20003f84070 */
[----:B0-----:R-:W-:Y:S01]  /*b330*/  IMAD.MOV.U32 R2, RZ, RZ, R11 ;  /* 0x000000ffff027224 */ /* 0x001fe200078e000b */
[----:B------:R-:W-:Y:S01]  /*b340*/  IADD3 R11, R27, 0x135, RZ ;  /* 0x000001351b0b7810 */ /* 0x000fe20007ffe0ff */
[----:B------:R-:W-:Y:S01]  /*b350*/  @!P6 IMAD.IADD R5, R5, 0x1, -R0 ;  /* 0x000000010505e824 */ /* 0x000fe200078e0a00 */
[----:B------:R-:W-:Y:S01]  /*b360*/  ISETP.GT.U32.AND P6, PT, R0, R9, PT ;  /* 0x000000090000720c */ /* 0x000fe20003fc4070 */
[----:B------:R-:W-:Y:S01]  /*b370*/  @!P1 IMAD.MOV R2, RZ, RZ, -R2 ;  /* 0x000000ffff029224 */ /* 0x000fe200078e0a02 */
[----:B------:R-:W-:Y:S01]  /*b380*/  ISETP.GE.AND P1, PT, R7, RZ, PT ;  /* 0x000000ff0700720c */ /* 0x000fe20003f26270 */
[----:B------:R-:W-:Y:S01]  /*b390*/  @!P2 IMAD.IADD R10, R10, 0x1, -R0 ;  /* 0x000000010a0aa824 */ /* 0x000fe200078e0a00 */
[----:B------:R-:W-:Y:S01]  /*b3a0*/  IABS R7, R17 ;  /* 0x0000001100077213 */ /* 0x000fe20000000000 */
[----:B------:R-:W-:Y:S01]  /*b3b0*/  STL [R1+0x4e4], R3 ;  /* 0x0004e40301007387 */ /* 0x000fe20000100800 */
[----:B------:R-:W-:-:S02]  /*b3c0*/  ISETP.GE.AND P2, PT, R6, RZ, PT ;  /* 0x000000ff0600720c */ /* 0x000fc40003f46270 */
[----:B------:R-:W-:Y:S01]  /*b3d0*/  IABS R8, R11 ;  /* 0x0000000b00087213 */ /* 0x000fe20000000000 */
[--C-:B------:R-:W-:Y:S01]  /*b3e0*/  @!P4 IMAD.IADD R12, R12, 0x1, -R0.reuse ;  /* 0x000000010c0cc824 */ /* 0x100fe200078e0a00 */
[----:B------:R-:W-:Y:S01]  /*b3f0*/  ISETP.GT.U32.AND P4, PT, R0, R10, PT ;  /* 0x0000000a0000720c */ /* 0x000fe20003f84070 */
[----:B------:R-:W-:Y:S01]  /*b400*/  IMAD.HI.U32 R6, R28, R7, RZ ;  /* 0x000000071c067227 */ /* 0x000fe200078e00ff */
[----:B------:R0:W-:Y:S01]  /*b410*/  STL [R1+0x4e0], R2 ;  /* 0x0004e00201007387 */ /* 0x0001e20000100800 */
[----:B------:R-:W-:Y:S02]  /*b420*/  IABS R19, R13 ;  /* 0x0000000d00137213 */ /* 0x000fe40000000000 */
[----:B------:R-:W-:Y:S01]  /*b430*/  @!P6 IMAD.IADD R9, R9, 0x1, -R0 ;  /* 0x000000010909e824 */ /* 0x000fe200078e0a00 */
[----:B------:R-:W-:Y:S02]  /*b440*/  ISETP.GT.U32.AND P6, PT, R0, R12, PT ;  /* 0x0000000c0000720c */ /* 0x000fe40003fc4070 */
[----:B------:R-:W-:-:S04]  /*b450*/  IMAD.HI.U32 R20, R28, R19, RZ ;  /* 0x000000131c147227 */ /* 0x000fc800078e00ff */
[----:B0-----:R-:W-:Y:S02]  /*b460*/  IMAD.MOV.U32 R2, RZ, RZ, R5 ;  /* 0x000000ffff027224 */ /* 0x001fe400078e0005 */
[----:B------:R-:W-:Y:S02]  /*b470*/  IMAD.MOV R5, RZ, RZ, -R6 ;  /* 0x000000ffff057224 */ /* 0x000fe400078e0a06 */
[----:B------:R-:W-:-:S04]  /*b480*/  IMAD.HI.U32 R6, R28, R8, RZ ;  /* 0x000000081c067227 */ /* 0x000fc800078e00ff */
[----:B------:R-:W-:Y:S01]  /*b490*/  IMAD R5, R0, R5, R7 ;  /* 0x0000000500057224 */ /* 0x000fe200078e0207 */
[C---:B------:R-:W-:Y:S01]  /*b4a0*/  IADD3 R7, R27.reuse, 0x133, RZ ;  /* 0x000001331b077810 */ /* 0x040fe20007ffe0ff */
[----:B------:R-:W-:Y:S02]  /*b4b0*/  IMAD.MOV R6, RZ, RZ, -R6 ;  /* 0x000000ffff067224 */ /* 0x000fe400078e0a06 */
[----:B------:R-:W-:Y:S01]  /*b4c0*/  @!P4 IMAD.IADD R10, R10, 0x1, -R0 ;  /* 0x000000010a0ac824 */ /* 0x000fe200078e0a00 */
[C---:B------:R-:W-:Y:S01]  /*b4d0*/  ISETP.GT.U32.AND P4, PT, R0.reuse, R5, PT ;  /* 0x000000050000720c */ /* 0x040fe20003f84070 */
[C---:B------:R-:W-:Y:S01]  /*b4e0*/  IMAD R8, R0.reuse, R6, R8 ;  /* 0x0000000600087224 */ /* 0x040fe200078e0208 */
[----:B------:R-:W-:Y:S01]  /*b4f0*/  IABS R16, R7 ;  /* 0x0000000700107213 */ /* 0x000fe20000000000 */
[----:B------:R-:W-:Y:S01]  /*b500*/  @!P5 IMAD.MOV R2, RZ, RZ, -R2 ;  /* 0x000000ffff02d224 */ /* 0x000fe200078e0a02 */
[----:B------:R-:W-:Y:S01]  /*b510*/  ISETP.GT.U32.AND P5, PT, R0, R9, PT ;  /* 0x000000090000720c */ /* 0x000fe20003fa4070 */
[----:B------:R-:W-:Y:S01]  /*b520*/  @!P6 IMAD.IADD R12, R12, 0x1, -R0 ;  /* 0x000000010c0ce824 */ /* 0x000fe200078e0a00 */
[----:B------:R-:W-:Y:S01]  /*b530*/  ISETP.GT.U32.AND P6, PT, R0, R8, PT ;  /* 0x000000080000720c */ /* 0x000fe20003fc4070 */
[----:B------:R-:W-:Y:S01]  /*b540*/  IMAD.HI.U32 R18, R28, R16, RZ ;  /* 0x000000101c127227 */ /* 0x000fe200078e00ff */
[----:B------:R0:W-:Y:S01]  /*b550*/  STL [R1+0x4dc], R2 ;  /* 0x0004dc0201007387 */ /* 0x0001e20000100800 */
[----:B------:R-:W-:-:S02]  /*b560*/  IADD3 R6, R27, 0x132, RZ ;  /* 0x000001321b067810 */ /* 0x000fc40007ffe0ff */
[----:B------:R-:W-:Y:S02]  /*b570*/  IMAD.MOV R20, RZ, RZ, -R20 ;  /* 0x000000ffff147224 */ /* 0x000fe400078e0a14 */
[--C-:B------:R-:W-:Y:S01]  /*b580*/  @!P4 IMAD.IADD R5, R5, 0x1, -R0.reuse ;  /* 0x000000010505c824 */ /* 0x100fe200078e0a00 */
[----:B------:R-:W-:Y:S01]  /*b590*/  ISETP.GE.AND P4, PT, R11, RZ, PT ;  /* 0x000000ff0b00720c */ /* 0x000fe20003f86270 */
[----:B------:R-:W-:Y:S02]  /*b5a0*/  IMAD R11, R0, R20, R19 ;  /* 0x00000014000b7224 */ /* 0x000fe400078e0213 */
[----:B------:R-:W-:Y:S01]  /*b5b0*/  @!P5 IMAD.IADD R9, R9, 0x1, -R0 ;  /* 0x000000010909d824 */ /* 0x000fe200078e0a00 */
[----:B------:R-:W-:Y:S01]  /*b5c0*/  ISETP.GE.AND P5, PT, R17, RZ, PT ;  /* 0x000000ff1100720c */ /* 0x000fe20003fa6270 */
[----:B0-----:R-:W-:Y:S01]  /*b5d0*/  IMAD.MOV.U32 R2, RZ, RZ, R10 ;  /* 0x000000ffff027224 */ /* 0x001fe200078e000a */
[----:B------:R-:W-:Y:S01]  /*b5e0*/  IABS R17, R6 ;  /* 0x0000000600117213 */ /* 0x000fe20000000000 */
[----:B------:R-:W-:-:S02]  /*b5f0*/  @!P6 IMAD.IADD R8, R8, 0x1, -R0 ;  /* 0x000000010808e824 */ /* 0x000fc400078e0a00 */
[----:B------:R-:W-:Y:S01]  /*b600*/  @!P0 IMAD.MOV R2, RZ, RZ, -R2 ;  /* 0x000000ffff028224 */ /* 0x000fe200078e0a02 */
[C---:B------:R-:W-:Y:S01]  /*b610*/  ISETP.GT.U32.AND P0, PT, R0.reuse, R5, PT ;  /* 0x000000050000720c */ /* 0x040fe20003f04070 */
[----:B------:R-:W-:Y:S01]  /*b620*/  IMAD.MOV R10, RZ, RZ, -R18 ;  /* 0x000000ffff0a7224 */ /* 0x000fe200078e0a12 */
[----:B------:R-:W-:Y:S01]  /*b630*/  ISETP.GT.U32.AND P6, PT, R0, R8, PT ;  /* 0x000000080000720c */ /* 0x000fe20003fc4070 */
[----:B------:R-:W-:Y:S01]  /*b640*/  IMAD.HI.U32 R18, R28, R17, RZ ;  /* 0x000000111c127227 */ /* 0x000fe200078e00ff */
[----:B------:R0:W-:Y:S03]  /*b650*/  STL [R1+0x4d8], R2 ;  /* 0x0004d80201007387 */ /* 0x0001e60000100800 */
[----:B------:R-:W-:Y:S01]  /*b660*/  IMAD R10, R0, R10, R16 ;  /* 0x0000000a000a7224 */ /* 0x000fe200078e0210 */
[C---:B------:R-:W-:Y:S01]  /*b670*/  IADD3 R16, R27.reuse, 0x131, RZ ;  /* 0x000001311b107810 */ /* 0x040fe20007ffe0ff */
[----:B------:R-:W-:Y:S01]  /*b680*/  IMAD.MOV.U32 R3, RZ, RZ, R12 ;  /* 0x000000ffff037224 */ /* 0x000fe200078e000c */
[----:B------:R-:W-:Y:S01]  /*b690*/  IADD3 R12, R27, 0x12f, RZ ;  /* 0x0000012f1b0c7810 */ /* 0x000fe20007ffe0ff */
[----:B------:R-:W-:-:S02]  /*b6a0*/  IMAD.MOV R18, RZ, RZ, -R18 ;  /* 0x000000ffff127224 */ /* 0x000fc400078e0a12 */
[----:B------:R-:W-:Y:S01]  /*b6b0*/  @!P1 IMAD.MOV R3, RZ, RZ, -R3 ;  /* 0x000000ffff039224 */ /* 0x000fe200078e0a03 */
[C---:B------:R-:W-:Y:S01]  /*b6c0*/  ISETP.GT.U32.AND P1, PT, R0.reuse, R11, PT ;  /* 0x0000000b0000720c */ /* 0x040fe20003f24070 */
[----:B0-----:R-:W-:Y:S02]  /*b6d0*/  IMAD.MOV.U32 R2, RZ, RZ, R9 ;  /* 0x000000ffff027224 */ /* 0x001fe400078e0009 */
[C---:B------:R-:W-:Y:S01]  /*b6e0*/  IMAD R9, R0.reuse, R18, R17 ;  /* 0x0000001200097224 */ /* 0x040fe200078e0211 */
[----:B------:R-:W-:Y:S01]  /*b6f0*/  IABS R17, R21 ;  /* 0x0000001500117213 */ /* 0x000fe20000000000 */
[--C-:B------:R-:W-:Y:S01]  /*b700*/  @!P0 IMAD.IADD R5, R5, 0x1, -R0.reuse ;  /* 0x0000000105058824 */ /* 0x100fe200078e0a00 */
[----:B------:R-:W-:Y:S01]  /*b710*/  ISETP.GT.U32.AND P0, PT, R0, R10, PT ;  /* 0x0000000a0000720c */ /* 0x000fe20003f04070 */
[----:B------:R-:W-:Y:S01]  /*b720*/  @!P6 IMAD.IADD R8, R8, 0x1, -R0 ;  /* 0x000000010808e824 */ /* 0x000fe200078e0a00 */
[----:B------:R-:W-:Y:S01]  /*b730*/  ISETP.GT.U32.AND P6, PT, R0, R9, PT ;  /* 0x000000090000720c */ /* 0x000fe20003fc4070 */
[----:B------:R-:W-:Y:S01]  /*b740*/  @!P2 IMAD.MOV R2, RZ, RZ, -R2 ;  /* 0x000000ffff02a224 */ /* 0x000fe200078e0a02 */
[----:B------:R-:W-:Y:S01]  /*b750*/  ISETP.GE.AND P2, PT, R13, RZ, PT ;  /* 0x000000ff0d00720c */ /* 0x000fe20003f46270 */
[----:B------:R-:W-:Y:S01]  /*b760*/  STL [R1+0x4d4], R3 ;  /* 0x0004d40301007387 */ /* 0x000fe20000100800 */
[----:B------:R-:W-:Y:S01]  /*b770*/  IABS R13, R16 ;  /* 0x00000010000d7213 */ /* 0x000fe20000000000 */
[----:B------:R-:W-:Y:S01]  /*b780*/  @!P1 IMAD.IADD R11, R11, 0x1, -R0 ;  /* 0x000000010b0b9824 */ /* 0x000fe200078e0a00 */
[----:B------:R-:W-:Y:S01]  /*b790*/  ISETP.GE.AND P1, PT, R7, RZ, PT ;  /* 0x000000ff0700720c */ /* 0x000fe20003f26270 */
[----:B------:R-:W-:Y:S01]  /*b7a0*/  IMAD.MOV.U32 R7, RZ, RZ, R17 ;  /* 0x000000ffff077224 */ /* 0x000fe200078e0011 */
[----:B------:R0:W-:Y:S01]  /*b7b0*/  STL [R1+0x4d0], R2 ;  /* 0x0004d00201007387 */ /* 0x0001e20000100800 */
[----:B------:R-:W-:Y:S01]  /*b7c0*/  IMAD.HI.U32 R17, R28, R13, RZ ;  /* 0x0000000d1c117227 */ /* 0x000fe200078e00ff */
[----:B------:R-:W-:-:S03]  /*b7d0*/  IABS R18, R12 ;  /* 0x0000000c00127213 */ /* 0x000fc60000000000 */
[--C-:B------:R-:W-:Y:S01]  /*b7e0*/  @!P0 IMAD.IADD R10, R10, 0x1, -R0.reuse ;  /* 0x000000010a0a8824 */ /* 0x100fe200078e0a00 */
[C---:B------:R-:W-:Y:S01]  /*b7f0*/  ISETP.GT.U32.AND P0, PT, R0.reuse, R11, PT ;  /* 0x0000000b0000720c */ /* 0x040fe20003f04070 */
[----:B------:R-:W-:Y:S02]  /*b800*/  @!P6 IMAD.IADD R9, R9, 0x1, -R0 ;  /* 0x000000010909e824 */ /* 0x000fe400078e0a00 */
[----:B------:R-:W-:Y:S01]  /*b810*/  IMAD.MOV R17, RZ, RZ, -R17 ;  /* 0x000000ffff117224 */ /* 0x000fe200078e0a11 */
[----:B------:R-:W-:Y:S01]  /*b820*/  ISETP.GT.U32.AND P6, PT, R0, R10, PT ;  /* 0x0000000a0000720c */ /* 0x000fe20003fc4070 */
[----:B0-----:R-:W-:Y:S02]  /*b830*/  IMAD.MOV.U32 R2, RZ, RZ, R8 ;  /* 0x000000ffff027224 */ /* 0x001fe400078e0008 */
[----:B------:R-:W-:Y:S02]  /*b840*/  IMAD.MOV.U32 R3, RZ, RZ, R5 ;  /* 0x000000ffff037224 */ /* 0x000fe400078e0005 */
[----:B------:R-:W-:Y:S01]  /*b850*/  @!P4 IMAD.MOV R2, RZ, RZ, -R2 ;  /* 0x000000ffff02c224 */ /* 0x000fe200078e0a02 */
[----:B------:R-:W-:Y:S01]  /*b860*/  ISETP.GE.AND P4, PT, R6, RZ, PT ;  /* 0x000000ff0600720c */ /* 0x000fe20003f86270 */
[C---:B------:R-:W-:Y:S01]  /*b870*/  IMAD R8, R0.reuse, R17, R13 ;  /* 0x0000001100087224 */ /* 0x040fe200078e020d */
[C---:B------:R-:W-:Y:S01]  /*b880*/  IADD3 R13, R27.reuse, 0x12e, RZ ;  /* 0x0000012e1b0d7810 */ /* 0x040fe20007ffe0ff */
[----:B------:R-:W-:Y:S01]  /*b890*/  IMAD.MOV.U32 R6, RZ, RZ, R18 ;  /* 0x000000ffff067224 */ /* 0x000fe200078e0012 */
[----:B------:R-:W-:Y:S01]  /*b8a0*/  IADD3 R18, R27, 0x12b, RZ ;  /* 0x0000012b1b127810 */ /* 0x000fe20007ffe0ff */
[----:B------:R-:W-:Y:S01]  /*b8b0*/  @!P5 IMAD.MOV R3, RZ, RZ, -R3 ;  /* 0x000000ffff03d224 */ /* 0x000fe200078e0a03 */
[----:B------:R-:W-:Y:S01]  /*b8c0*/  ISETP.GT.U32.AND P5, PT, R0, R9, PT ;  /* 0x000000090000720c */ /* 0x000fe20003fa4070 */
[--C-:B------:R-:W-:Y:S01]  /*b8d0*/  @!P0 IMAD.IADD R11, R11, 0x1, -R0.reuse ;  /* 0x000000010b0b8824 */ /* 0x100fe200078e0a00 */
[----:B------:R-:W-:Y:S01]  /*b8e0*/  ISETP.GE.AND P0, PT, R16, RZ, PT ;  /* 0x000000ff1000720c */ /* 0x000fe20003f06270 */
[----:B------:R-:W-:Y:S01]  /*b8f0*/  @!P6 IMAD.IADD R10, R10, 0x1, -R0 ;  /* 0x000000010a0ae824 */ /* 0x000fe200078e0a00 */
[----:B------:R-:W-:Y:S01]  /*b900*/  ISETP.GT.U32.AND P6, PT, R0, R8, PT ;  /* 0x000000080000720c */ /* 0x000fe20003fc4070 */
[C---:B------:R-:W-:Y:S01]  /*b910*/  IMAD.HI.U32 R5, R28.reuse, R7, RZ ;  /* 0x000000071c057227 */ /* 0x040fe200078e00ff */
[----:B------:R0:W-:Y:S03]  /*b920*/  STL [R1+0x4cc], R3 ;  /* 0x0004cc0301007387 */ /* 0x0001e60000100800 */
[----:B------:R-:W-:Y:S01]  /*b930*/  IMAD.HI.U32 R16, R28, R6, RZ ;  /* 0x000000061c107227 */ /* 0x000fe200078e00ff */
[----:B------:R1:W-:Y:S03]  /*b940*/  STL [R1+0x4c8], R2 ;  /* 0x0004c80201007387 */ /* 0x0003e60000100800 */
[----:B------:R-:W-:-:S02]  /*b950*/  IMAD.MOV R5, RZ, RZ, -R5 ;  /* 0x000000ffff057224 */ /* 0x000fc400078e0a05 */
[----:B------:R-:W-:Y:S01]  /*b960*/  IMAD.MOV R17, RZ, RZ, -R16 ;  /* 0x000000ffff117224 */ /* 0x000fe200078e0a10 */
[----:B------:R-:W-:Y:S01]  /*b970*/  IADD3 R16, R27, 0x12d, RZ ;  /* 0x0000012d1b107810 */ /* 0x000fe20007ffe0ff */
[C---:B------:R-:W-:Y:S01]  /*b980*/  IMAD R7, R0.reuse, R5, R7 ;  /* 0x0000000500077224 */ /* 0x040fe200078e0207 */
[----:B------:R-:W-:Y:S01]  /*b990*/  IABS R5, R13 ;  /* 0x0000000d00057213 */ /* 0x000fe20000000000 */
[C---:B------:R-:W-:Y:S01]  /*b9a0*/  IMAD R6, R0.reuse, R17, R6 ;  /* 0x0000001100067224 */ /* 0x040fe200078e0206 */
[----:B------:R-:W-:Y:S01]  /*b9b0*/  IABS R19, R16 ;  /* 0x0000001000137213 */ /* 0x000fe20000000000 */
[--C-:B------:R-:W-:Y:S01]  /*b9c0*/  @!P5 IMAD.IADD R9, R9, 0x1, -R0.reuse ;  /* 0x000000010909d824 */ /* 0x100fe200078e0a00 */
[----:B------:R-:W-:Y:S01]  /*b9d0*/  ISETP.GT.U32.AND P5, PT, R0, R7, PT ;  /* 0x000000070000720c */ /* 0x000fe20003fa4070 */
[----:B------:R-:W-:Y:S01]  /*b9e0*/  @!P6 IMAD.IADD R8, R8, 0x1, -R0 ;  /* 0x000000010808e824 */ /* 0x000fe200078e0a00 */
[----:B------:R-:W-:Y:S01]  /*b9f0*/  ISETP.GT.U32.AND P6, PT, R0, R6, PT ;  /* 0x000000060000720c */ /* 0x000fe20003fc4070 */
[----:B0-----:R-:W-:Y:S01]  /*ba00*/  IMAD.MOV.U32 R3, RZ, RZ, R11 ;  /* 0x000000ffff037224 */ /* 0x001fe200078e000b */
[C---:B------:R-:W-:Y:S01]  /*ba10*/  IADD3 R17, R27.reuse, 0x12c, RZ ;  /* 0x0000012c1b117810 */ /* 0x040fe20007ffe0ff */
[----:B-1----:R-:W-:Y:S01]  /*ba20*/  IMAD.MOV.U32 R2, RZ, RZ, R10 ;  /* 0x000000ffff027224 */ /* 0x002fe200078e000a */
[----:B------:R-:W-:Y:S01]  /*ba30*/  IADD3 R11, R27, 0x129, RZ ;  /* 0x000001291b0b7810 */ /* 0x000fe20007ffe0ff */
[----:B------:R-:W-:Y:S01]  /*ba40*/  IMAD.HI.U32 R22, R28, R5, RZ ;  /* 0x000000051c167227 */ /* 0x000fe200078e00ff */
[----:B------:R-:W-:-:S03]  /*ba50*/  IABS R20, R17 ;  /* 0x0000001100147213 */ /* 0x000fc60000000000 */
[----:B------:R-:W-:Y:S02]  /*ba60*/  @!P2 IMAD.MOV R3, RZ, RZ, -R3 ;  /* 0x000000ffff03a224 */ /* 0x000fe400078e0a03 */
[--C-:B------:R-:W-:Y:S01]  /*ba70*/  @!P5 IMAD.IADD R7, R7, 0x1, -R0.reuse ;  /* 0x000000010707d824 */ /* 0x100fe200078e0a00 */
[----:B------:R-:W-:Y:S01]  /*ba80*/  ISETP.GE.AND P5, PT, R21, RZ, PT ;  /* 0x000000ff1500720c */ /* 0x000fe20003fa6270 */
[----:B------:R-:W-:Y:S01]  /*ba90*/  @!P6 IMAD.IADD R6, R6, 0x1, -R0 ;  /* 0x000000010606e824 */ /* 0x000fe200078e0a00 */
[C---:B------:R-:W-:Y:S01]  /*baa0*/  ISETP.GT.U32.AND P6, PT, R0.reuse, R8, PT ;  /* 0x000000080000720c */ /* 0x040fe20003fc4070 */
[----:B------:R-:W-:Y:S01]  /*bab0*/  @!P1 IMAD.MOV R2, RZ, RZ, -R2 ;  /* 0x000000ffff029224 */ /* 0x000fe200078e0a02 */
[----:B------:R-:W-:Y:S01]  /*bac0*/  STL [R1+0x4c4], R3 ;  /* 0x0004c40301007387 */ /* 0x000fe20000100800 */
[----:B------:R-:W-:Y:S01]  /*bad0*/  IMAD.MOV R22, RZ, RZ, -R22 ;  /* 0x000000ffff167224 */ /* 0x000fe200078e0a16 */
[----:B------:R-:W-:Y:S01]  /*bae0*/  ISETP.GT.U32.AND P1, PT, R0, R7, PT ;  /* 0x000000070000720c */ /* 0x000fe20003f24070 */
[----:B------:R-:W-:Y:S01]  /*baf0*/  IMAD.HI.U32 R21, R28, R19, RZ ;  /* 0x000000131c157227 */ /* 0x000fe200078e00ff */
[----:B------:R0:W-:Y:S01]  /*bb00*/  STL [R1+0x4c0], R2 ;  /* 0x0004c00201007387 */ /* 0x0001e20000100800 */
[----:B------:R-:W-:-:S02]  /*bb10*/  ISETP.GT.U32.AND P2, PT, R0, R6, PT ;  /* 0x000000060000720c */ /* 0x000fc40003f44070 */
[----:B------:R-:W-:Y:S01]  /*bb20*/  IMAD R5, R0, R22, R5 ;  /* 0x0000001600057224 */ /* 0x000fe200078e0205 */
[----:B------:R-:W-:Y:S01]  /*bb30*/  IABS R22, R18 ;  /* 0x0000001200167213 */ /* 0x000fe20000000000 */
[----:B------:R-:W-:Y:S02]  /*bb40*/  IMAD.MOV R21, RZ, RZ, -R21 ;  /* 0x000000ffff157224 */ /* 0x000fe400078e0a15 */
[----:B------:R-:W-:-:S04]  /*bb50*/  IMAD.HI.U32 R23, R28, R20, RZ ;  /* 0x000000141c177227 */ /* 0x000fc800078e00ff */
[----:B0-----:R-:W-:Y:S01]  /*bb60*/  IMAD.MOV.U32 R2, RZ, RZ, R9 ;  /* 0x000000ffff027224 */ /* 0x001fe200078e0009 */
[C---:B------:R-:W-:Y:S01]  /*bb70*/  IADD3 R9, R27.reuse, 0x12a, RZ ;  /* 0x0000012a1b097810 */ /* 0x040fe20007ffe0ff */
[C---:B------:R-:W-:Y:S01]  /*bb80*/  IMAD R19, R0.reuse, R21, R19 ;  /* 0x0000001500137224 */ /* 0x040fe200078e0213 */
[----:B------:R-:W-:Y:S01]  /*bb90*/  IADD3 R21, R27, 0x11a, RZ ;  /* 0x0000011a1b157810 */ /* 0x000fe20007ffe0ff */
[----:B------:R-:W-:Y:S01]  /*bba0*/  @!P4 IMAD.MOV R2, RZ, RZ, -R2 ;  /* 0x000000ffff02c224 */ /* 0x000fe200078e0a02 */
[----:B------:R-:W-:Y:S01]  /*bbb0*/  ISETP.GT.U32.AND P4, PT, R0, R5, PT ;  /* 0x000000050000720c */ /* 0x000fe20003f84070 */
[----:B------:R-:W-:Y:S01]  /*bbc0*/  @!P6 IMAD.IADD R8, R8, 0x1, -R0 ;  /* 0x000000010808e824 */ /* 0x000fe200078e0a00 */
[----:B------:R-:W-:Y:S01]  /*bbd0*/  ISETP.GT.U32.AND P6, PT, R0, R19, PT ;  /* 0x000000130000720c */ /* 0x000fe20003fc4070 */
[----:B------:R-:W-:Y:S01]  /*bbe0*/  IMAD.MOV R23, RZ, RZ, -R23 ;  /* 0x000000ffff177224 */ /* 0x000fe200078e0a17 */
[----:B------:R0:W-:Y:S01]  /*bbf0*/  STL [R1+0x4bc], R2 ;  /* 0x0004bc0201007387 */ /* 0x0001e20000100800 */
[----:B------:R-:W-:-:S04]  /*bc00*/  IMAD.HI.U32 R10, R28, R22, RZ ;  /* 0x000000161c0a7227 */ /* 0x000fc800078e00ff */
[C---:B------:R-:W-:Y:S02]  /*bc10*/  IMAD R20, R0.reuse, R23, R20 ;  /* 0x0000001700147224 */ /* 0x040fe400078e0214 */
[----:B------:R-:W-:Y:S02]  /*bc20*/  @!P1 IMAD.IADD R7, R7, 0x1, -R0 ;  /* 0x0000000107079824 */ /* 0x000fe400078e0a00 */
[----:B------:R-:W-:Y:S01]  /*bc30*/  IMAD.MOV R10, RZ, RZ, -R10 ;  /* 0x000000ffff0a7224 */ /* 0x000fe200078e0a0a */
[C---:B------:R-:W-:Y:S01]  /*bc40*/  ISETP.GT.U32.AND P1, PT, R0.reuse, R20, PT ;  /* 0x000000140000720c */ /* 0x040fe20003f24070 */
[----:B------:R-:W-:Y:S01]  /*bc50*/  @!P4 IMAD.IADD R5, R5, 0x1, -R0 ;  /* 0x000000010505c824 */ /* 0x000fe200078e0a00 */
[----:B------:R-:W-:Y:S01]  /*bc60*/  ISETP.GE.AND P4, PT, R13, RZ, PT ;  /* 0x000000ff0d00720c */ /* 0x000fe20003f86270 */
[----:B------:R-:W-:Y:S01]  /*bc70*/  IMAD R10, R0, R10, R22 ;  /* 0x0000000a000a7224 */ /* 0x000fe200078e0216 */
[----:B------:R-:W-:Y:S01]  /*bc80*/  IABS R13, R11 ;  /* 0x0000000b000d7213 */ /* 0x000fe20000000000 */
[----:B------:R-:W-:Y:S01]  /*bc90*/  IMAD.MOV.U32 R3, RZ, RZ, R7 ;  /* 0x000000ffff037224 */ /* 0x000fe200078e0007 */
[----:B------:R-:W-:Y:S01]  /*bca0*/  IADD3 R22, R27, 0x11c, RZ ;  /* 0x0000011c1b167810 */ /* 0x000fe20007ffe0ff */
[----:B0-----:R-:W-:-:S02]  /*bcb0*/  IMAD.MOV.U32 R2, RZ, RZ, R8 ;  /* 0x000000ffff027224 */ /* 0x001fc400078e0008 */
[--C-:B------:R-:W-:Y:S01]  /*bcc0*/  @!P6 IMAD.IADD R19, R19, 0x1, -R0.reuse ;  /* 0x000000011313e824 */ /* 0x100fe200078e0a00 */
[C---:B------:R-:W-:Y:S01]  /*bcd0*/  ISETP.GT.U32.AND P6, PT, R0.reuse, R5, PT ;  /* 0x000000050000720c */ /* 0x040fe20003fc4070 */
[----:B------:R-:W-:Y:S01]  /*bce0*/  @!P5 IMAD.MOV R3, RZ, RZ, -R3 ;  /* 0x000000ffff03d224 */ /* 0x000fe200078e0a03 */
[----:B------:R-:W-:Y:S01]  /*bcf0*/  ISETP.GT.U32.AND P5, PT, R0, R10, PT ;  /* 0x0000000a0000720c */ /* 0x000fe20003fa4070 */
[----:B------:R-:W-:Y:S01]  /*bd00*/  @!P2 IMAD.IADD R6, R6, 0x1, -R0 ;  /* 0x000000010606a824 */ /* 0x000fe200078e0a00 */
[----:B------:R-:W-:Y:S01]  /*bd10*/  ISETP.GE.AND P2, PT, R12, RZ, PT ;  /* 0x000000ff0c00720c */ /* 0x000fe20003f46270 */
[----:B------:R-:W-:Y:S01]  /*bd20*/  @!P0 IMAD.MOV R2, RZ, RZ, -R2 ;  /* 0x000000ffff028224 */ /* 0x000fe200078e0a02 */
[----:B------:R-:W-:Y:S01]  /*bd30*/  IABS R12, R9 ;  /* 0x00000009000c7213 */ /* 0x000fe20000000000 */
[--C-:B------:R-:W-:Y:S01]  /*bd40*/  @!P1 IMAD.IADD R20, R20, 0x1, -R0.reuse ;  /* 0x0000000114149824 */ /* 0x100fe200078e0a00 */
[C---:B------:R-:W-:Y:S02]  /*bd50*/  ISETP.GT.U32.AND P0, PT, R0.reuse, R19, PT ;  /* 0x000000130000720c */ /* 0x040fe40003f04070 */
[----:B------:R0:W-:Y:S02]  /*bd60*/  STL [R1+0x4b8], R2 ;  /* 0x0004b80201007387 */ /* 0x0001e40000100800 */
[----:B------:R-:W-:Y:S01]  /*bd70*/  ISETP.GT.U32.AND P1, PT, R0, R20, PT ;  /* 0x000000140000720c */ /* 0x000fe20003f24070 */
[--C-:B------:R-:W-:Y:S01]  /*bd80*/  @!P6 IMAD.IADD R5, R5, 0x1, -R0.reuse ;  /* 0x000000010505e824 */ /* 0x100fe200078e0a00 */
[----:B------:R-:W-:Y:S01]  /*bd90*/  ISETP.GE.AND P6, PT, R17, RZ, PT ;  /* 0x000000ff1100720c */ /* 0x000fe20003fc6270 */
[----:B------:R-:W-:Y:S01]  /*bda0*/  @!P5 IMAD.IADD R10, R10, 0x1, -R0 ;  /* 0x000000010a0ad824 */ /* 0x000fe200078e0a00 */
[----:B------:R1:W-:Y:S01]  /*bdb0*/  STL [R1+0x4b4], R3 ;  /* 0x0004b40301007387 */ /* 0x0003e20000100800 */
[----:B------:R-:W-:-:S02]  /*bdc0*/  IMAD.MOV.U32 R8, RZ, RZ, R5 ;  /* 0x000000ffff087224 */ /* 0x000fc400078e0005 */
[----:B0-----:R-:W-:Y:S01]  /*bdd0*/  IMAD.MOV.U32 R2, RZ, RZ, R6 ;  /* 0x000000ffff027224 */ /* 0x001fe200078e0006 */
[----:B------:R-:W-:Y:S01]  /*bde0*/  ISETP.GT.U32.AND P5, PT, R0, R10, PT ;  /* 0x0000000a0000720c */ /* 0x000fe20003fa4070 */
[----:B------:R-:W-:-:S04]  /*bdf0*/  IMAD.HI.U32 R6, R28, R12, RZ ;  /* 0x0000000c1c067227 */ /* 0x000fc800078e00ff */
[----:B------:R-:W-:Y:S02]  /*be00*/  IMAD.MOV R7, RZ, RZ, -R6 ;  /* 0x000000ffff077224 */ /* 0x000fe400078e0a06 */
[----:B------:R-:W-:Y:S01]  /*be10*/  @!P2 IMAD.MOV R2, RZ, RZ, -R2 ;  /* 0x000000ffff02a224 */ /* 0x000fe200078e0a02 */
[----:B------:R-:W-:Y:S01]  /*be20*/  ISETP.GE.AND P2, PT, R16, RZ, PT ;  /* 0x000000ff1000720c */ /* 0x000fe20003f46270 */
[----:B------:R-:W-:Y:S01]  /*be30*/  IMAD R12, R0, R7, R12 ;  /* 0x00000007000c7224 */ /* 0x000fe200078e020c */
[----:B------:R-:W-:Y:S01]  /*be40*/  IADD3 R7, R27, 0x128, RZ ;  /* 0x000001281b077810 */ /* 0x000fe20007ffe0ff */
[----:B------:R-:W-:Y:S01]  /*be50*/  IMAD.HI.U32 R6, R28, R13, RZ ;  /* 0x0000000d1c067227 */ /* 0x000fe200078e00ff */
[----:B------:R0:W-:Y:S03]  /*be60*/  STL [R1+0x4b0], R2 ;  /* 0x0004b00201007387 */ /* 0x0001e60000100800 */
[----:B------:R-:W-:Y:S01]  /*be70*/  @!P4 IMAD.MOV R8, RZ, RZ, -R8 ;  /* 0x000000ffff08c224 */ /* 0x000fe200078e0a08 */
[----:B------:R-:W-:Y:S01]  /*be80*/  ISETP.GT.U32.AND P4, PT, R0, R12, PT ;  /* 0x0000000c0000720c */ /* 0x000fe20003f84070 */
[----:B------:R-:W-:-:S02]  /*be90*/  IMAD.MOV R6, RZ, RZ, -R6 ;  /* 0x000000ffff067224 */ /* 0x000fc400078e0a06 */
[--C-:B------:R-:W-:Y:S01]  /*bea0*/  @!P0 IMAD.IADD R19, R19, 0x1, -R0.reuse ;  /* 0x0000000113138824 */ /* 0x100fe200078e0a00 */
[----:B------:R-:W-:Y:S01]  /*beb0*/  ISETP.GE.AND P0, PT, R18, RZ, PT ;  /* 0x000000ff1200720c */ /* 0x000fe20003f06270 */
[----:B------:R-:W-:Y:S01]  /*bec0*/  @!P1 IMAD.IADD R20, R20, 0x1, -R0 ;  /* 0x0000000114149824 */ /* 0x000fe200078e0a00 */
[----:B------:R2:W-:Y:S01]  /*bed0*/  STL [R1+0x4ac], R8 ;  /* 0x0004ac0801007387 */ /* 0x0005e20000100800 */
[----:B------:R-:W-:Y:S01]  /*bee0*/  IMAD R13, R0, R6, R13 ;  /* 0x00000006000d7224 */ /* 0x000fe200078e020d */
[----:B------:R-:W-:Y:S01]  /*bef0*/  ISETP.GE.AND P1, PT, R9, RZ, PT ;  /* 0x000000ff0900720c */ /* 0x000fe20003f26270 */
[----:B-1----:R-:W-:Y:S01]  /*bf00*/  IMAD.MOV.U32 R3, RZ, RZ, R19 ;  /* 0x000000ffff037224 */ /* 0x002fe200078e0013 */
[----:B------:R-:W-:Y:S01]  /*bf10*/  IADD3 R19, R27, 0x117, RZ ;  /* 0x000001171b137810 */ /* 0x000fe20007ffe0ff */
[----:B0-----:R-:W-:Y:S02]  /*bf20*/  IMAD.MOV.U32 R2, RZ, RZ, R20 ;  /* 0x000000ffff027224 */ /* 0x001fe400078e0014 */
[--C-:B------:R-:W-:Y:S01]  /*bf30*/  @!P5 IMAD.IADD R10, R10, 0x1, -R0.reuse ;  /* 0x000000010a0ad824 */ /* 0x100fe200078e0a00 */
[----:B------:R-:W-:Y:S01]  /*bf40*/  ISETP.GT.U32.AND P5, PT, R0, R13, PT ;  /* 0x0000000d0000720c */ /* 0x000fe20003fa4070 */
[----:B------:R-:W-:Y:S01]  /*bf50*/  @!P2 IMAD.MOV R3, RZ, RZ, -R3 ;  /* 0x000000ffff03a224 */ /* 0x000fe200078e0a03 */
[----:B------:R-:W-:Y:S01]  /*bf60*/  ISETP.GE.AND P2, PT, R11, RZ, PT ;  /* 0x000000ff0b00720c */ /* 0x000fe20003f46270 */
[----:B------:R-:W-:Y:S01]  /*bf70*/  @!P4 IMAD.IADD R12, R12, 0x1, -R0 ;  /* 0x000000010c0cc824 */ /* 0x000fe200078e0a00 */
[----:B------:R-:W-:Y:S01]  /*bf80*/  IABS R11, R7 ;  /* 0x00000007000b7213 */ /* 0x000fe20000000000 */
[----:B------:R-:W-:Y:S01]  /*bf90*/  @!P6 IMAD.MOV R2, RZ, RZ, -R2 ;  /* 0x000000ffff02e224 */ /* 0x000fe200078e0a02 */
[----:B------:R-:W-:Y:S01]  /*bfa0*/  STL [R1+0x4a8], R3 ;  /* 0x0004a80301007387 */ /* 0x000fe20000100800 */
[----:B--2---:R-:W-:-:S02]  /*bfb0*/  IADD3 R8, R27, 0x127, RZ ;  /* 0x000001271b087810 */ /* 0x004fc40007ffe0ff */
[----:B------:R-:W-:Y:S01]  /*bfc0*/  ISETP.GT.U32.AND P4, PT, R0, R12, PT ;  /* 0x0000000c0000720c */ /* 0x000fe20003f84070 */
[----:B------:R-:W-:Y:S01]  /*bfd0*/  IMAD.HI.U32 R6, R28, R11, RZ ;  /* 0x0000000b1c067227 */ /* 0x000fe200078e00ff */
[----:B------:R0:W-:Y:S01]  /*bfe0*/  STL [R1+0x4a4], R2 ;  /* 0x0004a40201007387 */ /* 0x0001e20000100800 */
[----:B------:R-:W-:Y:S02]  /*bff0*/  IABS R5, R8 ;  /* 0x0000000800057213 */ /* 0x000fe40000000000 */
[----:B------:R-:W-:Y:S01]  /*c000*/  @!P5 IMAD.IADD R13, R13, 0x1, -R0 ;  /* 0x000000010d0dd824 */ /* 0x000fe200078e0a00 */
[----:B------:R-:W-:Y:S02]  /*c010*/  ISETP.GE.AND P6, PT, R7, RZ, PT ;  /* 0x000000ff0700720c */ /* 0x000fe40003fc6270 */
[----:B------:R-:W-:Y:S02]  /*c020*/  IADD3 R7, R27, 0x126, RZ ;  /* 0x000001261b077810 */ /* 0x000fe40007ffe0ff */
[----:B------:R-:W-:Y:S01]  /*c030*/  ISETP.GT.U32.AND P5, PT, R0, R13, PT ;  /* 0x0000000d0000720c */ /* 0x000fe20003fa4070 */
[----:B0-----:R-:W-:Y:S01]  /*c040*/  IMAD.MOV.U32 R2, RZ, RZ, R10 ;  /* 0x000000ffff027224 */ /* 0x001fe200078e000a */
[----:B------:R-:W-:Y:S01]  /*c050*/  IABS R9, R7 ;  /* 0x0000000700097213 */ /* 0x000fe20000000000 */
[----:B------:R-:W-:-:S02]  /*c060*/  IMAD.MOV R10, RZ, RZ, -R6 ;  /* 0x000000ffff0a7224 */ /* 0x000fc400078e0a06 */
[----:B------:R-:W-:Y:S01]  /*c070*/  @!P0 IMAD.MOV R2, RZ, RZ, -R2 ;  /* 0x000000ffff028224 */ /* 0x000fe200078e0a02 */
[----:B------:R-:W-:Y:S01]  /*c080*/  ISETP.GE.AND P0, PT, R8, RZ, PT ;  /* 0x000000ff0800720c */ /* 0x000fe20003f06270 */
[----:B------:R-:W-:Y:S01]  /*c090*/  IMAD R8, R0, R10, R11 ;  /* 0x0000000a00087224 */ /* 0x000fe200078e020b */
[C---:B------:R-:W-:Y:S01]  /*c0a0*/  IADD3 R11, R27.reuse, 0x125, RZ ;  /* 0x000001251b0b7810 */ /* 0x040fe20007ffe0ff */
[----:B------:R-:W-:Y:S01]  /*c0b0*/  IMAD.HI.U32 R6, R28, R5, RZ ;  /* 0x000000051c067227 */ /* 0x000fe200078e00ff */
[----:B------:R0:W-:Y:S01]  /*c0c0*/  STL [R1+0x4a0], R2 ;  /* 0x0004a00201007387 */ /* 0x0001e20000100800 */
[----:B------:R-:W-:Y:S02]  /*c0d0*/  IADD3 R10, R27, 0x123, RZ ;  /* 0x000001231b0a7810 */ /* 0x000fe40007ffe0ff */
[----:B------:R-:W-:Y:S01]  /*c0e0*/  @!P4 IMAD.IADD R12, R12, 0x1, -R0 ;  /* 0x000000010c0cc824 */ /* 0x000fe200078e0a00 */
[----:B------:R-:W-:Y:S01]  /*c0f0*/  ISETP.GT.U32.AND P4, PT, R0, R8, PT ;  /* 0x000000080000720c */ /* 0x000fe20003f84070 */
[----:B------:R-:W-:Y:S01]  /*c100*/  IMAD.MOV R6, RZ, RZ, -R6 ;  /* 0x000000ffff067224 */ /* 0x000fe200078e0a06 */
[----:B------:R-:W-:Y:S01]  /*c110*/  IABS R17, R11 ;  /* 0x0000000b00117213 */ /* 0x000fe20000000000 */
[----:B------:R-:W-:-:S04]  /*c120*/  IMAD.HI.U32 R16, R28, R9, RZ ;  /* 0x000000091c107227 */ /* 0x000fc800078e00ff */
[C---:B------:R-:W-:Y:S01]  /*c130*/  IMAD R5, R0.reuse, R6, R5 ;  /* 0x0000000600057224 */ /* 0x040fe200078e0205 */
[----:B------:R-:W-:Y:S01]  /*c140*/  IADD3 R6, R27, 0x124, RZ ;  /* 0x000001241b067810 */ /* 0x000fe20007ffe0ff */
[----:B------:R-:W-:Y:S02]  /*c150*/  @!P5 IMAD.IADD R13, R13, 0x1, -R0 ;  /* 0x000000010d0dd824 */ /* 0x000fe400078e0a00 */
[----:B------:R-:W-:Y:S01]  /*c160*/  IMAD.MOV R16, RZ, RZ, -R16 ;  /* 0x000000ffff107224 */ /* 0x000fe200078e0a10 */
[----:B------:R-:W-:Y:S01]  /*c170*/  ISETP.GT.U32.AND P5, PT, R0, R5, PT ;  /* 0x000000050000720c */ /* 0x000fe20003fa4070 */
[----:B0-----:R-:W-:Y:S01]  /*c180*/  IMAD.MOV.U32 R2, RZ, RZ, R12 ;  /* 0x000000ffff027224 */ /* 0x001fe200078e000c */
[----:B------:R-:W-:Y:S01]  /*c190*/  IABS R18, R6 ;  /* 0x0000000600127213 */ /* 0x000fe20000000000 */
[----:B------:R-:W-:Y:S02]  /*c1a0*/  @!P4 IMAD.IADD R8, R8, 0x1, -R0 ;  /* 0x000000010808c824 */ /* 0x000fe400078e0a00 */
[C---:B------:R-:W-:Y:S01]  /*c1b0*/  IMAD R9, R0.reuse, R16, R9 ;  /* 0x0000001000097224 */ /* 0x040fe200078e0209 */
[----:B------:R-:W-:Y:S01]  /*c1c0*/  IABS R16, R10 ;  /* 0x0000000a00107213 */ /* 0x000fe20000000000 */
[----:B------:R-:W-:Y:S01]  /*c1d0*/  @!P1 IMAD.MOV R2, RZ, RZ, -R2 ;  /* 0x000000ffff029224 */ /* 0x000fe200078e0a02 */
[C---:B------:R-:W-:Y:S01]  /*c1e0*/  ISETP.GT.U32.AND P1, PT, R0.reuse, R8, PT ;  /* 0x000000080000720c */ /* 0x040fe20003f24070 */
[----:B------:R-:W-:Y:S01]  /*c1f0*/  IMAD.MOV.U32 R12, RZ, RZ, R18 ;  /* 0x000000ffff0c7224 */ /* 0x000fe200078e0012 */
[----:B------:R-:W-:Y:S01]  /*c200*/  ISETP.GT.U32.AND P4, PT, R0, R9, PT ;  /* 0x000000090000720c */ /* 0x000fe20003f84070 */
[----:B------:R-:W-:Y:S01]  /*c210*/  IMAD.HI.U32 R18, R28, R17, RZ ;  /* 0x000000111c127227 */ /* 0x000fe200078e00ff */
[----:B------:R0:W-:Y:S03]  /*c220*/  STL [R1+0x49c], R2 ;  /* 0x00049c0201007387 */ /* 0x0001e60000100800 */
[----:B------:R-:W-:-:S02]  /*c230*/  IMAD.MOV R18, RZ, RZ, -R18 ;  /* 0x000000ffff127224 */ /* 0x000fc400078e0a12 */
[--C-:B------:R-:W-:Y:S02]  /*c240*/  @!P5 IMAD.IADD R5, R5, 0x1, -R0.reuse ;  /* 0x000000010505d824 */ /* 0x100fe400078e0a00 */
[----:B------:R-:W-:Y:S02]  /*c250*/  IMAD R17, R0, R18, R17 ;  /* 0x0000001200117224 */ /* 0x000fe400078e0211 */
[--C-:B------:R-:W-:Y:S01]  /*c260*/  @!P1 IMAD.IADD R8, R8, 0x1, -R0.reuse ;  /* 0x0000000108089824 */ /* 0x100fe200078e0a00 */
[C---:B------:R-:W-:Y:S01]  /*c270*/  ISETP.GT.U32.AND P5, PT, R0.reuse, R5, PT ;  /* 0x000000050000720c */ /* 0x040fe20003fa4070 */
[----:B0-----:R-:W-:Y:S01]  /*c280*/  IMAD.MOV.U32 R2, RZ, RZ, R13 ;  /* 0x000000ffff027224 */ /* 0x001fe200078e000d */
[----:B------:R-:W-:Y:S01]  /*c290*/  ISETP.GT.U32.AND P1, PT, R0, R17, PT ;  /* 0x000000110000720c */ /* 0x000fe20003f24070 */
[----:B------:R-:W-:Y:S02]  /*c2a0*/  @!P4 IMAD.IADD R9, R9, 0x1, -R0 ;  /* 0x000000010909c824 */ /* 0x000fe400078e0a00 */
[----:B------:R-:W-:Y:S01]  /*c2b0*/  @!P2 IMAD.MOV R2, RZ, RZ, -R2 ;  /* 0x000000ffff02a224 */ /* 0x000fe200078e0a02 */
[----:B------:R-:W-:Y:S01]  /*c2c0*/  ISETP.GE.AND P2, PT, R7, RZ, PT ;  /* 0x000000ff0700720c */ /* 0x000fe20003f46270 */
[----:B------:R-:W-:Y:S01]  /*c2d0*/  IMAD.HI.U32 R13, R28, R12, RZ ;  /* 0x0000000c1c0d7227 */ /* 0x000fe200078e00ff */
[----:B------:R-:W-:-:S02]  /*c2e0*/  ISETP.GT.U32.AND P4, PT, R0, R9, PT ;  /* 0x000000090000720c */ /* 0x000fc40003f84070 */
[----:B------:R0:W-:Y:S01]  /*c2f0*/  STL [R1+0x498], R2 ;  /* 0x0004980201007387 */ /* 0x0001e20000100800 */
[----:B------:R-:W-:Y:S02]  /*c300*/  IMAD.MOV R13, RZ, RZ, -R13 ;  /* 0x000000ffff0d7224 */ /* 0x000fe400078e0a0d */
[----:B------:R-:W-:Y:S02]  /*c310*/  @!P5 IMAD.IADD R5, R5, 0x1, -R0 ;  /* 0x000000010505d824 */ /* 0x000fe400078e0a00 */
[----:B------:R-:W-:Y:S01]  /*c320*/  IMAD R7, R0, R13, R12 ;  /* 0x0000000d00077224 */ /* 0x000fe200078e020c */
[----:B------:R-:W-:Y:S01]  /*c330*/  IADD3 R12, R27, 0x122, RZ ;  /* 0x000001221b0c7810 */ /* 0x000fe20007ffe0ff */
[----:B------:R-:W-:Y:S02]  /*c340*/  @!P1 IMAD.IADD R17, R17, 0x1, -R0 ;  /* 0x0000000111119824 */ /* 0x000fe400078e0a00 */
[----:B------:R-:W-:Y:S01]  /*c350*/  IMAD.HI.U32 R18, R28, R16, RZ ;  /* 0x000000101c127227 */ /* 0x000fe200078e00ff */
[----:B------:R-:W-:-:S02]  /*c360*/  ISETP.GT.U32.AND P5, PT, R0, R7, PT ;  /* 0x000000070000720c */ /* 0x000fc40003fa4070 */
[C---:B------:R-:W-:Y:S01]  /*c370*/  ISETP.GT.U32.AND P1, PT, R0.reuse, R17, PT ;  /* 0x000000110000720c */ /* 0x040fe20003f24070 */
[----:B0-----:R-:W-:Y:S01]  /*c380*/  IMAD.MOV.U32 R2, RZ, RZ, R8 ;  /* 0x000000ffff027224 */ /* 0x001fe200078e0008 */
[----:B------:R-:W-:Y:S01]  /*c390*/  IABS R13, R12 ;  /* 0x0000000c000d7213 */ /* 0x000fe20000000000 */
[----:B------:R-:W-:Y:S02]  /*c3a0*/  IMAD.MOV R18, RZ, RZ, -R18 ;  /* 0x000000ffff127224 */ /* 0x000fe400078e0a12 */
[----:B------:R-:W-:Y:S01]  /*c3b0*/  @!P6 IMAD.MOV R2, RZ, RZ, -R2 ;  /* 0x000000ffff02e224 */ /* 0x000fe200078e0a02 */
[----:B------:R-:W-:Y:S01]  /*c3c0*/  ISETP.GE.AND P6, PT, R11, RZ, PT ;  /* 0x000000ff0b00720c */ /* 0x000fe20003fc6270 */
[----:B------:R-:W-:Y:S01]  /*c3d0*/  @!P4 IMAD.IADD R9, R9, 0x1, -R0 ;  /* 0x000000010909c824 */ /* 0x000fe200078e0a00 */
[----:B------:R-:W-:Y:S01]  /*c3e0*/  IADD3 R11, R27, 0x121, RZ ;  /* 0x000001211b0b7810 */ /* 0x000fe20007ffe0ff */
[C---:B------:R-:W-:Y:S01]  /*c3f0*/  IMAD R8, R0.reuse, R18, R16 ;  /* 0x0000001200087224 */ /* 0x040fe200078e0210 */
[----:B------:R0:W-:Y:S01]  /*c400*/  STL [R1+0x494], R2 ;  /* 0x0004940201007387 */ /* 0x0001e20000100800 */
[--C-:B------:R-:W-:Y:S01]  /*c410*/  @!P5 IMAD.IADD R7, R7, 0x1, -R0.reuse ;  /* 0x000000010707d824 */ /* 0x100fe200078e0a00 */
[----:B------:R-:W-:Y:S01]  /*c420*/  IADD3 R18, R27, 0x11b, RZ ;  /* 0x0000011b1b127810 */ /* 0x000fe20007ffe0ff */
[----:B------:R-:W-:Y:S01]  /*c430*/  @!P1 IMAD.IADD R17, R17, 0x1, -R0 ;  /* 0x0000000111119824 */ /* 0x000fe200078e0a00 */
[----:B------:R-:W-:-:S02]  /*c440*/  ISETP.GT.U32.AND P4, PT, R0, R8, PT ;  /* 0x000000080000720c */ /* 0x000fc40003f84070 */
[----:B------:R-:W-:Y:S02]  /*c450*/  ISETP.GT.U32.AND P5, PT, R0, R7, PT ;  /* 0x000000070000720c */ /* 0x000fe40003fa4070 */
[----:B------:R-:W-:Y:S01]  /*c460*/  ISETP.GE.AND P1, PT, R12, RZ, PT ;  /* 0x000000ff0c00720c */ /* 0x000fe20003f26270 */
[----:B0-----:R-:W-:Y:S01]  /*c470*/  IMAD.MOV.U32 R2, RZ, RZ, R5 ;  /* 0x000000ffff027224 */ /* 0x001fe200078e0005 */
[----:B------:R-:W-:-:S03]  /*c480*/  IABS R5, R11 ;  /* 0x0000000b00057213 */ /* 0x000fc60000000000 */
[----:B------:R-:W-:Y:S01]  /*c490*/  @!P0 IMAD.MOV R2, RZ, RZ, -R2 ;  /* 0x000000ffff028224 */ /* 0x000fe200078e0a02 */
[----:B------:R-:W-:Y:S01]  /*c4a0*/  ISETP.GE.AND P0, PT, R6, RZ, PT ;  /* 0x000000ff0600720c */ /* 0x000fe20003f06270 */
[----:B------:R-:W-:-:S03]  /*c4b0*/  IMAD.HI.U32 R6, R28, R13, RZ ;  /* 0x0000000d1c067227 */ /* 0x000fc600078e00ff */
[----:B------:R0:W-:Y:S01]  /*c4c0*/  STL [R1+0x490], R2 ;  /* 0x0004900201007387 */ /* 0x0001e20000100800 */
[----:B------:R-:W-:Y:S02]  /*c4d0*/  IMAD.MOV R6, RZ, RZ, -R6 ;  /* 0x000000ffff067224 */ /* 0x000fe400078e0a06 */
[----:B------:R-:W-:Y:S02]  /*c4e0*/  @!P4 IMAD.IADD R8, R8, 0x1, -R0 ;  /* 0x000000010808c824 */ /* 0x000fe400078e0a00 */
[----:B------:R-:W-:Y:S02]  /*c4f0*/  IMAD R6, R0, R6, R13 ;  /* 0x0000000600067224 */ /* 0x000fe400078e020d */
[----:B------:R-:W-:Y:S01]  /*c500*/  IMAD.HI.U32 R12, R28, R5, RZ ;  /* 0x000000051c0c7227 */ /* 0x000fe200078e00ff */
[----:B------:R-:W-:-:S03]  /*c510*/  ISETP.GT.U32.AND P4, PT, R0, R8, PT ;  /* 0x000000080000720c */ /* 0x000fc60003f84070 */
[----:B0-----:R-:W-:Y:S01]  /*c520*/  IMAD.MOV.U32 R2, RZ, RZ, R9 ;  /* 0x000000ffff027224 */ /* 0x001fe200078e0009 */
[----:B------:R-:W-:Y:S01]  /*c530*/  IADD3 R9, R27, 0x120, RZ ;  /* 0x000001201b097810 */ /* 0x000fe20007ffe0ff */
[----:B------:R-:W-:Y:S01]  /*c540*/  @!P5 IMAD.IADD R7, R7, 0x1, -R0 ;  /* 0x000000010707d824 */ /* 0x000fe200078e0a00 */
[----:B------:R-:W-:Y:S01]  /*c550*/  ISETP.GE.AND P5, PT, R11, RZ, PT ;  /* 0x000000ff0b00720c */ /* 0x000fe20003fa6270 */
[----:B------:R-:W-:Y:S01]  /*c560*/  @!P2 IMAD.MOV R2, RZ, RZ, -R2 ;  /* 0x000000ffff02a224 */ /* 0x000fe200078e0a02 */
[----:B------:R-:W-:Y:S01]  /*c570*/  ISETP.GE.AND P2, PT, R10, RZ, PT ;  /* 0x000000ff0a00720c */ /* 0x000fe20003f46270 */
[----:B------:R-:W-:Y:S01]  /*c580*/  IMAD.MOV R12, RZ, RZ, -R12 ;  /* 0x000000ffff0c7224 */ /* 0x000fe200078e0a0c */
[C---:B------:R-:W-:Y:S02]  /*c590*/  IADD3 R10, R27.reuse, 0x11e, RZ ;  /* 0x0000011e1b0a7810 */ /* 0x040fe40007ffe0ff */
[----:B------:R0:W-:Y:S01]  /*c5a0*/  STL [R1+0x48c], R2 ;  /* 0x00048c0201007387 */ /* 0x0001e20000100800 */
[----:B------:R-:W-:Y:S01]  /*c5b0*/  IMAD R5, R0, R12, R5 ;  /* 0x0000000c00057224 */ /* 0x000fe200078e0205 */
[----:B------:R-:W-:Y:S01]  /*c5c0*/  IABS R12, R10 ;  /* 0x0000000a000c7213 */ /* 0x000fe20000000000 */
[----:B------:R-:W-:Y:S01]  /*c5d0*/  @!P4 IMAD.IADD R8, R8, 0x1, -R0 ;  /* 0x000000010808c824 */ /* 0x000fe200078e0a00 */
[----:B------:R-:W-:-:S02]  /*c5e0*/  IADD3 R11, R27, 0x11f, RZ ;  /* 0x0000011f1b0b7810 */ /* 0x000fc40007ffe0ff */
[----:B------:R-:W-:Y:S02]  /*c5f0*/  ISETP.GT.U32.AND P4, PT, R0, R5, PT ;  /* 0x000000050000720c */ /* 0x000fe40003f84070 */
[----:B------:R-:W-:Y:S01]  /*c600*/  IABS R23, R11 ;  /* 0x0000000b00177213 */ /* 0x000fe20000000000 */
[----:B0-----:R-:W-:Y:S01]  /*c610*/  IMAD.MOV.U32 R2, RZ, RZ, R17 ;  /* 0x000000ffff027224 */ /* 0x001fe200078e0011 */
[----:B------:R-:W-:-:S03]  /*c620*/  IABS R17, R9 ;  /* 0x0000000900117213 */ /* 0x000fc60000000000 */
[----:B------:R-:W-:Y:S01]  /*c630*/  @!P6 IMAD.MOV R2, RZ, RZ, -R2 ;  /* 0x000000ffff02e224 */ /* 0x000fe200078e0a02 */
[----:B------:R-:W-:-:S04]  /*c640*/  ISETP.GT.U32.AND P6, PT, R0, R6, PT ;  /* 0x000000060000720c */ /* 0x000fc80003fc4070 */
[----:B------:R0:W-:Y:S01]  /*c650*/  STL [R1+0x478], R2 ;  /* 0x0004780201007387 */ /* 0x0001e20000100800 */
[----:B------:R-:W-:-:S05]  /*c660*/  @!P4 IMAD.IADD R5, R5, 0x1, -R0 ;  /* 0x000000010505c824 */ /* 0x000fca00078e0a00 */
[----:B------:R-:W-:-:S03]  /*c670*/  ISETP.GT.U32.AND P4, PT, R0, R5, PT ;  /* 0x000000050000720c */ /* 0x000fc60003f84070 */
[----:B------:R-:W-:Y:S01]  /*c680*/  @!P6 IMAD.IADD R6, R6, 0x1, -R0 ;  /* 0x000000010606e824 */ /* 0x000fe200078e0a00 */
[----:B------:R-:W-:Y:S01]  /*c690*/  ISETP.GE.AND P6, PT, R9, RZ, PT ;  /* 0x000000ff0900720c */ /* 0x000fe20003fc6270 */
[----:B0-----:R-:W-:Y:S02]  /*c6a0*/  IMAD.MOV.U32 R2, RZ, RZ, R7 ;  /* 0x000000ffff027224 */ /* 0x001fe400078e0007 */
[----:B------:R-:W-:Y:S02]  /*c6b0*/  IMAD.MOV.U32 R7, RZ, RZ, R12 ;  /* 0x000000ffff077224 */ /* 0x000fe400078e000c */
[----:B------:R-:W-:Y:S01]  /*c6c0*/  @!P0 IMAD.MOV R2, RZ, RZ, -R2 ;  /* 0x000000ffff028224 */ /* 0x000fe200078e0a02 */
[----:B------:R-:W-:Y:S01]  /*c6d0*/  ISETP.GT.U32.AND P0, PT, R0, R6, PT ;  /* 0x000000060000720c */ /* 0x000fe20003f04070 */
[----:B------:R-:W-:-:S03]  /*c6e0*/  IMAD.HI.U32 R12, R28, R17, RZ ;  /* 0x000000111c0c7227 */ /* 0x000fc600078e00ff */
[----:B------:R0:W-:Y:S01]  /*c6f0*/  STL [R1+0x47c], R2 ;  /* 0x00047c0201007387 */ /* 0x0001e20000100800 */
[----:B------:R-:W-:-:S04]  /*c700*/  IMAD.HI.U32 R9, R28, R23, RZ ;  /* 0x000000171c097227 */ /* 0x000fc800078e00ff */
[----:B------:R-:W-:Y:S02]  /*c710*/  IMAD.MOV R9, RZ, RZ, -R9 ;  /* 0x000000ffff097224 */ /* 0x000fe400078e0a09 */
[--C-:B------:R-:W-:Y:S02]  /*c720*/  @!P4 IMAD.IADD R5, R5, 0x1, -R0.reuse ;  /* 0x000000010505c824 */ /* 0x100fe400078e0a00 */
[----:B------:R-:W-:Y:S01]  /*c730*/  @!P0 IMAD.IADD R6, R6, 0x1, -R0 ;  /* 0x0000000106068824 */ /* 0x000fe200078e0a00 */
[----:B------:R-:W-:Y:S01]  /*c740*/  ISETP.GE.AND P0, PT, R10, RZ, PT ;  /* 0x000000ff0a00720c */ /* 0x000fe20003f06270 */
[----:B0-----:R-:W-:Y:S01]  /*c750*/  IMAD.MOV.U32 R2, RZ, RZ, R8 ;  /* 0x000000ffff027224 */ /* 0x001fe200078e0008 */
[----:B------:R-:W-:Y:S01]  /*c760*/  IADD3 R10, R27, 0x119, RZ ;  /* 0x000001191b0a7810 */ /* 0x000fe20007ffe0ff */
[----:B------:R-:W-:Y:S01]  /*c770*/  IMAD R23, R0, R9, R23 ;  /* 0x0000000900177224 */ /* 0x000fe200078e0217 */
[----:B------:R-:W-:Y:S01]  /*c780*/  IABS R9, R21 ;  /* 0x0000001500097213 */ /* 0x000fe20000000000 */
[----:B------:R-:W-:Y:S01]  /*c790*/  @!P2 IMAD.MOV R2, RZ, RZ, -R2 ;  /* 0x000000ffff02a224 */ /* 0x000fe200078e0a02 */
[----:B------:R-:W-:Y:S01]  /*c7a0*/  ISETP.GE.AND P2, PT, R11, RZ, PT ;  /* 0x000000ff0b00720c */ /* 0x000fe20003f46270 */
[----:B------:R-:W-:Y:S01]  /*c7b0*/  IMAD.MOV R11, RZ, RZ, -R12 ;  /* 0x000000ffff0b7224 */ /* 0x000fe200078e0a0c */
[----:B------:R-:W-:Y:S01]  /*c7c0*/  IABS R12, R18 ;  /* 0x00000012000c7213 */ /* 0x000fe20000000000 */
[----:B------:R-:W-:Y:S01]  /*c7d0*/  IMAD.HI.U32 R8, R28, R7, RZ ;  /* 0x000000071c087227 */ /* 0x000fe200078e00ff */
[----:B------:R0:W-:Y:S01]  /*c7e0*/  STL [R1+0x484], R2 ;  /* 0x0004840201007387 */ /* 0x0001e20000100800 */
[----:B------:R-:W-:-:S02]  /*c7f0*/  IABS R20, R10 ;  /* 0x0000000a00147213 */ /* 0x000fc40000000000 */
[----:B------:R-:W-:Y:S02]  /*c800*/  IMAD R17, R0, R11, R17 ;  /* 0x0000000b00117224 */ /* 0x000fe400078e0211 */
[----:B------:R-:W-:Y:S02]  /*c810*/  IMAD.MOV R8, RZ, RZ, -R8 ;  /* 0x000000ffff087224 */ /* 0x000fe400078e0a08 */
[----:B------:R-:W-:-:S04]  /*c820*/  IMAD.HI.U32 R11, R28, R9, RZ ;  /* 0x000000091c0b7227 */ /* 0x000fc800078e00ff */
[----:B0-----:R-:W-:Y:S01]  /*c830*/  IMAD.MOV.U32 R2, RZ, RZ, R6 ;  /* 0x000000ffff027224 */ /* 0x001fe200078e0006 */
[----:B------:R-:W-:Y:S01]  /*c840*/  IADD3 R6, R27, 0x11d, RZ ;  /* 0x0000011d1b067810 */ /* 0x000fe20007ffe0ff */
[C---:B------:R-:W-:Y:S01]  /*c850*/  IMAD R7, R0.reuse, R8, R7 ;  /* 0x0000000800077224 */ /* 0x040fe200078e0207 */
[----:B------:R-:W-:Y:S01]  /*c860*/  IABS R8, R22 ;  /* 0x0000001600087213 */ /* 0x000fe20000000000 */
[----:B------:R-:W-:Y:S01]  /*c870*/  @!P1 IMAD.MOV R2, RZ, RZ, -R2 ;  /* 0x000000ffff029224 */ /* 0x000fe200078e0a02 */
[----:B------:R-:W-:Y:S01]  /*c880*/  ISETP.GT.U32.AND P1, PT, R0, R17, PT ;  /* 0x000000110000720c */ /* 0x000fe20003f24070 */
[----:B------:R-:W-:Y:S01]  /*c890*/  IMAD.HI.U32 R13, R28, R12, RZ ;  /* 0x0000000c1c0d7227 */ /* 0x000fe200078e00ff */
[----:B------:R-:W-:Y:S02]  /*c8a0*/  ISETP.GE.AND P4, PT, R6, RZ, PT ;  /* 0x000000ff0600720c */ /* 0x000fe40003f86270 */
[----:B------:R0:W-:Y:S01]  /*c8b0*/  STL [R1+0x480], R2 ;  /* 0x0004800201007387 */ /* 0x0001e20000100800 */
[----:B------:R-:W-:Y:S01]  /*c8c0*/  IABS R6, R6 ;  /* 0x0000000600067213 */ /* 0x000fe20000000000 */
[----:B------:R-:W-:-:S04]  /*c8d0*/  IMAD.HI.U32 R16, R28, R8, RZ ;  /* 0x000000081c107227 */ /* 0x000fc800078e00ff */
[----:B------:R-:W-:Y:S02]  /*c8e0*/  IMAD.MOV R16, RZ, RZ, -R16 ;  /* 0x000000ffff107224 */ /* 0x000fe400078e0a10 */
[----:B------:R-:W-:Y:S02]  /*c8f0*/  IMAD.MOV R11, RZ, RZ, -R11 ;  /* 0x000000ffff0b7224 */ /* 0x000fe400078e0a0b */
[----:B------:R-:W-:Y:S02]  /*c900*/  @!P1 IMAD.IADD R17, R17, 0x1, -R0 ;  /* 0x0000000111119824 */ /* 0x000fe400078e0a00 */
[----:B0-----:R-:W-:Y:S02]  /*c910*/  IMAD.MOV.U32 R2, RZ, RZ, R5 ;  /* 0x000000ffff027224 */ /* 0x001fe400078e0005 */
[----:B------:R-:W-:Y:S01]  /*c920*/  IMAD.HI.U32 R5, R28, R6, RZ ;  /* 0x000000061c057227 */ /* 0x000fe200078e00ff */
[----:B------:R-:W-:-:S03]  /*c930*/  ISETP.GT.U32.AND P1, PT, R0, R17, PT ;  /* 0x000000110000720c */ /* 0x000fc60003f24070 */
[----:B------:R-:W-:Y:S01]  /*c940*/  @!P5 IMAD.MOV R2, RZ, RZ, -R2 ;  /* 0x000000ffff02d224 */ /* 0x000fe200078e0a02 */
[C---:B------:R-:W-:Y:S01]  /*c950*/  ISETP.GT.U32.AND P5, PT, R0.reuse, R23, PT ;  /* 0x000000170000720c */ /* 0x040fe20003fa4070 */
[----:B------:R-:W-:Y:S02]  /*c960*/  IMAD.MOV R5, RZ, RZ, -R5 ;  /* 0x000000ffff057224 */ /* 0x000fe400078e0a05 */
[----:B------:R-:W-:Y:S01]  /*c970*/  IMAD.MOV R13, RZ, RZ, -R13 ;  /* 0x000000ffff0d7224 */ /* 0x000fe200078e0a0d */
[----:B------:R0:W-:Y:S01]  /*c980*/  STL [R1+0x474], R2 ;  /* 0x0004740201007387 */ /* 0x0001e20000100800 */
[----:B------:R-:W-:Y:S02]  /*c990*/  IMAD R6, R0, R5, R6 ;  /* 0x0000000500067224 */ /* 0x000fe400078e0206 */
[----:B------:R-:W-:-:S04]  /*c9a0*/  IMAD.HI.U32 R5, R28, R20, RZ ;  /* 0x000000141c057227 */ /* 0x000fc800078e00ff */
[--C-:B------:R-:W-:Y:S01]  /*c9b0*/  @!P1 IMAD.IADD R17, R17, 0x1, -R0.reuse ;  /* 0x0000000111119824 */ /* 0x100fe200078e0a00 */
[C---:B------:R-:W-:Y:S01]  /*c9c0*/  ISETP.GT.U32.AND P1, PT, R0.reuse, R7, PT ;  /* 0x000000070000720c */ /* 0x040fe20003f24070 */
[----:B------:R-:W-:Y:S02]  /*c9d0*/  @!P5 IMAD.IADD R23, R23, 0x1, -R0 ;  /* 0x000000011717d824 */ /* 0x000fe400078e0a00 */
[C---:B------:R-:W-:Y:S01]  /*c9e0*/  IMAD R8, R0.reuse, R16, R8 ;  /* 0x0000001000087224 */ /* 0x040fe200078e0208 */
[C---:B------:R-:W-:Y:S01]  /*c9f0*/  IADD3 R16, R27.reuse, 0x116, RZ ;  /* 0x000001161b107810 */ /* 0x040fe20007ffe0ff */
[----:B------:R-:W-:Y:S01]  /*ca00*/  IMAD.MOV R5, RZ, RZ, -R5 ;  /* 0x000000ffff057224 */ /* 0x000fe200078e0a05 */
[C---:B------:R-:W-:Y:S01]  /*ca10*/  ISETP.GT.U32.AND P5, PT, R0.reuse, R23, PT ;  /* 0x000000170000720c */ /* 0x040fe20003fa4070 */
[----:B------:R-:W-:Y:S01]  /*ca20*/  IMAD.MOV.U32 R3, RZ, RZ, R17 ;  /* 0x000000ffff037224 */ /* 0x000fe200078e0011 */
[----:B------:R-:W-:Y:S01]  /*ca30*/  IABS R24, R16 ;  /* 0x0000001000187213 */ /* 0x000fe20000000000 */
[C---:B------:R-:W-:Y:S01]  /*ca40*/  IMAD R9, R0.reuse, R11, R9 ;  /* 0x0000000b00097224 */ /* 0x040fe200078e0209 */
[----:B------:R-:W-:Y:S01]  /*ca50*/  IADD3 R11, R27, 0x118, RZ ;  /* 0x000001181b0b7810 */ /* 0x000fe20007ffe0ff */
[----:B------:R-:W-:Y:S01]  /*ca60*/  IMAD R12, R0, R13, R12 ;  /* 0x0000000d000c7224 */ /* 0x000fe200078e020c */
[----:B------:R-:W-:Y:S01]  /*ca70*/  IABS R13, R19 ;  /* 0x00000013000d7213 */ /* 0x000fe20000000000 */
[----:B------:R-:W-:-:S02]  /*ca80*/  @!P1 IMAD.IADD R7, R7, 0x1, -R0 ;  /* 0x0000000107079824 */ /* 0x000fc400078e0a00 */
[C---:B------:R-:W-:Y:S01]  /*ca90*/  IMAD R20, R0.reuse, R5, R20 ;  /* 0x0000000500147224 */ /* 0x040fe200078e0214 */
[----:B------:R-:W-:Y:S01]  /*caa0*/  IABS R5, R11 ;  /* 0x0000000b00057213 */ /* 0x000fe20000000000 */
[----:B------:R-:W-:Y:S01]  /*cab0*/  @!P6 IMAD.MOV R3, RZ, RZ, -R3 ;  /* 0x000000ffff03e224 */ /* 0x000fe200078e0a03 */
[C---:B------:R-:W-:Y:S01]  /*cac0*/  ISETP.GT.U32.AND P1, PT, R0.reuse, R7, PT ;  /* 0x000000070000720c */ /* 0x040fe20003f24070 */
[----:B------:R-:W-:Y:S01]  /*cad0*/  @!P5 IMAD.IADD R23, R23, 0x1, -R0 ;  /* 0x000000011717d824 */ /* 0x000fe200078e0a00 */
[C---:B------:R-:W-:Y:S01]  /*cae0*/  ISETP.GT.U32.AND P5, PT, R0.reuse, R6, PT ;  /* 0x000000060000720c */ /* 0x040fe20003fa4070 */
[----:B------:R-:W-:Y:S01]  /*caf0*/  IMAD.MOV.U32 R17, RZ, RZ, R24 ;  /* 0x000000ffff117224 */ /* 0x000fe200078e0018 */
[----:B------:R-:W-:Y:S01]  /*cb00*/  ISETP.GT.U32.AND P6, PT, R0, R8, PT ;  /* 0x000000080000720c */ /* 0x000fe20003fc4070 */
[----:B0-----:R-:W-:Y:S01]  /*cb10*/  IMAD.MOV.U32 R2, RZ, RZ, R23 ;  /* 0x000000ffff027224 */ /* 0x001fe200078e0017 */
[----:B------:R-:W-:Y:S01]  /*cb20*/  STL [R1+0x470], R3 ;  /* 0x0004700301007387 */ /* 0x000fe20000100800 */
[----:B------:R-:W-:-:S04]  /*cb30*/  IMAD.HI.U32 R24, R28, R5, RZ ;  /* 0x000000051c187227 */ /* 0x000fc800078e00ff */
[----:B------:R-:W-:Y:S01]  /*cb40*/  @!P2 IMAD.MOV R2, RZ, RZ, -R2 ;  /* 0x000000ffff02a224 */ /* 0x000fe200078e0a02 */
[C---:B------:R-:W-:Y:S01]  /*cb50*/  ISETP.GT.U32.AND P2, PT, R0.reuse, R12, PT ;  /* 0x0000000c0000720c */ /* 0x040fe20003f44070 */
[--C-:B------:R-:W-:Y:S01]  /*cb60*/  @!P1 IMAD.IADD R7, R7, 0x1, -R0.reuse ;  /* 0x0000000107079824 */ /* 0x100fe200078e0a00 */
[----:B------:R-:W-:Y:S01]  /*cb70*/  ISETP.GT.U32.AND P1, PT, R0, R9, PT ;  /* 0x000000090000720c */ /* 0x000fe20003f24070 */
[--C-:B------:R-:W-:Y:S01]  /*cb80*/  @!P5 IMAD.IADD R6, R6, 0x1, -R0.reuse ;  /* 0x000000010606d824 */ /* 0x100fe200078e0a00 */
[----:B------:R-:W-:Y:S01]  /*cb90*/  ISETP.GT.U32.AND P5, PT, R0, R20, PT ;  /* 0x000000140000720c */ /* 0x000fe20003fa4070 */
[----:B------:R-:W-:Y:S01]  /*cba0*/  @!P6 IMAD.IADD R8, R8, 0x1, -R0 ;  /* 0x000000010808e824 */ /* 0x000fe200078e0a00 */
[----:B------:R0:W-:Y:S01]  /*cbb0*/  STL [R1+0x46c], R2 ;  /* 0x00046c0201007387 */ /* 0x0001e20000100800 */
[----:B------:R-:W-:Y:S01]  /*cbc0*/  IMAD.HI.U32 R25, R28, R13, RZ ;  /* 0x0000000d1c197227 */ /* 0x000fe200078e00ff */
[----:B------:R-:W-:-:S03]  /*cbd0*/  ISETP.GT.U32.AND P6, PT, R0, R6, PT ;  /* 0x000000060000720c */ /* 0x000fc60003fc4070 */
[----:B------:R-:W-:Y:S02]  /*cbe0*/  IMAD.MOV R24, RZ, RZ, -R24 ;  /* 0x000000ffff187224 */ /* 0x000fe400078e0a18 */
[--C-:B------:R-:W-:Y:S01]  /*cbf0*/  @!P2 IMAD.IADD R12, R12, 0x1, -R0.reuse ;  /* 0x000000010c0ca824 */ /* 0x100fe200078e0a00 */
[C---:B------:R-:W-:Y:S01]  /*cc00*/  ISETP.GT.U32.AND P2, PT, R0.reuse, R8, PT ;  /* 0x000000080000720c */ /* 0x040fe20003f44070 */
[--C-:B------:R-:W-:Y:S02]  /*cc10*/  @!P1 IMAD.IADD R9, R9, 0x1, -R0.reuse ;  /* 0x0000000109099824 */ /* 0x100fe400078e0a00 */
[----:B0-----:R-:W-:Y:S01]  /*cc20*/  IMAD.MOV.U32 R2, RZ, RZ, R7 ;  /* 0x000000ffff027224 */ /* 0x001fe200078e0007 */
[----:B------:R-:W-:Y:S01]  /*cc30*/  ISETP.GT.U32.AND P1, PT, R0, R12, PT ;  /* 0x0000000c0000720c */ /* 0x000fe20003f24070 */
[----:B------:R-:W-:Y:S01]  /*cc40*/  @!P5 IMAD.IADD R20, R20, 0x1, -R0 ;  /* 0x000000011414d824 */ /* 0x000fe200078e0a00 */
[----:B------:R-:W-:Y:S01]  /*cc50*/  ISETP.GT.U32.AND P5, PT, R0, R9, PT ;  /* 0x000000090000720c */ /* 0x000fe20003fa4070 */
[----:B------:R-:W-:-:S04]  /*cc60*/  IMAD.HI.U32 R23, R28, R17, RZ ;  /* 0x000000111c177227 */ /* 0x000fc800078e00ff */
[----:B------:R-:W-:Y:S01]  /*cc70*/  @!P0 IMAD.MOV R2, RZ, RZ, -R2 ;  /* 0x000000ffff028224 */ /* 0x000fe200078e0a02 */
[C---:B------:R-:W-:Y:S01]  /*cc80*/  ISETP.GT.U32.AND P0, PT, R0.reuse, R20, PT ;  /* 0x000000140000720c */ /* 0x040fe20003f04070 */
[----:B------:R-:W-:Y:S02]  /*cc90*/  IMAD.MOV R25, RZ, RZ, -R25 ;  /* 0x000000ffff197224 */ /* 0x000fe400078e0a19 */
[C---:B------:R-:W-:Y:S01]  /*cca0*/  IMAD R5, R0.reuse, R24, R5 ;  /* 0x0000001800057224 */ /* 0x040fe200078e0205 */
[----:B------:R-:W-:Y:S01]  /*ccb0*/  IADD3 R24, R27, 0x115, RZ ;  /* 0x000001151b187810 */ /* 0x000fe20007ffe0ff */
[----:B------:R-:W-:Y:S01]  /*ccc0*/  IMAD.MOV R23, RZ, RZ, -R23 ;  /* 0x000000ffff177224 */ /* 0x000fe200078e0a17 */
[----:B------:R0:W-:Y:S01]  /*ccd0*/  STL [R1+0x468], R2 ;  /* 0x0004680201007387 */ /* 0x0001e20000100800 */
[C---:B------:R-:W-:Y:S01]  /*cce0*/  IMAD R13, R0.reuse, R25, R13 ;  /* 0x00000019000d7224 */ /* 0x040fe200078e020d */
[----:B------:R-:W-:Y:S01]  /*ccf0*/  IABS R7, R24 ;  /* 0x0000001800077213 */ /* 0x000fe20000000000 */
[----:B------:R-:W-:-:S02]  /*cd00*/  IMAD R17, R0, R23, R17 ;  /* 0x0000001700117224 */ /* 0x000fc400078e0211 */
[--C-:B------:R-:W-:Y:S01]  /*cd10*/  @!P6 IMAD.IADD R6, R6, 0x1, -R0.reuse ;  /* 0x000000010606e824 */ /* 0x100fe200078e0a00 */
[----:B------:R-:W-:Y:S01]  /*cd20*/  ISETP.GT.U32.AND P6, PT, R0, R5, PT ;  /* 0x000000050000720c */ /* 0x000fe20003fc4070 */
[--C-:B------:R-:W-:Y:S01]  /*cd30*/  @!P2 IMAD.IADD R8, R8, 0x1, -R0.reuse ;  /* 0x000000010808a824 */ /* 0x100fe200078e0a00 */
[C---:B------:R-:W-:Y:S01]  /*cd40*/  ISETP.GT.U32.AND P2, PT, R0.reuse, R13, PT ;  /* 0x0000000d0000720c */ /* 0x040fe20003f44070 */
[--C-:B------:R-:W-:Y:S01]  /*cd50*/  @!P5 IMAD.IADD R9, R9, 0x1, -R0.reuse ;  /* 0x000000010909d824 */ /* 0x100fe200078e0a00 */
[----:B------:R-:W-:Y:S01]  /*cd60*/  ISETP.GT.U32.AND P5, PT, R0, R17, PT ;  /* 0x000000110000720c */ /* 0x000fe20003fa4070 */
[--C-:B------:R-:W-:Y:S01]  /*cd70*/  @!P1 IMAD.IADD R12, R12, 0x1, -R0.reuse ;  /* 0x000000010c0c9824 */ /* 0x100fe200078e0a00 */
[----:B------:R-:W-:Y:S01]  /*cd80*/  ISETP.GE.AND P1, PT, R22, RZ, PT ;  /* 0x000000ff1600720c */ /* 0x000fe20003f26270 */
[----:B------:R-:W-:Y:S01]  /*cd90*/  @!P0 IMAD.IADD R20, R20, 0x1, -R0 ;  /* 0x0000000114148824 */ /* 0x000fe200078e0a00 */
[----:B------:R-:W-:Y:S01]  /*cda0*/  ISETP.GE.AND P0, PT, R18, RZ, PT ;  /* 0x000000ff1200720c */ /* 0x000fe20003f06270 */
[----:B------:R-:W-:Y:S01]  /*cdb0*/  IMAD.MOV.U32 R14, RZ, RZ, R6 ;  /* 0x000000ffff0e7224 */ /* 0x000fe200078e0006 */
[C---:B------:R-:W-:Y:S01]  /*cdc0*/  IADD3 R18, R27.reuse, 0x114, RZ ;  /* 0x000001141b127810 */ /* 0x040fe20007ffe0ff */
[----:B------:R-:W-:Y:S01]  /*cdd0*/  IMAD.MOV.U32 R3, RZ, RZ, R8 ;  /* 0x000000ffff037224 */ /* 0x000fe200078e0008 */
[----:B------:R-:W-:Y:S01]  /*cde0*/  IADD3 R8, R27, 0x111, RZ ;  /* 0x000001111b087810 */ /* 0x000fe20007ffe0ff */
[--C-:B------:R-:W-:Y:S01]  /*cdf0*/  @!P6 IMAD.IADD R5, R5, 0x1, -R0.reuse ;  /* 0x000000010505e824 */ /* 0x100fe200078e0a00 */
[----:B------:R-:W-:Y:S01]  /*ce00*/  ISETP.GE.AND P6, PT, R21, RZ, PT ;  /* 0x000000ff1500720c */ /* 0x000fe20003fc6270 */
[----:B------:R-:W-:Y:S01]  /*ce10*/  @!P2 IMAD.IADD R13, R13, 0x1, -R0 ;  /* 0x000000010d0da824 */ /* 0x000fe200078e0a00 */
[----:B------:R-:W-:Y:S01]  /*ce20*/  ISETP.GE.AND P2, PT, R10, RZ, PT ;  /* 0x000000ff0a00720c */ /* 0x000fe20003f46270 */
[----:B0-----:R-:W-:Y:S01]  /*ce30*/  IMAD.MOV.U32 R2, RZ, RZ, R12 ;  /* 0x000000ffff027224 */ /* 0x001fe200078e000c */
[----:B------:R-:W-:Y:S01]  /*ce40*/  IABS R21, R18 ;  /* 0x0000001200157213 */ /* 0x000fe20000000000 */
[----:B------:R-:W-:Y:S01]  /*ce50*/  @!P5 IMAD.IADD R17, R17, 0x1, -R0 ;  /* 0x000000011111d824 */ /* 0x000fe200078e0a00 */
[----:B------:R-:W-:Y:S01]  /*ce60*/  ISETP.GT.U32.AND P5, PT, R0, R5, PT ;  /* 0x000000050000720c */ /* 0x000fe20003fa4070 */
[----:B------:R-:W-:-:S02]  /*ce70*/  @!P4 IMAD.MOV R14, RZ, RZ, -R14 ;  /* 0x000000ffff0ec224 */ /* 0x000fc400078e0a0e */
[----:B------:R-:W-:Y:S01]  /*ce80*/  @!P1 IMAD.MOV R3, RZ, RZ, -R3 ;  /* 0x000000ffff039224 */ /* 0x000fe200078e0a03 */
[----:B------:R-:W-:Y:S01]  /*ce90*/  ISETP.GT.U32.AND P4, PT, R0, R17, PT ;  /* 0x000000110000720c */ /* 0x000fe20003f84070 */
[----:B------:R-:W-:Y:S01]  /*cea0*/  IMAD.HI.U32 R22, R28, R7, RZ ;  /* 0x000000071c167227 */ /* 0x000fe200078e00ff */
[----:B------:R-:W-:Y:S01]  /*ceb0*/  STL [R1+0x464], R14 ;  /* 0x0004640e01007387 */ /* 0x000fe20000100800 */
[C---:B------:R-:W-:Y:S02]  /*cec0*/  ISETP.GT.U32.AND P1, PT, R0.reuse, R13, PT ;  /* 0x0000000d0000720c */ /* 0x040fe40003f24070 */
[----:B------:R-:W-:Y:S01]  /*ced0*/  @!P0 IMAD.MOV R2, RZ, RZ, -R2 ;  /* 0x000000ffff028224 */ /* 0x000fe200078e0a02 */
[----:B------:R0:W-:Y:S01]  /*cee0*/  STL [R1+0x460], R3 ;  /* 0x0004600301007387 */ /* 0x0001e20000100800 */
[----:B------:R-:W-:Y:S01]  /*cef0*/  IMAD.MOV R22, RZ, RZ, -R22 ;  /* 0x000000ffff167224 */ /* 0x000fe200078e0a16 */
[----:B------:R-:W-:Y:S01]  /*cf00*/  ISETP.GE.AND P0, PT, R11, RZ, PT ;  /* 0x000000ff0b00720c */ /* 0x000fe20003f06270 */
[----:B------:R-:W-:Y:S01]  /*cf10*/  @!P5 IMAD.IADD R5, R5, 0x1, -R0 ;  /* 0x000000010505d824 */ /* 0x000fe200078e0a00 */
[----:B------:R1:W-:Y:S01]  /*cf20*/  STL [R1+0x45c], R2 ;  /* 0x00045c0201007387 */ /* 0x0003e20000100800 */
[----:B------:R-:W-:Y:S01]  /*cf30*/  IMAD R7, R0, R22, R7 ;  /* 0x0000001600077224 */ /* 0x000fe200078e0207 */
[----:B------:R-:W-:Y:S01]  /*cf40*/  ISETP.GE.AND P5, PT, R16, RZ, PT ;  /* 0x000000ff1000720c */ /* 0x000fe20003fa6270 */
[----:B------:R-:W-:Y:S01]  /*cf50*/  IMAD.HI.U32 R6, R28, R21, RZ ;  /* 0x000000151c067227 */ /* 0x000fe200078e00ff */
[----:B------:R-:W-:-:S02]  /*cf60*/  IADD3 R22, R27, 0x110, RZ ;  /* 0x000001101b167810 */ /* 0x000fc40007ffe0ff */
[----:B------:R-:W-:Y:S01]  /*cf70*/  IADD3 R11, R27, 0x10f, RZ ;  /* 0x0000010f1b0b7810 */ /* 0x000fe20007ffe0ff */
[----:B0-----:R-:W-:Y:S02]  /*cf80*/  IMAD.MOV.U32 R3, RZ, RZ, R9 ;  /* 0x000000ffff037224 */ /* 0x001fe400078e0009 */
[----:B------:R-:W-:Y:S02]  /*cf90*/  IMAD.MOV R6, RZ, RZ, -R6 ;  /* 0x000000ffff067224 */ /* 0x000fe400078e0a06 */
[----:B-1----:R-:W-:Y:S02]  /*cfa0*/  IMAD.MOV.U32 R2, RZ, RZ, R20 ;  /* 0x000000ffff027224 */ /* 0x002fe400078e0014 */
[----:B------:R-:W-:Y:S01]  /*cfb0*/  @!P6 IMAD.MOV R3, RZ, RZ, -R3 ;  /* 0x000000ffff03e224 */ /* 0x000fe200078e0a03 */
[C---:B------:R-:W-:Y:S01]  /*cfc0*/  ISETP.GT.U32.AND P6, PT, R0.reuse, R7, PT ;  /* 0x000000070000720c */ /* 0x040fe20003fc4070 */
[----:B------:R-:W-:Y:S01]  /*cfd0*/  @!P2 IMAD.MOV R2, RZ, RZ, -R2 ;  /* 0x000000ffff02a224 */ /* 0x000fe200078e0a02 */
[----:B------:R-:W-:Y:S01]  /*cfe0*/  ISETP.GE.AND P2, PT, R19, RZ, PT ;  /* 0x000000ff1300720c */ /* 0x000fe20003f46270 */
[--C-:B------:R-:W-:Y:S01]  /*cff0*/  @!P4 IMAD.IADD R17, R17, 0x1, -R0.reuse ;  /* 0x000000011111c824 */ /* 0x100fe200078e0a00 */
[----:B------:R0:W-:Y:S01]  /*d000*/  STL [R1+0x458], R3 ;  /* 0x0004580301007387 */ /* 0x0001e20000100800 */
[----:B------:R-:W-:Y:S01]  /*d010*/  IMAD R12, R0, R6, R21 ;  /* 0x00000006000c7224 */ /* 0x000fe200078e0215 */
[----:B------:R-:W-:Y:S01]  /*d020*/  ISETP.GE.AND P4, PT, R18, RZ, PT ;  /* 0x000000ff1200720c */ /* 0x000fe20003f86270 */
[----:B------:R-:W-:Y:S01]  /*d030*/  @!P1 IMAD.IADD R13, R13, 0x1, -R0 ;  /* 0x000000010d0d9824 */ /* 0x000fe200078e0a00 */
[----:B------:R1:W-:Y:S01]  /*d040*/  STL [R1+0x454], R2 ;  /* 0x0004540201007387 */ /* 0x0003e20000100800 */
[----:B------:R-:W-:-:S02]  /*d050*/  IADD3 R18, R27, 0x113, RZ ;  /* 0x000001131b127810 */ /* 0x000fc40007ffe0ff */
[----:B------:R-:W-:Y:S02]  /*d060*/  ISETP.GE.AND P1, PT, R24, RZ, PT ;  /* 0x000000ff1800720c */ /* 0x000fe40003f26270 */
[----:B------:R-:W-:Y:S01]  /*d070*/  @!P6 IMAD.IADD R7, R7, 0x1, -R0 ;  /* 0x000000010707e824 */ /* 0x000fe200078e0a00 */
[----:B------:R-:W-:Y:S01]  /*d080*/  IADD3 R21, R27, 0x112, RZ ;  /* 0x000001121b157810 */ /* 0x000fe20007ffe0ff */
[----:B0-----:R-:W-:Y:S01]  /*d090*/  IMAD.MOV.U32 R3, RZ, RZ, R13 ;  /* 0x000000ffff037224 */ /* 0x001fe200078e000d */
[----:B------:R-:W-:Y:S01]  /*d0a0*/  IABS R6, R22 ;  /* 0x0000001600067213 */ /* 0x000fe20000000000 */
[----:B-1----:R-:W-:Y:S01]  /*d0b0*/  IMAD.MOV.U32 R2, RZ, RZ, R5 ;  /* 0x000000ffff027224 */ /* 0x002fe200078e0005 */
[----:B------:R-:W-:Y:S01]  /*d0c0*/  ISETP.GT.U32.AND P6, PT, R0, R7, PT ;  /* 0x000000070000720c */ /* 0x000fe20003fc4070 */
[----:B------:R-:W-:Y:S01]  /*d0d0*/  @!P2 IMAD.MOV R3, RZ, RZ, -R3 ;  /* 0x000000ffff03a224 */ /* 0x000fe200078e0a03 */
[----:B------:R-:W-:Y:S01]  /*d0e0*/  ISETP.GE.AND P2, PT, R21, RZ, PT ;  /* 0x000000ff1500720c */ /* 0x000fe20003f46270 */
[----:B------:R-:W-:Y:S01]  /*d0f0*/  @!P0 IMAD.MOV R2, RZ, RZ, -R2 ;  /* 0x000000ffff028224 */ /* 0x000fe200078e0a02 */
[----:B------:R-:W-:-:S02]  /*d100*/  ISETP.GE.AND P0, PT, R18, RZ, PT ;  /* 0x000000ff1200720c */ /* 0x000fc40003f06270 */
[----:B------:R-:W-:Y:S02]  /*d110*/  IABS R18, R18 ;  /* 0x0000001200127213 */ /* 0x000fe40000000000 */
[----:B------:R0:W-:Y:S01]  /*d120*/  STL [R1+0x450], R2 ;  /* 0x0004500201007387 */ /* 0x0001e20000100800 */
[----:B------:R-:W-:Y:S02]  /*d130*/  IABS R21, R21 ;  /* 0x0000001500157213 */ /* 0x000fe40000000000 */
[----:B------:R-:W-:Y:S01]  /*d140*/  IMAD.HI.U32 R9, R28, R18, RZ ;  /* 0x000000121c097227 */ /* 0x000fe200078e00ff */
[----:B------:R-:W-:Y:S01]  /*d150*/  STL [R1+0x44c], R3 ;  /* 0x00044c0301007387 */ /* 0x000fe20000100800 */
[----:B------:R-:W-:Y:S02]  /*d160*/  IABS R5, R11 ;  /* 0x0000000b00057213 */ /* 0x000fe40000000000 */
[----:B------:R-:W-:Y:S01]  /*d170*/  @!P6 IMAD.IADD R7, R7, 0x1, -R0 ;  /* 0x000000010707e824 */ /* 0x000fe200078e0a00 */
[----:B------:R-:W-:Y:S01]  /*d180*/  ISETP.GE.AND P6, PT, R8, RZ, PT ;  /* 0x000000ff0800720c */ /* 0x000fe20003fc6270 */
[----:B------:R-:W-:Y:S01]  /*d190*/  IMAD.MOV R9, RZ, RZ, -R9 ;  /* 0x000000ffff097224 */ /* 0x000fe200078e0a09 */
[----:B------:R-:W-:Y:S01]  /*d1a0*/  IABS R8, R8 ;  /* 0x0000000800087213 */ /* 0x000fe20000000000 */
[----:B0-----:R-:W-:Y:S01]  /*d1b0*/  IMAD.MOV.U32 R2, RZ, RZ, R17 ;  /* 0x000000ffff027224 */ /* 0x001fe200078e0011 */
[----:B------:R-:W-:Y:S01]  /*d1c0*/  IADD3 R19, R27, 0x10e, RZ ;  /* 0x0000010e1b137810 */ /* 0x000fe20007ffe0ff */
[----:B------:R-:W-:-:S02]  /*d1d0*/  IMAD R18, R0, R9, R18 ;  /* 0x0000000900127224 */ /* 0x000fc400078e0212 */
[----:B------:R-:W-:Y:S01]  /*d1e0*/  @!P5 IMAD.MOV R2, RZ, RZ, -R2 ;  /* 0x000000ffff02d224 */ /* 0x000fe200078e0a02 */
[----:B------:R-:W-:Y:S01]  /*d1f0*/  ISETP.GT.U32.AND P5, PT, R0, R12, PT ;  /* 0x0000000c0000720c */ /* 0x000fe20003fa4070 */
[C---:B------:R-:W-:Y:S01]  /*d200*/  IMAD.HI.U32 R10, R28.reuse, R21, RZ ;  /* 0x000000151c0a7227 */ /* 0x040fe200078e00ff */
[----:B------:R-:W-:Y:S02]  /*d210*/  IABS R20, R19 ;  /* 0x0000001300147213 */ /* 0x000fe40000000000 */
[----:B------:R0:W-:Y:S01]  /*d220*/  STL [R1+0x448], R2 ;  /* 0x0004480201007387 */ /* 0x0001e20000100800 */
[----:B------:R-:W-:-:S04]  /*d230*/  IMAD.HI.U32 R13, R28, R8, RZ ;  /* 0x000000081c0d7227 */ /* 0x000fc800078e00ff */
[----:B------:R-:W-:Y:S02]  /*d240*/  IMAD.MOV R10, RZ, RZ, -R10 ;  /* 0x000000ffff0a7224 */ /* 0x000fe400078e0a0a */
[----:B------:R-:W-:Y:S02]  /*d250*/  IMAD.MOV R13, RZ, RZ, -R13 ;  /* 0x000000ffff0d7224 */ /* 0x000fe400078e0a0d */
[----:B------:R-:W-:Y:S02]  /*d260*/  @!P5 IMAD.IADD R12, R12, 0x1, -R0 ;  /* 0x000000010c0cd824 */ /* 0x000fe400078e0a00 */
[----:B0-----:R-:W-:Y:S02]  /*d270*/  IMAD.MOV.U32 R2, RZ, RZ, R7 ;  /* 0x000000ffff027224 */ /* 0x001fe400078e0007 */
[C---:B------:R-:W-:Y:S01]  /*d280*/  IMAD R21, R0.reuse, R10, R21 ;  /* 0x0000000a00157224 */ /* 0x040fe200078e0215 */
[C---:B------:R-:W-:Y:S01]  /*d290*/  ISETP.GT.U32.AND P5, PT, R0.reuse, R12, PT ;  /* 0x0000000c0000720c */ /* 0x040fe20003fa4070 */
[----:B------:R-:W-:Y:S01]  /*d2a0*/  @!P1 IMAD.MOV R2, RZ, RZ, -R2 ;  /* 0x000000ffff029224 */ /* 0x000fe200078e0a02 */
[C---:B------:R-:W-:Y:S01]  /*d2b0*/  ISETP.GT.U32.AND P1, PT, R0.reuse, R18, PT ;  /* 0x000000120000720c */ /* 0x040fe20003f24070 */
[----:B------:R-:W-:Y:S01]  /*d2c0*/  IMAD R8, R0, R13, R8 ;  /* 0x0000000d00087224 */ /* 0x000fe200078e0208 */
[----:B------:R-:W-:Y:S01]  /*d2d0*/  IADD3 R10, R27, 0x10c, RZ ;  /* 0x0000010c1b0a7810 */ /* 0x000fe20007ffe0ff */
[----:B------:R-:W-:Y:S01]  /*d2e0*/  IMAD.HI.U32 R9, R28, R6, RZ ;  /* 0x000000061c097227 */ /* 0x000fe200078e00ff */
[----:B------:R0:W-:Y:S02]  /*d2f0*/  STL [R1+0x444], R2 ;  /* 0x0004440201007387 */ /* 0x0001e40000100800 */
[----:B------:R-:W-:Y:S01]  /*d300*/  IABS R24, R10 ;  /* 0x0000000a00187213 */ /* 0x000fe20000000000 */
[----:B------:R-:W-:-:S02]  /*d310*/  IMAD.MOV R9, RZ, RZ, -R9 ;  /* 0x000000ffff097224 */ /* 0x000fc400078e0a09 */
[----:B------:R-:W-:-:S04]  /*d320*/  IMAD.HI.U32 R16, R28, R5, RZ ;  /* 0x000000051c107227 */ /* 0x000fc800078e00ff */
[--C-:B------:R-:W-:Y:S01]  /*d330*/  @!P5 IMAD.IADD R12, R12, 0x1, -R0.reuse ;  /* 0x000000010c0cd824 */ /* 0x100fe200078e0a00 */
[----:B------:R-:W-:Y:S01]  /*d340*/  ISETP.GT.U32.AND P5, PT, R0, R21, PT ;  /* 0x000000150000720c */ /* 0x000fe20003fa4070 */
[----:B------:R-:W-:Y:S01]  /*d350*/  @!P1 IMAD.IADD R18, R18, 0x1, -R0 ;  /* 0x0000000112129824 */ /* 0x000fe200078e0a00 */
[C---:B------:R-:W-:Y:S01]  /*d360*/  ISETP.GT.U32.AND P1, PT, R0.reuse, R8, PT ;  /* 0x000000080000720c */ /* 0x040fe20003f24070 */
[----:B0-----:R-:W-:Y:S02]  /*d370*/  IMAD.MOV.U32 R2, RZ, RZ, R12 ;  /* 0x000000ffff027224 */ /* 0x001fe400078e000c */
[----:B------:R-:W-:Y:S01]  /*d380*/  IMAD R6, R0, R9, R6 ;  /* 0x0000000900067224 */ /* 0x000fe200078e0206 */
[C---:B------:R-:W-:Y:S01]  /*d390*/  IADD3 R9, R27.reuse, 0x10d, RZ ;  /* 0x0000010d1b097810 */ /* 0x040fe20007ffe0ff */
[----:B------:R-:W-:Y:S02]  /*d3a0*/  @!P4 IMAD.MOV R2, RZ, RZ, -R2 ;  /* 0x000000ffff02c224 */ /* 0x000fe400078e0a02 */
[----:B------:R-:W-:Y:S01]  /*d3b0*/  IMAD.MOV R7, RZ, RZ, -R16 ;  /* 0x000000ffff077224 */ /* 0x000fe200078e0a10 */
[----:B------:R-:W-:Y:S01]  /*d3c0*/  IABS R13, R9 ;  /* 0x00000009000d7213 */ /* 0x000fe20000000000 */
[----:B------:R-:W-:Y:S01]  /*d3d0*/  IMAD.HI.U32 R25, R28, R20, RZ ;  /* 0x000000141c197227 */ /* 0x000fe200078e00ff */
[----:B------:R0:W-:Y:S01]  /*d3e0*/  STL [R1+0x440], R2 ;  /* 0x0004400201007387 */ /* 0x0001e20000100800 */
[----:B------:R-:W-:-:S02]  /*d3f0*/  IADD3 R16, R27, 0x10a, RZ ;  /* 0x0000010a1b107810 */ /* 0x000fc40007ffe0ff */
[--C-:B------:R-:W-:Y:S01]  /*d400*/  @!P5 IMAD.IADD R21, R21, 0x1, -R0.reuse ;  /* 0x000000011515d824 */ /* 0x100fe200078e0a00 */
[----:B------:R-:W-:Y:S01]  /*d410*/  ISETP.GT.U32.AND P5, PT, R0, R18, PT ;  /* 0x000000120000720c */ /* 0x000fe20003fa4070 */
[----:B------:R-:W-:Y:S01]  /*d420*/  @!P1 IMAD.IADD R8, R8, 0x1, -R0 ;  /* 0x0000000108089824 */ /* 0x000fe200078e0a00 */
[----:B------:R-:W-:Y:S01]  /*d430*/  IABS R12, R16 ;  /* 0x00000010000c7213 */ /* 0x000fe20000000000 */
[C---:B------:R-:W-:Y:S01]  /*d440*/  IMAD R5, R0.reuse, R7, R5 ;  /* 0x0000000700057224 */ /* 0x040fe200078e0205 */
[C---:B------:R-:W-:Y:S01]  /*d450*/  ISETP.GT.U32.AND P4, PT, R0.reuse, R21, PT ;  /* 0x000000150000720c */ /* 0x040fe20003f84070 */
[----:B------:R-:W-:Y:S01]  /*d460*/  IMAD.MOV R25, RZ, RZ, -R25 ;  /* 0x000000ffff197224 */ /* 0x000fe200078e0a19 */
[----:B------:R-:W-:Y:S01]  /*d470*/  ISETP.GT.U32.AND P1, PT, R0, R8, PT ;  /* 0x000000080000720c */ /* 0x000fe20003f24070 */
[----:B------:R-:W-:Y:S01]  /*d480*/  IMAD.HI.U32 R23, R28, R13, RZ ;  /* 0x0000000d1c177227 */ /* 0x000fe200078e00ff */
[----:B------:R-:W-:-:S03]  /*d490*/  IADD3 R7, R27, 0x10b, RZ ;  /* 0x0000010b1b077810 */ /* 0x000fc60007ffe0ff */
[----:B------:R-:W-:Y:S01]  /*d4a0*/  IMAD R20, R0, R25, R20 ;  /* 0x0000001900147224 */ /* 0x000fe200078e0214 */
[----:B------:R-:W-:Y:S01]  /*d4b0*/  IABS R17, R7 ;  /* 0x0000000700117213 */ /* 0x000fe20000000000 */
[--C-:B------:R-:W-:Y:S01]  /*d4c0*/  @!P5 IMAD.IADD R18, R18, 0x1, -R0.reuse ;  /* 0x000000011212d824 */ /* 0x100fe200078e0a00 */
[C---:B------:R-:W-:Y:S01]  /*d4d0*/  ISETP.GT.U32.AND P5, PT, R0.reuse, R6, PT ;  /* 0x000000060000720c */ /* 0x040fe20003fa4070 */
[----:B------:R-:W-:Y:S02]  /*d4e0*/  IMAD.MOV R23, RZ, RZ, -R23 ;  /* 0x000000ffff177224 */ /* 0x000fe400078e0a17 */
[--C-:B------:R-:W-:Y:S01]  /*d4f0*/  @!P4 IMAD.IADD R21, R21, 0x1, -R0.reuse ;  /* 0x000000011515c824 */ /* 0x100fe200078e0a00 */
[----:B------:R-:W-:Y:S01]  /*d500*/  ISETP.GT.U32.AND P4, PT, R0, R5, PT ;  /* 0x000000050000720c */ /* 0x000fe20003f84070 */
[----:B------:R-:W-:Y:S01]  /*d510*/  @!P1 IMAD.IADD R8, R8, 0x1, -R0 ;  /* 0x0000000108089824 */ /* 0x000fe200078e0a00 */
[C---:B------:R-:W-:Y:S01]  /*d520*/  ISETP.GT.U32.AND P1, PT, R0.reuse, R20, PT ;  /* 0x000000140000720c */ /* 0x040fe20003f24070 */
[----:B0-----:R-:W-:Y:S01]  /*d530*/  IMAD.MOV.U32 R2, RZ, RZ, R18 ;  /* 0x000000ffff027224 */ /* 0x001fe200078e0012 */
[----:B------:R-:W-:Y:S01]  /*d540*/  IADD3 R18, R27, 0x109, RZ ;  /* 0x000001091b127810 */ /* 0x000fe20007ffe0ff */
[----:B------:R-:W-:-:S02]  /*d550*/  IMAD R13, R0, R23, R13 ;  /* 0x00000017000d7224 */ /* 0x000fc400078e020d */
[----:B------:R-:W-:Y:S02]  /*d560*/  @!P0 IMAD.MOV R2, RZ, RZ, -R2 ;  /* 0x000000ffff028224 */ /* 0x000fe400078e0a02 */
[--C-:B------:R-:W-:Y:S01]  /*d570*/  @!P5 IMAD.IADD R6, R6, 0x1, -R0.reuse ;  /* 0x000000010606d824 */ /* 0x100fe200078e0a00 */
[----:B------:R-:W-:Y:S01]  /*d580*/  ISETP.GT.U32.AND P5, PT, R0, R13, PT ;  /* 0x0000000d0000720c */ /* 0x000fe20003fa4070 */
[----:B------:R-:W-:Y:S01]  /*d590*/  IMAD.HI.U32 R23, R28, R24, RZ ;  /* 0x000000181c177227 */ /* 0x000fe200078e00ff */
[----:B------:R0:W-:Y:S02]  /*d5a0*/  STL [R1+0x438], R2 ;  /* 0x0004380201007387 */ /* 0x0001e40000100800 */
[----:B------:R-:W-:Y:S01]  /*d5b0*/  ISETP.GT.U32.AND P0, PT, R0, R6, PT ;  /* 0x000000060000720c */ /* 0x000fe20003f04070 */
[--C-:B------:R-:W-:Y:S01]  /*d5c0*/  @!P4 IMAD.IADD R5, R5, 0x1, -R0.reuse ;  /* 0x000000010505c824 */ /* 0x100fe200078e0a00 */
[----:B------:R-:W-:Y:S01]  /*d5d0*/  ISETP.GE.AND P4, PT, R22, RZ, PT ;  /* 0x000000ff1600720c */ /* 0x000fe20003f86270 */
[----:B------:R-:W-:-:S02]  /*d5e0*/  @!P1 IMAD.IADD R20, R20, 0x1, -R0 ;  /* 0x0000000114149824 */ /* 0x000fc400078e0a00 */
[----:B------:R-:W-:Y:S01]  /*d5f0*/  IMAD.MOV R23, RZ, RZ, -R23 ;  /* 0x000000ffff177224 */ /* 0x000fe200078e0a17 */
[----:B------:R-:W-:Y:S01]  /*d600*/  ISETP.GT.U32.AND P1, PT, R0, R5, PT ;  /* 0x000000050000720c */ /* 0x000fe20003f24070 */
[----:B------:R-:W-:-:S04]  /*d610*/  IMAD.HI.U32 R26, R28, R17, RZ ;  /* 0x000000111c1a7227 */ /* 0x000fc800078e00ff */
[----:B0-----:R-:W-:Y:S01]  /*d620*/  IMAD.MOV.U32 R2, RZ, RZ, R21 ;  /* 0x000000ffff027224 */ /* 0x001fe200078e0015 */
[----:B------:R-:W-:Y:S01]  /*d630*/  IABS R21, R18 ;  /* 0x0000001200157213 */ /* 0x000fe20000000000 */
[C---:B------:R-:W-:Y:S02]  /*d640*/  IMAD R23, R0.reuse, R23, R24 ;  /* 0x0000001700177224 */ /* 0x040fe400078e0218 */
[----:B------:R-:W-:Y:S02]  /*d650*/  @!P2 IMAD.MOV R2, RZ, RZ, -R2 ;  /* 0x000000ffff02a224 */ /* 0x000fe400078e0a02 */
[----:B------:R-:W-:Y:S01]  /*d660*/  @!P5 IMAD.IADD R13, R13, 0x1, -R0 ;  /* 0x000000010d0dd824 */ /* 0x000fe200078e0a00 */
[----:B------:R-:W-:Y:S01]  /*d670*/  ISETP.GT.U32.AND P5, PT, R0, R20, PT ;  /* 0x000000140000720c */ /* 0x000fe20003fa4070 */
[----:B------:R-:W-:Y:S01]  /*d680*/  IMAD.HI.U32 R25, R28, R12, RZ ;  /* 0x0000000c1c197227 */ /* 0x000fe200078e00ff */
[----:B------:R0:W-:Y:S02]  /*d690*/  STL [R1+0x434], R2 ;  /* 0x0004340201007387 */ /* 0x0001e40000100800 */
[----:B------:R-:W-:Y:S01]  /*d6a0*/  ISETP.GT.U32.AND P2, PT, R0, R13, PT ;  /* 0x0000000d0000720c */ /* 0x000fe20003f44070 */
[----:B------:R-:W-:-:S02]  /*d6b0*/  IMAD.MOV R26, RZ, RZ, -R26 ;  /* 0x000000ffff1a7224 */ /* 0x000fc400078e0a1a */
[----:B------:R-:W-:Y:S01]  /*d6c0*/  @!P1 IMAD.IADD R5, R5, 0x1, -R0 ;  /* 0x0000000105059824 */ /* 0x000fe200078e0a00 */
[----:B------:R-:W-:Y:S01]  /*d6d0*/  ISETP.GE.AND P1, PT, R11, RZ, PT ;  /* 0x000000ff0b00720c */ /* 0x000fe20003f26270 */
[----:B------:R-:W-:Y:S02]  /*d6e0*/  IMAD.MOV R25, RZ, RZ, -R25 ;  /* 0x000000ffff197224 */ /* 0x000fe400078e0a19 */
[C---:B------:R-:W-:Y:S02]  /*d6f0*/  IMAD R17, R0.reuse, R26, R17 ;  /* 0x0000001a00117224 */ /* 0x040fe400078e0211 */
[----:B0-----:R-:W-:Y:S01]  /*d700*/  IMAD.MOV.U32 R2, RZ, RZ, R8 ;  /* 0x000000ffff027224 */ /* 0x001fe200078e0008 */
[----:B------:R-:W-:Y:S01]  /*d710*/  IADD3 R8, R27, 0x108, RZ ;  /* 0x000001081b087810 */ /* 0x000fe20007ffe0ff */
[C---:B------:R-:W-:Y:S02]  /*d720*/  IMAD R12, R0.reuse, R25, R12 ;  /* 0x00000019000c7224 */ /* 0x040fe400078e020c */
[----:B------:R-:W-:Y:S01]  /*d730*/  @!P6 IMAD.MOV R2, RZ, RZ, -R2 ;  /* 0x000000ffff02e224 */ /* 0x000fe200078e0a02 */
[----:B------:R-:W-:Y:S01]  /*d740*/  ISETP.GT.U32.AND P6, PT, R0, R23, PT ;  /* 0x000000170000720c */ /* 0x000fe20003fc4070 */
[--C-:B------:R-:W-:Y:S01]  /*d750*/  @!P0 IMAD.IADD R6, R6, 0x1, -R0.reuse ;  /* 0x0000000106068824 */ /* 0x100fe200078e0a00 */
[----:B------:R-:W-:Y:S01]  /*d760*/  ISETP.GT.U32.AND P0, PT, R0, R17, PT ;  /* 0x000000110000720c */ /* 0x000fe20003f04070 */
[----:B------:R-:W-:Y:S01]  /*d770*/  @!P5 IMAD.IADD R20, R20, 0x1, -R0 ;  /* 0x000000011414d824 */ /* 0x000fe200078e0a00 */
[----:B------:R0:W-:Y:S01]  /*d780*/  STL [R1+0x430], R2 ;  /* 0x0004300201007387 */ /* 0x0001e20000100800 */
[----:B------:R-:W-:Y:S01]  /*d790*/  IMAD.MOV.U32 R3, RZ, RZ, R6 ;  /* 0x000000ffff037224 */ /* 0x000fe200078e0006 */
[----:B------:R-:W-:Y:S01]  /*d7a0*/  ISETP.GT.U32.AND P5, PT, R0, R12, PT ;  /* 0x0000000c0000720c */ /* 0x000fe20003fa4070 */
[----:B------:R-:W-:Y:S01]  /*d7b0*/  IMAD.HI.U32 R11, R28, R21, RZ ;  /* 0x000000151c0b7227 */ /* 0x000fe200078e00ff */
[----:B------:R-:W-:-:S02]  /*d7c0*/  IABS R22, R8 ;  /* 0x0000000800167213 */ /* 0x000fc40000000000 */
[----:B------:R-:W-:Y:S01]  /*d7d0*/  IADD3 R6, R27, 0x106, RZ ;  /* 0x000001061b067810 */ /* 0x000fe20007ffe0ff */
[----:B------:R-:W-:Y:S02]  /*d7e0*/  @!P4 IMAD.MOV R3, RZ, RZ, -R3 ;  /* 0x000000ffff03c224 */ /* 0x000fe400078e0a03 */
[--C-:B------:R-:W-:Y:S01]  /*d7f0*/  @!P6 IMAD.IADD R23, R23, 0x1, -R0.reuse ;  /* 0x000000011717e824 */ /* 0x100fe200078e0a00 */
[----:B------:R-:W-:Y:S01]  /*d800*/  ISETP.GE.AND P6, PT, R9, RZ, PT ;  /* 0x000000ff0900720c */ /* 0x000fe20003fc6270 */
[----:B0-----:R-:W-:Y:S01]  /*d810*/  IMAD.MOV.U32 R2, RZ, RZ, R5 ;  /* 0x000000ffff027224 */ /* 0x001fe200078e0005 */
[----:B------:R0:W-:Y:S01]  /*d820*/  STL [R1+0x42c], R3 ;  /* 0x00042c0301007387 */ /* 0x0001e20000100800 */
[----:B------:R-:W-:Y:S01]  /*d830*/  @!P2 IMAD.IADD R13, R13, 0x1, -R0 ;  /* 0x000000010d0da824 */ /* 0x000fe200078e0a00 */
[----:B------:R-:W-:Y:S01]  /*d840*/  ISETP.GE.AND P2, PT, R19, RZ, PT ;  /* 0x000000ff1300720c */ /* 0x000fe20003f46270 */
[----:B------:R-:W-:Y:S01]  /*d850*/  @!P1 IMAD.MOV R2, RZ, RZ, -R2 ;  /* 0x000000ffff029224 */ /* 0x000fe200078e0a02 */
[----:B------:R-:W-:Y:S01]  /*d860*/  IADD3 R5, R27, 0x107, RZ ;  /* 0x000001071b057810 */ /* 0x000fe20007ffe0ff */
[----:B------:R-:W-:-:S02]  /*d870*/  IMAD.MOV R11, RZ, RZ, -R11 ;  /* 0x000000ffff0b7224 */ /* 0x000fc400078e0a0b */
[--C-:B------:R-:W-:Y:S01]  /*d880*/  @!P0 IMAD.IADD R17, R17, 0x1, -R0.reuse ;  /* 0x0000000111118824 */ /* 0x100fe200078e0a00 */
[----:B------:R1:W-:Y:S01]  /*d890*/  STL [R1+0x428], R2 ;  /* 0x0004280201007387 */ /* 0x0003e20000100800 */
[----:B------:R-:W-:Y:S01]  /*d8a0*/  IMAD R11, R0, R11, R21 ;  /* 0x0000000b000b7224 */ /* 0x000fe200078e0215 */
[----:B------:R-:W-:Y:S01]  /*d8b0*/  ISETP.GE.AND P0, PT, R10, RZ, PT ;  /* 0x000000ff0a00720c */ /* 0x000fe20003f06270 */
[----:B------:R-:W-:Y:S01]  /*d8c0*/  @!P5 IMAD.IADD R12, R12, 0x1, -R0 ;  /* 0x000000010c0cd824 */ /* 0x000fe200078e0a00 */
[----:B------:R-:W-:Y:S01]  /*d8d0*/  ISETP.GT.U32.AND P5, PT, R0, R23, PT ;  /* 0x000000170000720c */ /* 0x000fe20003fa4070 */
[----:B------:R-:W-:Y:S01]  /*d8e0*/  IMAD.HI.U32 R9, R28, R22, RZ ;  /* 0x000000161c097227 */ /* 0x000fe200078e00ff */
[C---:B------:R-:W-:Y:S02]  /*d8f0*/  ISETP.GT.U32.AND P4, PT, R0.reuse, R17, PT ;  /* 0x000000110000720c */ /* 0x040fe40003f84070 */
[----:B------:R-:W-:Y:S01]  /*d900*/  ISETP.GT.U32.AND P1, PT, R0, R12, PT ;  /* 0x0000000c0000720c */ /* 0x000fe20003f24070 */
[----:B0-----:R-:W-:-:S02]  /*d910*/  IMAD.MOV.U32 R3, RZ, RZ, R20 ;  /* 0x000000ffff037224 */ /* 0x001fc400078e0014 */
[----:B-1----:R-:W-:Y:S01]  /*d920*/  IMAD.MOV.U32 R2, RZ, RZ, R13 ;  /* 0x000000ffff027224 */ /* 0x002fe200078e000d */
[----:B------:R-:W-:Y:S01]  /*d930*/  IABS R13, R6 ;  /* 0x00000006000d7213 */ /* 0x000fe20000000000 */
[----:B------:R-:W-:Y:S02]  /*d940*/  IMAD.MOV R9, RZ, RZ, -R9 ;  /* 0x000000ffff097224 */ /* 0x000fe400078e0a09 */
[----:B------:R-:W-:Y:S01]  /*d950*/  @!P6 IMAD.MOV R2, RZ, RZ, -R2 ;  /* 0x000000ffff02e224 */ /* 0x000fe200078e0a02 */
[C---:B------:R-:W-:Y:S01]  /*d960*/  ISETP.GT.U32.AND P6, PT, R0.reuse, R11, PT ;  /* 0x0000000b0000720c */ /* 0x040fe20003fc4070 */
[----:B------:R-:W-:Y:S01]  /*d970*/  @!P2 IMAD.MOV R3, RZ, RZ, -R3 ;  /* 0x000000ffff03a224 */ /* 0x000fe200078e0a03 */
[----:B------:R-:W-:Y:S01]  /*d980*/  ISETP.GE.AND P2, PT, R7, RZ, PT ;  /* 0x000000ff0700720c */ /* 0x000fe20003f46270 */
[C---:B------:R-:W-:Y:S01]  /*d990*/  IMAD R22, R0.reuse, R9, R22 ;  /* 0x0000000900167224 */ /* 0x040fe200078e0216 */
[----:B------:R-:W-:Y:S01]  /*d9a0*/  IABS R7, R5 ;  /* 0x0000000500077213 */ /* 0x000fe20000000000 */
[--C-:B------:R-:W-:Y:S01]  /*d9b0*/  @!P5 IMAD.IADD R23, R23, 0x1, -R0.reuse ;  /* 0x000000011717d824 */ /* 0x100fe200078e0a00 */
[----:B------:R-:W-:Y:S01]  /*d9c0*/  STL [R1+0x424], R3 ;  /* 0x0004240301007387 */ /* 0x000fe20000100800 */
[----:B------:R-:W-:Y:S01]  /*d9d0*/  @!P4 IMAD.IADD R17, R17, 0x1, -R0 ;  /* 0x000000011111c824 */ /* 0x000fe200078e0a00 */
[----:B------:R-:W-:Y:S01]  /*d9e0*/  ISETP.GT.U32.AND P4, PT, R0, R22, PT ;  /* 0x000000160000720c */ /* 0x000fe20003f84070 */
[----:B------:R-:W-:Y:S01]  /*d9f0*/  IMAD.HI.U32 R9, R28, R7, RZ ;  /* 0x000000071c097227 */ /* 0x000fe200078e00ff */
[----:B------:R0:W-:Y:S01]  /*da00*/  STL [R1+0x420], R2 ;  /* 0x0004200201007387 */ /* 0x0001e20000100800 */
[----:B------:R-:W-:-:S02]  /*da10*/  ISETP.GE.AND P5, PT, R16, RZ, PT ;  /* 0x000000ff1000720c */ /* 0x000fc40003fa6270 */
[--C-:B------:R-:W-:Y:S02]  /*da20*/  @!P6 IMAD.IADD R11, R11, 0x1, -R0.reuse ;  /* 0x000000010b0be824 */ /* 0x100fe400078e0a00 */
[----:B------:R-:W-:Y:S02]  /*da30*/  IMAD.MOV R9, RZ, RZ, -R9 ;  /* 0x000000ffff097224 */ /* 0x000fe400078e0a09 */
[----:B------:R-:W-:Y:S01]  /*da40*/  @!P1 IMAD.IADD R12, R12, 0x1, -R0 ;  /* 0x000000010c0c9824 */ /* 0x000fe200078e0a00 */
[----:B------:R-:W-:Y:S01]  /*da50*/  ISETP.GT.U32.AND P6, PT, R0, R11, PT ;  /* 0x0000000b0000720c */ /* 0x000fe20003fc4070 */
[----:B0-----:R-:W-:Y:S01]  /*da60*/  IMAD.MOV.U32 R2, RZ, RZ, R23 ;  /* 0x000000ffff027224 */ /* 0x001fe200078e0017 */
[----:B------:R-:W-:Y:S01]  /*da70*/  ISETP.GE.AND P1, PT, R18, RZ, PT ;  /* 0x000000ff1200720c */ /* 0x000fe20003f26270 */
[----:B------:R-:W-:Y:S02]  /*da80*/  IMAD R18, R0, R9, R7 ;  /* 0x0000000900127224 */ /* 0x000fe400078e0207 */
[----:B------:R-:W-:Y:S01]  /*da90*/  @!P0 IMAD.MOV R2, RZ, RZ, -R2 ;  /* 0x000000ffff028224 */ /* 0x000fe200078e0a02 */
[----:B------:R-:W-:Y:S01]  /*daa0*/  ISETP.GE.AND P0, PT, R8, RZ, PT ;  /* 0x000000ff0800720c */ /* 0x000fe20003f06270 */
[----:B------:R-:W-:Y:S01]  /*dab0*/  @!P4 IMAD.IADD R22, R22, 0x1, -R0 ;  /* 0x000000011616c824 */ /* 0x000fe200078e0a00 */
[----:B------:R-:W-:-:S02]  /*dac0*/  IADD3 R8, R27, 0x103, RZ ;  /* 0x000001031b087810 */ /* 0x000fc40007ffe0ff */
[----:B------:R0:W-:Y:S03]  /*dad0*/  STL [R1+0x41c], R2 ;  /* 0x00041c0201007387 */ /* 0x0001e60000100800 */
[----:B------:R-:W-:Y:S01]  /*dae0*/  @!P6 IMAD.IADD R11, R11, 0x1, -R0 ;  /* 0x000000010b0be824 */ /* 0x000fe200078e0a00 */
[C---:B------:R-:W-:Y:S02]  /*daf0*/  ISETP.GT.U32.AND P6, PT, R0.reuse, R18, PT ;  /* 0x000000120000720c */ /* 0x040fe40003fc4070 */
[----:B------:R-:W-:Y:S02]  /*db00*/  ISETP.GT.U32.AND P4, PT, R0, R22, PT ;  /* 0x000000160000720c */ /* 0x000fe40003f84070 */
[----:B------:R-:W-:Y:S01]  /*db10*/  IABS R16, R8 ;  /* 0x0000000800107213 */ /* 0x000fe20000000000 */
[----:B0-----:R-:W-:-:S04]  /*db20*/  IMAD.MOV.U32 R2, RZ, RZ, R17 ;  /* 0x000000ffff027224 */ /* 0x001fc800078e0011 */
[----:B------:R-:W-:Y:S01]  /*db30*/  @!P2 IMAD.MOV R2, RZ, RZ, -R2 ;  /* 0x000000ffff02a224 */ /* 0x000fe200078e0a02 */
[----:B------:R-:W-:Y:S01]  /*db40*/  ISETP.GE.AND P2, PT, R5, RZ, PT ;  /* 0x000000ff0500720c */ /* 0x000fe20003f46270 */
[----:B------:R-:W-:-:S03]  /*db50*/  IMAD.HI.U32 R5, R28, R13, RZ ;  /* 0x0000000d1c057227 */ /* 0x000fc600078e00ff */
[----:B------:R0:W-:Y:S01]  /*db60*/  STL [R1+0x418], R2 ;  /* 0x0004180201007387 */ /* 0x0001e20000100800 */
[----:B------:R-:W-:Y:S01]  /*db70*/  IMAD.MOV R7, RZ, RZ, -R5 ;  /* 0x000000ffff077224 */ /* 0x000fe200078e0a05 */
[C---:B------:R-:W-:Y:S01]  /*db80*/  IADD3 R5, R27.reuse, 0x104, RZ ;  /* 0x000001041b057810 */ /* 0x040fe20007ffe0ff */
[--C-:B------:R-:W-:Y:S02]  /*db90*/  @!P6 IMAD.IADD R18, R18, 0x1, -R0.reuse ;  /* 0x000000011212e824 */ /* 0x100fe400078e0a00 */
[----:B------:R-:W-:Y:S01]  /*dba0*/  IMAD R13, R0, R7, R13 ;  /* 0x00000007000d7224 */ /* 0x000fe200078e020d */
[----:B------:R-:W-:Y:S01]  /*dbb0*/  IABS R10, R5 ;  /* 0x00000005000a7213 */ /* 0x000fe20000000000 */
[----:B------:R-:W-:Y:S01]  /*dbc0*/  @!P4 IMAD.IADD R22, R22, 0x1, -R0 ;  /* 0x000000011616c824 */ /* 0x000fe200078e0a00 */
[C---:B------:R-:W-:Y:S01]  /*dbd0*/  ISETP.GT.U32.AND P6, PT, R0.reuse, R18, PT ;  /* 0x000000120000720c */ /* 0x040fe20003fc4070 */
[----:B0-----:R-:W-:Y:S01]  /*dbe0*/  IMAD.MOV.U32 R2, RZ, RZ, R12 ;  /* 0x000000ffff027224 */ /* 0x001fe200078e000c */
[----:B------:R-:W-:Y:S01]  /*dbf0*/  ISETP.GT.U32.AND P4, PT, R0, R13, PT ;  /* 0x0000000d0000720c */ /* 0x000fe20003f84070 */
[----:B------:R-:W-:Y:S01]  /*dc00*/  IMAD.HI.U32 R9, R28, R10, RZ ;  /* 0x0000000a1c097227 */ /* 0x000fe200078e00ff */
[----:B------:R-:W-:-:S03]  /*dc10*/  IADD3 R12, R27, 0x101, RZ ;  /* 0x000001011b0c7810 */ /* 0x000fc60007ffe0ff */
[----:B------:R-:W-:Y:S01]  /*dc20*/  @!P5 IMAD.MOV R2, RZ, RZ, -R2 ;  /* 0x000000ffff02d224 */ /* 0x000fe200078e0a02 */
[----:B------:R-:W-:Y:S01]  /*dc30*/  ISETP.GE.AND P5, PT, R6, RZ, PT ;  /* 0x000000ff0600720c */ /* 0x000fe20003fa6270 */
[----:B------:R-:W-:Y:S01]  /*dc40*/  IMAD.MOV R9, RZ, RZ, -R9 ;  /* 0x000000ffff097224 */ /* 0x000fe200078e0a09 */
[----:B------:R-:W-:Y:S02]  /*dc50*/  IADD3 R6, R27, 0x105, RZ ;  /* 0x000001051b067810 */ /* 0x000fe40007ffe0ff */
[----:B------:R0:W-:Y:S01]  /*dc60*/  STL [R1+0x414], R2 ;  /* 0x0004140201007387 */ /* 0x0001e20000100800 */
[--C-:B------:R-:W-:Y:S01]  /*dc70*/  @!P6 IMAD.IADD R18, R18, 0x1, -R0.reuse ;  /* 0x000000011212e824 */ /* 0x100fe200078e0a00 */
[----:B------:R-:W-:Y:S01]  /*dc80*/  IABS R7, R6 ;  /* 0x0000000600077213 */ /* 0x000fe20000000000 */
[----:B------:R-:W-:Y:S01]  /*dc90*/  @!P4 IMAD.IADD R13, R13, 0x1, -R0 ;  /* 0x000000010d0dc824 */ /* 0x000fe200078e0a00 */
[----:B------:R-:W-:Y:S01]  /*dca0*/  IABS R19, R12 ;  /* 0x0000000c00137213 */ /* 0x000fe20000000000 */
[----:B------:R-:W-:Y:S01]  /*dcb0*/  IMAD R10, R0, R9, R10 ;  /* 0x00000009000a7224 */ /* 0x000fe200078e020a */
[----:B------:R-:W-:-:S02]  /*dcc0*/  IADD3 R9, R27, 0x102, RZ ;  /* 0x000001021b097810 */ /* 0x000fc40007ffe0ff */
[----:B------:R-:W-:Y:S01]  /*dcd0*/  ISETP.GT.U32.AND P4, PT, R0, R13, PT ;  /* 0x0000000d0000720c */ /* 0x000fe20003f84070 */
[----:B0-----:R-:W-:Y:S02]  /*dce0*/  IMAD.MOV.U32 R2, RZ, RZ, R11 ;  /* 0x000000ffff027224 */ /* 0x001fe400078e000b */
[----:B------:R-:W-:-:S04]  /*dcf0*/  IMAD.HI.U32 R11, R28, R7, RZ ;  /* 0x000000071c0b7227 */ /* 0x000fc800078e00ff */
[----:B------:R-:W-:Y:S02]  /*dd00*/  IMAD.MOV R11, RZ, RZ, -R11 ;  /* 0x000000ffff0b7224 */ /* 0x000fe400078e0a0b */
[----:B------:R-:W-:Y:S01]  /*dd10*/  @!P1 IMAD.MOV R2, RZ, RZ, -R2 ;  /* 0x000000ffff029224 */ /* 0x000fe200078e0a02 */
[----:B------:R-:W-:Y:S01]  /*dd20*/  ISETP.GE.AND P1, PT, R6, RZ, PT ;  /* 0x000000ff0600720c */ /* 0x000fe20003f26270 */
[----:B------:R-:W-:Y:S01]  /*dd30*/  IMAD R7, R0, R11, R7 ;  /* 0x0000000b00077224 */ /* 0x000fe200078e0207 */
[----:B------:R-:W-:Y:S01]  /*dd40*/  IABS R11, R9 ;  /* 0x00000009000b7213 */ /* 0x000fe20000000000 */
[----:B------:R-:W-:Y:S01]  /*dd50*/  IMAD.HI.U32 R6, R28, R16, RZ ;  /* 0x000000101c067227 */ /* 0x000fe200078e00ff */
[----:B------:R0:W-:Y:S02]  /*dd60*/  STL [R1+0x40c], R2 ;  /* 0x00040c0201007387 */ /* 0x0001e40000100800 */
[----:B------:R-:W-:Y:S01]  /*dd70*/  ISETP.GT.U32.AND P6, PT, R0, R7, PT ;  /* 0x000000070000720c */ /* 0x000fe20003fc4070 */
[----:B------:R-:W-:-:S02]  /*dd80*/  IMAD.MOV R6, RZ, RZ, -R6 ;  /* 0x000000ffff067224 */ /* 0x000fc400078e0a06 */
[----:B------:R-:W-:Y:S01]  /*dd90*/  @!P4 IMAD.IADD R13, R13, 0x1, -R0 ;  /* 0x000000010d0dc824 */ /* 0x000fe200078e0a00 */
[C---:B------:R-:W-:Y:S01]  /*dda0*/  ISETP.GT.U32.AND P4, PT, R0.reuse, R10, PT ;  /* 0x0000000a0000720c */ /* 0x040fe20003f84070 */
[----:B------:R-:W-:Y:S01]  /*ddb0*/  IMAD R16, R0, R6, R16 ;  /* 0x0000000600107224 */ /* 0x000fe200078e0210 */
[----:B------:R-:W-:Y:S01]  /*ddc0*/  IADD3 R6, R27, 0x100, RZ ;  /* 0x000001001b067810 */ /* 0x000fe20007ffe0ff */
[----:B0-----:R-:W-:-:S03]  /*ddd0*/  IMAD.MOV.U32 R2, RZ, RZ, R22 ;  /* 0x000000ffff027224 */ /* 0x001fc600078e0016 */
[----:B------:R-:W-:Y:S01]  /*dde0*/  IABS R20, R6 ;  /* 0x0000000600147213 */ /* 0x000fe20000000000 */
[----:B------:R-:W-:Y:S01]  /*ddf0*/  @!P0 IMAD.MOV R2, RZ, RZ, -R2 ;  /* 0x000000ffff028224 */ /* 0x000fe200078e0a02 */
[----:B------:R-:W-:Y:S01]  /*de00*/  ISETP.GE.AND P0, PT, R5, RZ, PT ;  /* 0x000000ff0500720c */ /* 0x000fe20003f06270 */
[--C-:B------:R-:W-:Y:S01]  /*de10*/  @!P6 IMAD.IADD R7, R7, 0x1, -R0.reuse ;  /* 0x000000010707e824 */ /* 0x100fe200078e0a00 */
[----:B------:R-:W-:Y:S02]  /*de20*/  ISETP.GT.U32.AND P6, PT, R0, R16, PT ;  /* 0x000000100000720c */ /* 0x000fe40003fc4070 */
[----:B------:R0:W-:Y:S01]  /*de30*/  STL [R1+0x410], R2 ;  /* 0x0004100201007387 */ /* 0x0001e20000100800 */
[----:B------:R-:W-:Y:S01]  /*de40*/  @!P4 IMAD.IADD R10, R10, 0x1, -R0 ;  /* 0x000000010a0ac824 */ /* 0x000fe200078e0a00 */
[----:B------:R-:W-:-:S04]  /*de50*/  IADD3 R5, R27, 0xff, RZ ;  /* 0x000000ff1b057810 */ /* 0x000fc80007ffe0ff */
[----:B------:R-:W-:Y:S02]  /*de60*/  ISETP.GT.U32.AND P4, PT, R0, R10, PT ;  /* 0x0000000a0000720c */ /* 0x000fe40003f84070 */
[----:B------:R-:W-:Y:S01]  /*de70*/  IABS R17, R5 ;  /* 0x0000000500117213 */ /* 0x000fe20000000000 */
[----:B0-----:R-:W-:Y:S02]  /*de80*/  IMAD.MOV.U32 R2, RZ, RZ, R18 ;  /* 0x000000ffff027224 */ /* 0x001fe400078e0012 */
[----:B------:R-:W-:-:S04]  /*de90*/  IMAD.HI.U32 R18, R28, R11, RZ ;  /* 0x0000000b1c127227 */ /* 0x000fc800078e00ff */
[----:B------:R-:W-:Y:S01]  /*dea0*/  @!P2 IMAD.MOV R2, RZ, RZ, -R2 ;  /* 0x000000ffff02a224 */ /* 0x000fe200078e0a02 */
[----:B------:R-:W-:Y:S01]  /*deb0*/  ISETP.GT.U32.AND P2, PT, R0, R7, PT ;  /* 0x000000070000720c */ /* 0x000fe20003f44070 */
[----:B------:R-:W-:Y:S02]  /*dec0*/  IMAD.MOV R18, RZ, RZ, -R18 ;  /* 0x000000ffff127224 */ /* 0x000fe400078e0a12 */
[--C-:B------:R-:W-:Y:S01]  /*ded0*/  @!P6 IMAD.IADD R16, R16, 0x1, -R0.reuse ;  /* 0x000000011010e824 */ /* 0x100fe200078e0a00 */
[----:B------:R0:W-:Y:S01]  /*dee0*/  STL [R1+0x408], R2 ;  /* 0x0004080201007387 */ /* 0x0001e20000100800 */
[----:B------:R-:W-:Y:S01]  /*def0*/  @!P4 IMAD.IADD R10, R10, 0x1, -R0 ;  /* 0x000000010a0ac824 */ /* 0x000fe200078e0a00 */
[----:B------:R-:W-:Y:S02]  /*df00*/  ISETP.GE.AND P4, PT, R9, RZ, PT ;  /* 0x000000ff0900720c */ /* 0x000fe40003f86270 */
[----:B------:R-:W-:Y:S01]  /*df10*/  ISETP.GT.U32.AND P6, PT, R0, R16, PT ;  /* 0x000000100000720c */ /* 0x000fe20003fc4070 */
[----:B------:R-:W-:-:S04]  /*df20*/  IMAD.MOV.U32 R3, RZ, RZ, R10 ;  /* 0x000000ffff037224 */ /* 0x000fc800078e000a */
[----:B------:R-:W-:Y:S02]  /*df30*/  @!P2 IMAD.IADD R7, R7, 0x1, -R0 ;  /* 0x000000010707a824 */ /* 0x000fe400078e0a00 */
[----:B0-----:R-:W-:Y:S02]  /*df40*/  IMAD.MOV.U32 R2, RZ, RZ, R13 ;  /* 0x000000ffff027224 */ /* 0x001fe400078e000d */
[----:B------:R-:W-:Y:S02]  /*df50*/  IMAD.MOV.U32 R13, RZ, RZ, R20 ;  /* 0x000000ffff0d7224 */ /* 0x000fe400078e0014 */
[----:B------:R-:W-:Y:S01]  /*df60*/  @!P5 IMAD.MOV R2, RZ, RZ, -R2 ;  /* 0x000000ffff02d224 */ /* 0x000fe200078e0a02 */
[----:B------:R-:W-:Y:S01]  /*df70*/  ISETP.GE.AND P5, PT, R8, RZ, PT ;  /* 0x000000ff0800720c */ /* 0x000fe20003fa6270 */
[----:B------:R-:W-:Y:S02]  /*df80*/  IMAD R8, R0, R18, R11 ;  /* 0x0000001200087224 */ /* 0x000fe400078e020b */
[----:B------:R-:W-:Y:S01]  /*df90*/  IMAD.HI.U32 R20, R28, R19, RZ ;  /* 0x000000131c147227 */ /* 0x000fe200078e00ff */
[----:B------:R0:W-:Y:S02]  /*dfa0*/  STL [R1+0x404], R2 ;  /* 0x0004040201007387 */ /* 0x0001e40000100800 */
[----:B------:R-:W-:Y:S01]  /*dfb0*/  ISETP.GT.U32.AND P2, PT, R0, R8, PT ;  /* 0x000000080000720c */ /* 0x000fe20003f44070 */
[----:B------:R-:W-:-:S04]  /*dfc0*/  IMAD.HI.U32 R18, R28, R13, RZ ;  /* 0x0000000d1c127227 */ /* 0x000fc800078e00ff */
[----:B------:R-:W-:Y:S02]  /*dfd0*/  IMAD.MOV R20, RZ, RZ, -R20 ;  /* 0x000000ffff147224 */ /* 0x000fe400078e0a14 */
[----:B------:R-:W-:-:S04]  /*dfe0*/  IMAD.HI.U32 R11, R28, R17, RZ ;  /* 0x000000111c0b7227 */ /* 0x000fc800078e00ff */
[----:B0-----:R-:W-:Y:S02]  /*dff0*/  IMAD.MOV.U32 R2, RZ, RZ, R7 ;  /* 0x000000ffff027224 */ /* 0x001fe400078e0007 */
[----:B------:R-:W-:Y:S02]  /*e000*/  @!P2 IMAD.IADD R8, R8, 0x1, -R0 ;  /* 0x000000010808a824 */ /* 0x000fe400078e0a00 */
[----:B------:R-:W-:Y:S02]  /*e010*/  IMAD.MOV R18, RZ, RZ, -R18 ;  /* 0x000000ffff127224 */ /* 0x000fe400078e0a12 */
[----:B------:R-:W-:Y:S01]  /*e020*/  @!P1 IMAD.MOV R2, RZ, RZ, -R2 ;  /* 0x000000ffff029224 */ /* 0x000fe200078e0a02 */
[C---:B------:R-:W-:Y:S01]  /*e030*/  ISETP.GT.U32.AND P1, PT, R0.reuse, R8, PT ;  /* 0x000000080000720c */ /* 0x040fe20003f24070 */
[C---:B------:R-:W-:Y:S01]  /*e040*/  IMAD R9, R0.reuse, R20, R19 ;  /* 0x0000001400097224 */ /* 0x040fe200078e0213 */
[C---:B------:R-:W-:Y:S01]  /*e050*/  IADD3 R20, R27.reuse, 0xfa, RZ ;  /* 0x000000fa1b147810 */ /* 0x040fe20007ffe0ff */
[----:B------:R-:W-:Y:S01]  /*e060*/  IMAD.MOV R19, RZ, RZ, -R11 ;  /* 0x000000ffff137224 */ /* 0x000fe200078e0a0b */
[----:B------:R0:W-:Y:S01]  /*e070*/  STL [R1+0x400], R2 ;  /* 0x0004000201007387 */ /* 0x0001e20000100800 */
[C---:B------:R-:W-:Y:S01]  /*e080*/  IMAD R13, R0.reuse, R18, R13 ;  /* 0x00000012000d7224 */ /* 0x040fe200078e020d */
[----:B------:R-:W-:Y:S01]  /*e090*/  ISETP.GT.U32.AND P2, PT, R0, R9, PT ;  /* 0x000000090000720c */ /* 0x000fe20003f44070 */
[--C-:B------:R-:W-:Y:S01]  /*e0a0*/  @!P6 IMAD.IADD R16, R16, 0x1, -R0.reuse ;  /* 0x000000011010e824 */ /* 0x100fe200078e0a00 */
[C---:B------:R-:W-:Y:S01]  /*e0b0*/  IADD3 R11, R27.reuse, 0xfe, RZ ;  /* 0x000000fe1b0b7810 */ /* 0x040fe20007ffe0ff */
[C---:B------:R-:W-:Y:S01]  /*e0c0*/  IMAD R7, R0.reuse, R19, R17 ;  /* 0x0000001300077224 */ /* 0x040fe200078e0211 */
[----:B------:R-:W-:Y:S01]  /*e0d0*/  ISETP.GT.U32.AND P6, PT, R0, R13, PT ;  /* 0x0000000d0000720c */ /* 0x000fe20003fc4070 */
[----:B------:R-:W-:Y:S01]  /*e0e0*/  @!P0 IMAD.MOV R3, RZ, RZ, -R3 ;  /* 0x000000ffff038224 */ /* 0x000fe200078e0a03 */
[----:B------:R-:W-:Y:S01]  /*e0f0*/  IABS R17, R11 ;  /* 0x0000000b00117213 */ /* 0x000fe20000000000 */
[----:B------:R-:W-:Y:S01]  /*e100*/  @!P1 IMAD.IADD R8, R8, 0x1, -R0 ;  /* 0x0000000108089824 */ /* 0x000fe200078e0a00 */
[----:B------:R-:W-:Y:S01]  /*e110*/  ISETP.GE.AND P1, PT, R6, RZ, PT ;  /* 0x000000ff0600720c */ /* 0x000fe20003f26270 */
[----:B0-----:R-:W-:Y:S01]  /*e120*/  IMAD.MOV.U32 R2, RZ, RZ, R16 ;  /* 0x000000ffff027224 */ /* 0x001fe200078e0010 */
[----:B------:R-:W-:Y:S01]  /*e130*/  IADD3 R16, R27, 0xfd, RZ ;  /* 0x000000fd1b107810 */ /* 0x000fe20007ffe0ff */
[----:B------:R-:W-:Y:S01]  /*e140*/  IMAD.HI.U32 R10, R28, R17, RZ ;  /* 0x000000111c0a7227 */ /* 0x000fe200078e00ff */
[----:B------:R-:W-:Y:S01]  /*e150*/  STL [R1+0x3fc], R3 ;  /* 0x0003fc0301007387 */ /* 0x000fe20000100800 */
[----:B------:R-:W-:-:S02]  /*e160*/  ISETP.GE.AND P0, PT, R12, RZ, PT ;  /* 0x000000ff0c00720c */ /* 0x000fc40003f06270 */
[----:B------:R-:W-:Y:S01]  /*e170*/  @!P5 IMAD.MOV R2, RZ, RZ, -R2 ;  /* 0x000000ffff02d224 */ /* 0x000fe200078e0a02 */
[C---:B------:R-:W-:Y:S01]  /*e180*/  ISETP.GT.U32.AND P5, PT, R0.reuse, R7, PT ;  /* 0x000000070000720c */ /* 0x040fe20003fa4070 */
[--C-:B------:R-:W-:Y:S01]  /*e190*/  @!P2 IMAD.IADD R9, R9, 0x1, -R0.reuse ;  /* 0x000000010909a824 */ /* 0x100fe200078e0a00 */
[----:B------:R-:W-:Y:S01]  /*e1a0*/  IABS R6, R16 ;  /* 0x0000001000067213 */ /* 0x000fe20000000000 */
[----:B------:R-:W-:Y:S01]  /*e1b0*/  @!P6 IMAD.IADD R13, R13, 0x1, -R0 ;  /* 0x000000010d0de824 */ /* 0x000fe200078e0a00 */
[----:B------:R-:W-:Y:S01]  /*e1c0*/  ISETP.GE.AND P2, PT, R5, RZ, PT ;  /* 0x000000ff0500720c */ /* 0x000fe20003f46270 */
[----:B------:R-:W-:Y:S01]  /*e1d0*/  IMAD.MOV R5, RZ, RZ, -R10 ;  /* 0x000000ffff057224 */ /* 0x000fe200078e0a0a */
[----:B------:R0:W-:Y:S01]  /*e1e0*/  STL [R1+0x3f8], R2 ;  /* 0x0003f80201007387 */ /* 0x0001e20000100800 */
[----:B------:R-:W-:Y:S01]  /*e1f0*/  IMAD.MOV.U32 R10, RZ, RZ, R6 ;  /* 0x000000ffff0a7224 */ /* 0x000fe200078e0006 */
[C---:B------:R-:W-:Y:S01]  /*e200*/  ISETP.GT.U32.AND P6, PT, R0.reuse, R9, PT ;  /* 0x000000090000720c */ /* 0x040fe20003fc4070 */
[----:B------:R-:W-:Y:S01]  /*e210*/  IMAD R5, R0, R5, R17 ;  /* 0x0000000500057224 */ /* 0x000fe200078e0211 */
[----:B------:R-:W-:-:S02]  /*e220*/  IADD3 R6, R27, 0xfb, RZ ;  /* 0x000000fb1b067810 */ /* 0x000fc40007ffe0ff */
[----:B------:R-:W-:Y:S01]  /*e230*/  IADD3 R12, R27, 0xfc, RZ ;  /* 0x000000fc1b0c7810 */ /* 0x000fe20007ffe0ff */
[----:B------:R-:W-:Y:S01]  /*e240*/  @!P5 IMAD.IADD R7, R7, 0x1, -R0 ;  /* 0x000000010707d824 */ /* 0x000fe200078e0a00 */
[----:B------:R-:W-:Y:S01]  /*e250*/  ISETP.GT.U32.AND P5, PT, R0, R13, PT ;  /* 0x0000000d0000720c */ /* 0x000fe20003fa4070 */
[----:B0-----:R-:W-:Y:S01]  /*e260*/  IMAD.MOV.U32 R2, RZ, RZ, R8 ;  /* 0x000000ffff027224 */ /* 0x001fe200078e0008 */
[----:B------:R-:W-:Y:S01]  /*e270*/  IABS R18, R20 ;  /* 0x0000001400127213 */ /* 0x000fe20000000000 */
[----:B------:R-:W-:Y:S01]  /*e280*/  IMAD.HI.U32 R8, R28, R10, RZ ;  /* 0x0000000a1c087227 */ /* 0x000fe200078e00ff */
[----:B------:R-:W-:-:S03]  /*e290*/  IABS R17, R12 ;  /* 0x0000000c00117213 */ /* 0x000fc60000000000 */
[----:B------:R-:W-:Y:S02]  /*e2a0*/  IMAD.MOV R8, RZ, RZ, -R8 ;  /* 0x000000ffff087224 */ /* 0x000fe400078e0a08 */
[----:B------:R-:W-:Y:S01]  /*e2b0*/  @!P4 IMAD.MOV R2, RZ, RZ, -R2 ;  /* 0x000000ffff02c224 */ /* 0x000fe200078e0a02 */
[C---:B------:R-:W-:Y:S01]  /*e2c0*/  ISETP.GT.U32.AND P4, PT, R0.reuse, R7, PT ;  /* 0x000000070000720c */ /* 0x040fe20003f84070 */
[C---:B------:R-:W-:Y:S01]  /*e2d0*/  IMAD R10, R0.reuse, R8, R10 ;  /* 0x00000008000a7224 */ /* 0x040fe200078e020a */
[----:B------:R-:W-:Y:S01]  /*e2e0*/  IABS R8, R6 ;  /* 0x0000000600087213 */ /* 0x000fe20000000000 */
[--C-:B------:R-:W-:Y:S01]  /*e2f0*/  @!P5 IMAD.IADD R13, R13, 0x1, -R0.reuse ;  /* 0x000000010d0dd824 */ /* 0x100fe200078e0a00 */
[----:B------:R0:W-:Y:S01]  /*e300*/  STL [R1+0x3f4], R2 ;  /* 0x0003f40201007387 */ /* 0x0001e20000100800 */
[----:B------:R-:W-:Y:S01]  /*e310*/  @!P6 IMAD.IADD R9, R9, 0x1, -R0 ;  /* 0x000000010909e824 */ /* 0x000fe200078e0a00 */
[----:B------:R-:W-:Y:S01]  /*e320*/  ISETP.GT.U32.AND P5, PT, R0, R10, PT ;  /* 0x0000000a0000720c */ /* 0x000fe20003fa4070 */
[----:B------:R-:W-:Y:S01]  /*e330*/  IMAD.HI.U32 R19, R28, R8, RZ ;  /* 0x000000081c137227 */ /* 0x000fe200078e00ff */
[----:B------:R-:W-:-:S03]  /*e340*/  ISETP.GT.U32.AND P6, PT, R0, R5, PT ;  /* 0x000000050000720c */ /* 0x000fc60003fc4070 */
[----:B------:R-:W-:Y:S02]  /*e350*/  IMAD.MOV R19, RZ, RZ, -R19 ;  /* 0x000000ffff137224 */ /* 0x000fe400078e0a13 */
[----:B------:R-:W-:Y:S01]  /*e360*/  @!P4 IMAD.IADD R7, R7, 0x1, -R0 ;  /* 0x000000010707c824 */ /* 0x000fe200078e0a00 */
[----:B------:R-:W-:Y:S01]  /*e370*/  ISETP.GE.AND P4, PT, R11, RZ, PT ;  /* 0x000000ff0b00720c */ /* 0x000fe20003f86270 */
[----:B0-----:R-:W-:Y:S02]  /*e380*/  IMAD.MOV.U32 R2, RZ, RZ, R9 ;  /* 0x000000ffff027224 */ /* 0x001fe400078e0009 */
[----:B------:R-:W-:Y:S02]  /*e390*/  IMAD.MOV.U32 R11, RZ, RZ, R18 ;  /* 0x000000ffff0b7224 */ /* 0x000fe400078e0012 */
[--C-:B------:R-:W-:Y:S02]  /*e3a0*/  @!P5 IMAD.IADD R10, R10, 0x1, -R0.reuse ;  /* 0x000000010a0ad824 */ /* 0x100fe400078e0a00 */
[----:B------:R-:W-:Y:S01]  /*e3b0*/  @!P6 IMAD.IADD R5, R5, 0x1, -R0 ;  /* 0x000000010505e824 */ /* 0x000fe200078e0a00 */
[----:B------:R-:W-:Y:S01]  /*e3c0*/  ISETP.GE.AND P6, PT, R16, RZ, PT ;  /* 0x000000ff1000720c */ /* 0x000fe20003fc6270 */
[----:B------:R-:W-:Y:S01]  /*e3d0*/  @!P0 IMAD.MOV R2, RZ, RZ, -R2 ;  /* 0x000000ffff028224 */ /* 0x000fe200078e0a02 */
[----:B------:R-:W-:Y:S01]  /*e3e0*/  ISETP.GT.U32.AND P5, PT, R0, R10, PT ;  /* 0x0000000a0000720c */ /* 0x000fe20003fa4070 */
[----:B------:R-:W-:Y:S01]  /*e3f0*/  IMAD.HI.U32 R18, R28, R17, RZ ;  /* 0x000000111c127227 */ /* 0x000fe200078e00ff */
[----:B------:R-:W-:-:S02]  /*e400*/  ISETP.GT.U32.AND P0, PT, R0, R5, PT ;  /* 0x000000050000720c */ /* 0x000fc40003f04070 */
[----:B------:R0:W-:Y:S01]  /*e410*/  STL [R1+0x3f0], R2 ;  /* 0x0003f00201007387 */ /* 0x0001e20000100800 */
[----:B------:R-:W-:-:S04]  /*e420*/  IMAD.HI.U32 R16, R28, R11, RZ ;  /* 0x0000000b1c107227 */ /* 0x000fc800078e00ff */
[----:B------:R-:W-:Y:S02]  /*e430*/  IMAD.MOV R18, RZ, RZ, -R18 ;  /* 0x000000ffff127224 */ /* 0x000fe400078e0a12 */
[----:B------:R-:W-:Y:S02]  /*e440*/  IMAD.MOV R16, RZ, RZ, -R16 ;  /* 0x000000ffff107224 */ /* 0x000fe400078e0a10 */
[C---:B------:R-:W-:Y:S02]  /*e450*/  IMAD R8, R0.reuse, R19, R8 ;  /* 0x0000001300087224 */ /* 0x040fe400078e0208 */
[----:B0-----:R-:W-:Y:S02]  /*e460*/  IMAD.MOV.U32 R2, RZ, RZ, R7 ;  /* 0x000000ffff027224 */ /* 0x001fe400078e0007 */
[C---:B------:R-:W-:Y:S02]  /*e470*/  IMAD R9, R0.reuse, R18, R17 ;  /* 0x0000001200097224 */ /* 0x040fe400078e0211 */
[----:B------:R-:W-:Y:S01]  /*e480*/  IMAD.MOV.U32 R3, RZ, RZ, R13 ;  /* 0x000000ffff037224 */ /* 0x000fe200078e000d */
[C---:B------:R-:W-:Y:S01]  /*e490*/  IADD3 R13, R27.reuse, 0xf7, RZ ;  /* 0x000000f71b0d7810 */ /* 0x040fe20007ffe0ff */
[C---:B------:R-:W-:Y:S01]  /*e4a0*/  IMAD R7, R0.reuse, R16, R11 ;  /* 0x0000001000077224 */ /* 0x040fe200078e020b */
[----:B------:R-:W-:Y:S01]  /*e4b0*/  IADD3 R11, R27, 0xf9, RZ ;  /* 0x000000f91b0b7810 */ /* 0x000fe20007ffe0ff */
[----:B------:R-:W-:Y:S01]  /*e4c0*/  @!P2 IMAD.MOV R2, RZ, RZ, -R2 ;  /* 0x000000ffff02a224 */ /* 0x000fe200078e0a02 */
[C---:B------:R-:W-:Y:S01]  /*e4d0*/  ISETP.GT.U32.AND P2, PT, R0.reuse, R8, PT ;  /* 0x000000080000720c */ /* 0x040fe20003f44070 */
[----:B------:R-:W-:Y:S01]  /*e4e0*/  @!P1 IMAD.MOV R3, RZ, RZ, -R3 ;  /* 0x000000ffff039224 */ /* 0x000fe200078e0a03 */
[----:B------:R-:W-:Y:S01]  /*e4f0*/  ISETP.GT.U32.AND P1, PT, R0, R9, PT ;  /* 0x000000090000720c */ /* 0x000fe20003f24070 */
[--C-:B------:R-:W-:Y:S01]  /*e500*/  @!P5 IMAD.IADD R10, R10, 0x1, -R0.reuse ;  /* 0x000000010a0ad824 */ /* 0x100fe200078e0a00 */
[----:B------:R-:W-:Y:S01]  /*e510*/  ISETP.GT.U32.AND P5, PT, R0, R7, PT ;  /* 0x000000070000720c */ /* 0x000fe20003fa4070 */
[----:B------:R-:W-:Y:S01]  /*e520*/  @!P0 IMAD.IADD R5, R5, 0x1, -R0 ;  /* 0x0000000105058824 */ /* 0x000fe200078e0a00 */
[----:B------:R-:W-:Y:S01]  /*e530*/  ISETP.GE.AND P0, PT, R12, RZ, PT ;  /* 0x000000ff0c00720c */ /* 0x000fe20003f06270 */
[----:B------:R-:W-:Y:S01]  /*e540*/  STL [R1+0x3ec], R3 ;  /* 0x0003ec0301007387 */ /* 0x000fe20000100800 */
[----:B------:R-:W-:-:S02]  /*e550*/  IADD3 R12, R27, 0xf8, RZ ;  /* 0x000000f81b0c7810 */ /* 0x000fc40007ffe0ff */
[----:B------:R-:W-:Y:S01]  /*e560*/  IABS R16, R11 ;  /* 0x0000000b00107213 */ /* 0x000fe20000000000 */
[----:B------:R0:W-:Y:S01]  /*e570*/  STL [R1+0x3e8], R2 ;  /* 0x0003e80201007387 */ /* 0x0001e20000100800 */
[----:B------:R-:W-:Y:S01]  /*e580*/  IABS R18, R12 ;  /* 0x0000000c00127213 */ /* 0x000fe20000000000 */
[--C-:B------:R-:W-:Y:S01]  /*e590*/  @!P2 IMAD.IADD R8, R8, 0x1, -R0.reuse ;  /* 0x000000010808a824 */ /* 0x100fe200078e0a00 */
[----:B------:R-:W-:Y:S01]  /*e5a0*/  IABS R17, R13 ;  /* 0x0000000d00117213 */ /* 0x000fe20000000000 */
[--C-:B------:R-:W-:Y:S01]  /*e5b0*/  @!P1 IMAD.IADD R9, R9, 0x1, -R0.reuse ;  /* 0x0000000109099824 */ /* 0x100fe200078e0a00 */
[----:B------:R-:W-:Y:S01]  /*e5c0*/  ISETP.GE.AND P1, PT, R6, RZ, PT ;  /* 0x000000ff0600720c */ /* 0x000fe20003f26270 */
[----:B------:R-:W-:Y:S01]  /*e5d0*/  @!P5 IMAD.IADD R7, R7, 0x1, -R0 ;  /* 0x000000010707d824 */ /* 0x000fe200078e0a00 */
[----:B------:R-:W-:Y:S01]  /*e5e0*/  ISETP.GT.U32.AND P5, PT, R0, R8, PT ;  /* 0x000000080000720c */ /* 0x000fe20003fa4070 */
[----:B------:R-:W-:Y:S01]  /*e5f0*/  IMAD.HI.U32 R6, R28, R16, RZ ;  /* 0x000000101c067227 */ /* 0x000fe200078e00ff */
[----:B------:R-:W-:-:S03]  /*e600*/  ISETP.GT.U32.AND P2, PT, R0, R9, PT ;  /* 0x000000090000720c */ /* 0x000fc60003f44070 */
[----:B0-----:R-:W-:Y:S02]  /*e610*/  IMAD.MOV.U32 R2, RZ, RZ, R5 ;  /* 0x000000ffff027224 */ /* 0x001fe400078e0005 */
[----:B------:R-:W-:-:S04]  /*e620*/  IMAD.HI.U32 R5, R28, R18, RZ ;  /* 0x000000121c057227 */ /* 0x000fc800078e00ff */
[----:B------:R-:W-:Y:S01]  /*e630*/  @!P4 IMAD.MOV R2, RZ, RZ, -R2 ;  /* 0x000000ffff02c224 */ /* 0x000fe200078e0a02 */
[C---:B------:R-:W-:Y:S01]  /*e640*/  ISETP.GT.U32.AND P4, PT, R0.reuse, R7, PT ;  /* 0x000000070000720c */ /* 0x040fe20003f84070 */
[----:B------:R-:W-:Y:S02]  /*e650*/  IMAD.MOV R5, RZ, RZ, -R5 ;  /* 0x000000ffff057224 */ /* 0x000fe400078e0a05 */
[----:B------:R-:W-:Y:S01]  /*e660*/  IMAD.MOV R6, RZ, RZ, -R6 ;  /* 0x000000ffff067224 */ /* 0x000fe200078e0a06 */
[----:B------:R0:W-:Y:S01]  /*e670*/  STL [R1+0x3e4], R2 ;  /* 0x0003e40201007387 */ /* 0x0001e20000100800 */
[C---:B------:R-:W-:Y:S01]  /*e680*/  IMAD R5, R0.reuse, R5, R18 ;  /* 0x0000000500057224 */ /* 0x040fe200078e0212 */
[C---:B------:R-:W-:Y:S01]  /*e690*/  IADD3 R18, R27.reuse, 0xf5, RZ ;  /* 0x000000f51b127810 */ /* 0x040fe20007ffe0ff */
[----:B------:R-:W-:Y:S01]  /*e6a0*/  IMAD R6, R0, R6, R16 ;  /* 0x0000000600067224 */ /* 0x000fe200078e0210 */
[----:B------:R-:W-:Y:S01]  /*e6b0*/  IADD3 R16, R27, 0xf6, RZ ;  /* 0x000000f61b107810 */ /* 0x000fe20007ffe0ff */
[----:B------:R-:W-:Y:S01]  /*e6c0*/  @!P5 IMAD.IADD R8, R8, 0x1, -R0 ;  /* 0x000000010808d824 */ /* 0x000fe200078e0a00 */
[----:B------:R-:W-:Y:S01]  /*e6d0*/  ISETP.GT.U32.AND P5, PT, R0, R5, PT ;  /* 0x000000050000720c */ /* 0x000fe20003fa4070 */
[----:B------:R-:W-:Y:S01]  /*e6e0*/  IMAD.HI.U32 R21, R28, R17, RZ ;  /* 0x000000111c157227 */ /* 0x000fe200078e00ff */
[----:B------:R-:W-:-:S03]  /*e6f0*/  IABS R19, R16 ;  /* 0x0000001000137213 */ /* 0x000fc60000000000 */
[--C-:B------:R-:W-:Y:S01]  /*e700*/  @!P2 IMAD.IADD R9, R9, 0x1, -R0.reuse ;  /* 0x000000010909a824 */ /* 0x100fe200078e0a00 */
[----:B------:R-:W-:Y:S01]  /*e710*/  ISETP.GT.U32.AND P2, PT, R0, R6, PT ;  /* 0x000000060000720c */ /* 0x000fe20003f44070 */
[--C-:B------:R-:W-:Y:S01]  /*e720*/  @!P4 IMAD.IADD R7, R7, 0x1, -R0.reuse ;  /* 0x000000010707c824 */ /* 0x100fe200078e0a00 */
[----:B------:R-:W-:Y:S01]  /*e730*/  ISETP.GE.AND P4, PT, R20, RZ, PT ;  /* 0x000000ff1400720c */ /* 0x000fe20003f86270 */
[----:B------:R-:W-:Y:S01]  /*e740*/  IMAD.MOV R20, RZ, RZ, -R21 ;  /* 0x000000ffff147224 */ /* 0x000fe200078e0a15 */
[----:B------:R-:W-:Y:S01]  /*e750*/  IABS R21, R18 ;  /* 0x0000001200157213 */ /* 0x000fe20000000000 */
[----:B------:R-:W-:Y:S02]  /*e760*/  @!P0 IMAD.MOV R9, RZ, RZ, -R9 ;  /* 0x000000ffff098224 */ /* 0x000fe400078e0a09 */
[----:B------:R-:W-:Y:S02]  /*e770*/  IMAD R17, R0, R20, R17 ;  /* 0x0000001400117224 */ /* 0x000fe400078e0211 */
[----:B------:R-:W-:-:S02]  /*e780*/  @!P5 IMAD.IADD R5, R5, 0x1, -R0 ;  /* 0x000000010505d824 */ /* 0x000fc400078e0a00 */
[----:B0-----:R-:W-:Y:S01]  /*e790*/  IMAD.MOV.U32 R2, RZ, RZ, R10 ;  /* 0x000000ffff027224 */ /* 0x001fe200078e000a */
[----:B------:R-:W-:Y:S01]  /*e7a0*/  ISETP.GT.U32.AND P0, PT, R0, R17, PT ;  /* 0x000000110000720c */ /* 0x000fe20003f04070 */
[----:B------:R-:W-:Y:S01]  /*e7b0*/  @!P2 IMAD.IADD R6, R6, 0x1, -R0 ;  /* 0x000000010606a824 */ /* 0x000fe200078e0a00 */
[----:B------:R-:W-:Y:S01]  /*e7c0*/  ISETP.GT.U32.AND P5, PT, R0, R5, PT ;  /* 0x000000050000720c */ /* 0x000fe20003fa4070 */
[----:B------:R-:W-:Y:S01]  /*e7d0*/  IMAD.HI.U32 R22, R28, R19, RZ ;  /* 0x000000131c167227 */ /* 0x000fe200078e00ff */
[----:B------:R-:W-:-:S03]  /*e7e0*/  ISETP.GE.AND P2, PT, R11, RZ, PT ;  /* 0x000000ff0b00720c */ /* 0x000fc60003f46270 */
[----:B------:R-:W-:Y:S01]  /*e7f0*/  @!P6 IMAD.MOV R2, RZ, RZ, -R2 ;  /* 0x000000ffff02e224 */ /* 0x000fe200078e0a02 */
[C---:B------:R-:W-:Y:S01]  /*e800*/  ISETP.GT.U32.AND P6, PT, R0.reuse, R6, PT ;  /* 0x000000060000720c */ /* 0x040fe20003fc4070 */
[----:B------:R-:W-:Y:S02]  /*e810*/  IMAD.MOV R22, RZ, RZ, -R22 ;  /* 0x000000ffff167224 */ /* 0x000fe400078e0a16 */
[----:B------:R-:W-:Y:S01]  /*e820*/  IMAD.MOV.U32 R3, RZ, RZ, R8 ;  /* 0x000000ffff037224 */ /* 0x000fe200078e0008 */
[----:B------:R0:W-:Y:S01]  /*e830*/  STL [R1+0x3e0], R2 ;  /* 0x0003e00201007387 */ /* 0x0001e20000100800 */
[----:B------:R-:W-:Y:S01]  /*e840*/  IMAD R19, R0, R22, R19 ;  /* 0x0000001600137224 */ /* 0x000fe200078e0213 */
[----:B------:R-:W-:Y:S01]  /*e850*/  IADD3 R22, R27, 0xe3, RZ ;  /* 0x000000e31b167810 */ /* 0x000fe20007ffe0ff */
[----:B------:R-:W-:Y:S01]  /*e860*/  @!P1 IMAD.MOV R3, RZ, RZ, -R3 ;  /* 0x000000ffff039224 */ /* 0x000fe200078e0a03 */
[----:B------:R-:W-:Y:S01]  /*e870*/  ISETP.GE.AND P1, PT, R12, RZ, PT ;  /* 0x000000ff0c00720c */ /* 0x000fe20003f26270 */
[----:B------:R-:W-:Y:S01]  /*e880*/  @!P0 IMAD.IADD R17, R17, 0x1, -R0 ;  /* 0x0000000111118824 */ /* 0x000fe200078e0a00 */
[----:B------:R1:W-:Y:S01]  /*e890*/  STL [R1+0x3dc], R9 ;  /* 0x0003dc0901007387 */ /* 0x0003e20000100800 */
[----:B------:R-:W-:Y:S01]  /*e8a0*/  IMAD.HI.U32 R8, R28, R21, RZ ;  /* 0x000000151c087227 */ /* 0x000fe200078e00ff */
[----:B------:R-:W-:-:S02]  /*e8b0*/  IADD3 R12, R27, 0xf3, RZ ;  /* 0x000000f31b0c7810 */ /* 0x000fc40007ffe0ff */
[C---:B------:R-:W-:Y:S01]  /*e8c0*/  ISETP.GT.U32.AND P0, PT, R0.reuse, R17, PT ;  /* 0x000000110000720c */ /* 0x040fe20003f04070 */
[----:B0-----:R-:W-:Y:S01]  /*e8d0*/  IMAD.MOV.U32 R2, RZ, RZ, R7 ;  /* 0x000000ffff027224 */ /* 0x001fe200078e0007 */
[----:B------:R-:W-:Y:S01]  /*e8e0*/  IADD3 R7, R27, 0xf4, RZ ;  /* 0x000000f41b077810 */ /* 0x000fe20007ffe0ff */
[----:B------:R-:W-:Y:S01]  /*e8f0*/  @!P5 IMAD.IADD R5, R5, 0x1, -R0 ;  /* 0x000000010505d824 */ /* 0x000fe200078e0a00 */
[----:B------:R-:W-:Y:S01]  /*e900*/  ISETP.GT.U32.AND P5, PT, R0, R19, PT ;  /* 0x000000130000720c */ /* 0x000fe20003fa4070 */
[----:B------:R-:W-:Y:S01]  /*e910*/  @!P4 IMAD.MOV R2, RZ, RZ, -R2 ;  /* 0x000000ffff02c224 */ /* 0x000fe200078e0a02 */
[----:B------:R0:W-:Y:S01]  /*e920*/  STL [R1+0x3d8], R3 ;  /* 0x0003d80301007387 */ /* 0x0001e20000100800 */
[----:B------:R-:W-:Y:S01]  /*e930*/  IMAD.MOV R8, RZ, RZ, -R8 ;  /* 0x000000ffff087224 */ /* 0x000fe200078e0a08 */
[----:B------:R-:W-:Y:S01]  /*e940*/  IABS R10, R7 ;  /* 0x00000007000a7213 */ /* 0x000fe20000000000 */
[--C-:B------:R-:W-:Y:S01]  /*e950*/  @!P6 IMAD.IADD R6, R6, 0x1, -R0.reuse ;  /* 0x000000010606e824 */ /* 0x100fe200078e0a00 */
[----:B------:R2:W-:Y:S01]  /*e960*/  STL [R1+0x3d4], R2 ;  /* 0x0003d40201007387 */ /* 0x0005e20000100800 */
[----:B-1----:R-:W-:Y:S01]  /*e970*/  IMAD R9, R0, R8, R21 ;  /* 0x0000000800097224 */ /* 0x002fe200078e0215 */
[----:B------:R-:W-:Y:S01]  /*e980*/  ISETP.GE.AND P4, PT, R13, RZ, PT ;  /* 0x000000ff0d00720c */ /* 0x000fe20003f86270 */
[----:B------:R-:W-:Y:S01]  /*e990*/  @!P0 IMAD.IADD R17, R17, 0x1, -R0 ;  /* 0x0000000111118824 */ /* 0x000fe200078e0a00 */
[----:B------:R-:W-:Y:S01]  /*e9a0*/  IABS R8, R12 ;  /* 0x0000000c00087213 */ /* 0x000fe20000000000 */
[----:B0-----:R-:W-:Y:S01]  /*e9b0*/  IMAD.MOV.U32 R3, RZ, RZ, R6 ;  /* 0x000000ffff037224 */ /* 0x001fe200078e0006 */
[----:B------:R-:W-:Y:S01]  /*e9c0*/  ISETP.GE.AND P6, PT, R16, RZ, PT ;  /* 0x000000ff1000720c */ /* 0x000fe20003fc6270 */
[----:B------:R-:W-:Y:S01]  /*e9d0*/  @!P5 IMAD.IADD R19, R19, 0x1, -R0 ;  /* 0x000000011313d824 */ /* 0x000fe200078e0a00 */
[----:B------:R-:W-:Y:S01]  /*e9e0*/  IADD3 R6, R27, 0xf2, RZ ;  /* 0x000000f21b067810 */ /* 0x000fe20007ffe0ff */
[----:B--2---:R-:W-:Y:S01]  /*e9f0*/  IMAD.MOV.U32 R2, RZ, RZ, R5 ;  /* 0x000000ffff027224 */ /* 0x004fe200078e0005 */
[----:B------:R-:W-:Y:S01]  /*ea00*/  ISETP.GE.AND P0, PT, R7, RZ, PT ;  /* 0x000000ff0700720c */ /* 0x000fe20003f06270 */
[----:B------:R-:W-:Y:S01]  /*ea10*/  IMAD.HI.U32 R5, R28, R10, RZ ;  /* 0x0000000a1c057227 */ /* 0x000fe200078e00ff */
[----:B------:R-:W-:-:S02]  /*ea20*/  ISETP.GT.U32.AND P5, PT, R0, R19, PT ;  /* 0x000000130000720c */ /* 0x000fc40003fa4070 */
[----:B------:R-:W-:Y:S01]  /*ea30*/  IABS R7, R6 ;  /* 0x0000000600077213 */ /* 0x000fe20000000000 */
[----:B------:R-:W-:Y:S01]  /*ea40*/  @!P1 IMAD.MOV R2, RZ, RZ, -R2 ;  /* 0x000000ffff029224 */ /* 0x000fe200078e0a02 */
[----:B------:R-:W-:Y:S01]  /*ea50*/  ISETP.GT.U32.AND P1, PT, R0, R9, PT ;  /* 0x000000090000720c */ /* 0x000fe20003f24070 */
[----:B------:R-:W-:Y:S01]  /*ea60*/  @!P2 IMAD.MOV R3, RZ, RZ, -R3 ;  /* 0x000000ffff03a224 */ /* 0x000fe200078e0a03 */
[----:B------:R-:W-:Y:S01]  /*ea70*/  IADD3 R13, R27, 0xf1, RZ ;  /* 0x000000f11b0d7810 */ /* 0x000fe20007ffe0ff */
[----:B------:R-:W-:Y:S01]  /*ea80*/  IMAD.MOV R5, RZ, RZ, -R5 ;  /* 0x000000ffff057224 */ /* 0x000fe200078e0a05 */
[----:B------:R-:W-:Y:S01]  /*ea90*/  ISETP.GE.AND P2, PT, R18, RZ, PT ;  /* 0x000000ff1200720c */ /* 0x000fe20003f46270 */
[----:B------:R-:W-:Y:S01]  /*eaa0*/  IMAD.HI.U32 R11, R28, R8, RZ ;  /* 0x000000081c0b7227 */ /* 0x000fe200078e00ff */
[----:B------:R-:W-:Y:S03]  /*eab0*/  STL [R1+0x3cc], R3 ;  /* 0x0003cc0301007387 */ /* 0x000fe60000100800 */
[----:B------:R-:W-:Y:S01]  /*eac0*/  IMAD R10, R0, R5, R10 ;  /* 0x00000005000a7224 */ /* 0x000fe200078e020a */
[----:B------:R0:W-:Y:S01]  /*ead0*/  STL [R1+0x3c0], R2 ;  /* 0x0003c00201007387 */ /* 0x0001e20000100800 */
[--C-:B------:R-:W-:Y:S01]  /*eae0*/  @!P5 IMAD.IADD R19, R19, 0x1, -R0.reuse ;  /* 0x000000011313d824 */ /* 0x100fe200078e0a00 */
[----:B------:R-:W-:Y:S01]  /*eaf0*/  IABS R5, R13 ;  /* 0x0000000d00057213 */ /* 0x000fe20000000000 */
[----:B------:R-:W-:Y:S01]  /*eb00*/  @!P1 IMAD.IADD R9, R9, 0x1, -R0 ;  /* 0x0000000109099824 */ /* 0x000fe200078e0a00 */
[----:B------:R-:W-:Y:S01]  /*eb10*/  ISETP.GE.AND P5, PT, R12, RZ, PT ;  /* 0x000000ff0c00720c */ /* 0x000fe20003fa6270 */
[----:B------:R-:W-:-:S02]  /*eb20*/  IMAD.MOV R11, RZ, RZ, -R11 ;  /* 0x000000ffff0b7224 */ /* 0x000fc400078e0a0b */
[----:B------:R-:W-:Y:S01]  /*eb30*/  IMAD.HI.U32 R16, R28, R7, RZ ;  /* 0x000000071c107227 */ /* 0x000fe200078e00ff */
[----:B------:R-:W-:-:S03]  /*eb40*/  ISETP.GT.U32.AND P1, PT, R0, R9, PT ;  /* 0x000000090000720c */ /* 0x000fc60003f24070 */
[----:B0-----:R-:W-:Y:S02]  /*eb50*/  IMAD.MOV.U32 R2, RZ, RZ, R17 ;  /* 0x000000ffff027224 */ /* 0x001fe400078e0011 */
[C---:B------:R-:W-:Y:S01]  /*eb60*/  IMAD R8, R0.reuse, R11, R8 ;  /* 0x0000000b00087224 */ /* 0x040fe200078e0208 */
[----:B------:R-:W-:Y:S01]  /*eb70*/  IADD3 R11, R27, 0xf0, RZ ;  /* 0x000000f01b0b7810 */ /* 0x000fe20007ffe0ff */
[----:B------:R-:W-:Y:S01]  /*eb80*/  @!P4 IMAD.MOV R2, RZ, RZ, -R2 ;  /* 0x000000ffff02c224 */ /* 0x000fe200078e0a02 */
[C---:B------:R-:W-:Y:S01]  /*eb90*/  ISETP.GT.U32.AND P4, PT, R0.reuse, R10, PT ;  /* 0x0000000a0000720c */ /* 0x040fe20003f84070 */
[----:B------:R-:W-:Y:S01]  /*eba0*/  IMAD.MOV R16, RZ, RZ, -R16 ;  /* 0x000000ffff107224 */ /* 0x000fe200078e0a10 */
[----:B------:R-:W-:Y:S02]  /*ebb0*/  IABS R12, R11 ;  /* 0x0000000b000c7213 */ /* 0x000fe40000000000 */
[----:B------:R0:W-:Y:S01]  /*ebc0*/  STL [R1+0x390], R2 ;  /* 0x0003900201007387 */ /* 0x0001e20000100800 */
[----:B------:R-:W-:Y:S01]  /*ebd0*/  @!P1 IMAD.IADD R9, R9, 0x1, -R0 ;  /* 0x0000000109099824 */ /* 0x000fe200078e0a00 */
[C---:B------:R-:W-:Y:S01]  /*ebe0*/  ISETP.GT.U32.AND P1, PT, R0.reuse, R8, PT ;  /* 0x000000080000720c */ /* 0x040fe20003f24070 */
[----:B------:R-:W-:-:S02]  /*ebf0*/  IMAD R7, R0, R16, R7 ;  /* 0x0000001000077224 */ /* 0x000fc400078e0207 */
[----:B------:R-:W-:-:S04]  /*ec00*/  IMAD.HI.U32 R18, R28, R12, RZ ;  /* 0x0000000c1c127227 */ /* 0x000fc800078e00ff */
[----:B------:R-:W-:Y:S02]  /*ec10*/  @!P4 IMAD.IADD R10, R10, 0x1, -R0 ;  /* 0x000000010a0ac824 */ /* 0x000fe400078e0a00 */
[----:B0-----:R-:W-:Y:S01]  /*ec20*/  IMAD.MOV.U32 R2, RZ, RZ, R19 ;  /* 0x000000ffff027224 */ /* 0x001fe200078e0013 */
[----:B------:R-:W-:Y:S01]  /*ec30*/  IADD3 R19, R27, 0xed, RZ ;  /* 0x000000ed1b137810 */ /* 0x000fe20007ffe0ff */
[----:B------:R-:W-:Y:S01]  /*ec40*/  IMAD.MOV R18, RZ, RZ, -R18 ;  /* 0x000000ffff127224 */ /* 0x000fe200078e0a12 */
[----:B------:R-:W-:Y:S01]  /*ec50*/  ISETP.GT.U32.AND P4, PT, R0, R10, PT ;  /* 0x0000000a0000720c */ /* 0x000fe20003f84070 */
[----:B------:R-:W-:Y:S01]  /*ec60*/  @!P6 IMAD.MOV R2, RZ, RZ, -R2 ;  /* 0x000000ffff02e224 */ /* 0x000fe200078e0a02 */
[----:B------:R-:W-:Y:S01]  /*ec70*/  ISETP.GE.AND P6, PT, R6, RZ, PT ;  /* 0x000000ff0600720c */ /* 0x000fe20003fc6270 */
[----:B------:R-:W-:-:S03]  /*ec80*/  IMAD.HI.U32 R6, R28, R5, RZ ;  /* 0x000000051c067227 */ /* 0x000fc600078e00ff */
[----:B------:R0:W-:Y:S01]  /*ec90*/  STL [R1+0x3bc], R2 ;  /* 0x0003bc0201007387 */ /* 0x0001e20000100800 */
[----:B------:R-:W-:-:S05]  /*eca0*/  @!P1 IMAD.IADD R8, R8, 0x1, -R0 ;  /* 0x0000000108089824 */ /* 0x000fca00078e0a00 */
[----:B------:R-:W-:Y:S01]  /*ecb0*/  ISETP.GT.U32.AND P1, PT, R0, R8, PT ;  /* 0x000000080000720c */ /* 0x000fe20003f24070 */
[----:B------:R-:W-:Y:S02]  /*ecc0*/  @!P4 IMAD.IADD R10, R10, 0x1, -R0 ;  /* 0x000000010a0ac824 */ /* 0x000fe400078e0a00 */
[----:B0-----:R-:W-:Y:S02]  /*ecd0*/  IMAD.MOV.U32 R2, RZ, RZ, R9 ;  /* 0x000000ffff027224 */ /* 0x001fe400078e0009 */
[----:B------:R-:W-:Y:S01]  /*ece0*/  IMAD.MOV R9, RZ, RZ, -R6 ;  /* 0x000000ffff097224 */ /* 0x000fe200078e0a06 */
[C---:B------:R-:W-:Y:S01]  /*ecf0*/  IADD3 R6, R27.reuse, 0xef, RZ ;  /* 0x000000ef1b067810 */ /* 0x040fe20007ffe0ff */
[----:B------:R-:W-:Y:S01]  /*ed00*/  @!P2 IMAD.MOV R2, RZ, RZ, -R2 ;  /* 0x000000ffff02a224 */ /* 0x000fe200078e0a02 */
[C---:B------:R-:W-:Y:S01]  /*ed10*/  ISETP.GT.U32.AND P2, PT, R0.reuse, R7, PT ;  /* 0x000000070000720c */ /* 0x040fe20003f44070 */
[----:B------:R-:W-:Y:S01]  /*ed20*/  IMAD R9, R0, R9, R5 ;  /* 0x0000000900097224 */ /* 0x000fe200078e0205 */
[----:B------:R-:W-:-:S02]  /*ed30*/  IADD3 R5, R27, 0xee, RZ ;  /* 0x000000ee1b057810 */ /* 0x000fc40007ffe0ff */
[----:B------:R-:W-:Y:S01]  /*ed40*/  IABS R17, R6 ;  /* 0x0000000600117213 */ /* 0x000fe20000000000 */
[----:B------:R0:W-:Y:S01]  /*ed50*/  STL [R1+0x3c8], R2 ;  /* 0x0003c80201007387 */ /* 0x0001e20000100800 */
[----:B------:R-:W-:Y:S01]  /*ed60*/  ISETP.GT.U32.AND P4, PT, R0, R9, PT ;  /* 0x000000090000720c */ /* 0x000fe20003f84070 */
[----:B------:R-:W-:Y:S01]  /*ed70*/  @!P1 IMAD.IADD R8, R8, 0x1, -R0 ;  /* 0x0000000108089824 */ /* 0x000fe200078e0a00 */
[----:B------:R-:W-:Y:S02]  /*ed80*/  IABS R16, R5 ;  /* 0x0000000500107213 */ /* 0x000fe40000000000 */
[----:B------:R-:W-:Y:S01]  /*ed90*/  ISETP.GE.AND P1, PT, R11, RZ, PT ;  /* 0x000000ff0b00720c */ /* 0x000fe20003f26270 */
[----:B------:R-:W-:Y:S01]  /*eda0*/  IMAD R11, R0, R18, R12 ;  /* 0x00000012000b7224 */ /* 0x000fe200078e020c */
[----:B------:R-:W-:Y:S01]  /*edb0*/  IADD3 R12, R27, 0xec, RZ ;  /* 0x000000ec1b0c7810 */ /* 0x000fe20007ffe0ff */
[----:B------:R-:W-:Y:S02]  /*edc0*/  @!P2 IMAD.IADD R7, R7, 0x1, -R0 ;  /* 0x000000010707a824 */ /* 0x000fe400078e0a00 */
[----:B0-----:R-:W-:-:S02]  /*edd0*/  IMAD.MOV.U32 R2, RZ, RZ, R10 ;  /* 0x000000ffff027224 */ /* 0x001fc400078e000a */
        /* <DEDUP_REMOVED lines=9> */
[----:B------:R-:W-:-:S02]  /*ee70*/  IMAD.MOV R13, RZ, RZ, -R13 ;  /* 0x000000ffff0d7224 */ /* 0x000fc400078e0a0d */
[C---:B------:R-:W-:Y:S02]  /*ee80*/  IMAD R17, R0.reuse, R10, R17 ;  /* 0x0000000a00117224 */ /* 0x040fe400078e0211 */
[----:B------:R-:W-:Y:S01]  /*ee90*/  IMAD.MOV.U32 R3, RZ, RZ, R8 ;  /* 0x000000ffff037224 */ /* 0x000fe200078e0008 */
[----:B------:R-:W-:Y:S01]  /*eea0*/  IABS R8, R19 ;  /* 0x0000001300087213 */ /* 0x000fe20000000000 */
[----:B------:R-:W-:Y:S01]  /*eeb0*/  @!P2 IMAD.IADD R7, R7, 0x1, -R0 ;  /* 0x000000010707a824 */ /* 0x000fe200078e0a00 */
[C---:B------:R-:W-:Y:S01]  /*eec0*/  ISETP.GT.U32.AND P2, PT, R0.reuse, R11, PT ;  /* 0x0000000b0000720c */ /* 0x040fe20003f44070 */
[C---:B------:R-:W-:Y:S01]  /*eed0*/  IMAD R16, R0.reuse, R13, R16 ;  /* 0x0000000d00107224 */ /* 0x040fe200078e0210 */
[----:B------:R-:W-:Y:S01]  /*eee0*/  IADD3 R13, R27, 0xe9, RZ ;  /* 0x000000e91b0d7810 */ /* 0x000fe20007ffe0ff */
[----:B------:R-:W-:Y:S01]  /*eef0*/  @!P5 IMAD.MOV R3, RZ, RZ, -R3 ;  /* 0x000000ffff03d224 */ /* 0x000fe200078e0a03 */
[C---:B------:R-:W-:Y:S01]  /*ef00*/  ISETP.GT.U32.AND P5, PT, R0.reuse, R17, PT ;  /* 0x000000110000720c */ /* 0x040fe20003fa4070 */
[----:B------:R-:W-:Y:S01]  /*ef10*/  @!P4 IMAD.IADD R9, R9, 0x1, -R0 ;  /* 0x000000010909c824 */ /* 0x000fe200078e0a00 */
[----:B------:R-:W-:Y:S01]  /*ef20*/  ISETP.GT.U32.AND P4, PT, R0, R16, PT ;  /* 0x000000100000720c */ /* 0x000fe20003f84070 */
[----:B0-----:R-:W-:Y:S01]  /*ef30*/  IMAD.MOV.U32 R2, RZ, RZ, R7 ;  /* 0x000000ffff027224 */ /* 0x001fe200078e0007 */
[----:B------:R-:W-:Y:S01]  /*ef40*/  STL [R1+0x3ac], R3 ;  /* 0x0003ac0301007387 */ /* 0x000fe20000100800 */
[----:B------:R-:W-:Y:S01]  /*ef50*/  IMAD.HI.U32 R7, R28, R8, RZ ;  /* 0x000000081c077227 */ /* 0x000fe200078e00ff */
[----:B------:R-:W-:-:S03]  /*ef60*/  IABS R21, R13 ;  /* 0x0000000d00157213 */ /* 0x000fc60000000000 */
[----:B------:R-:W-:Y:S01]  /*ef70*/  @!P6 IMAD.MOV R2, RZ, RZ, -R2 ;  /* 0x000000ffff02e224 */ /* 0x000fe200078e0a02 */
[----:B------:R-:W-:Y:S01]  /*ef80*/  ISETP.GE.AND P6, PT, R6, RZ, PT ;  /* 0x000000ff0600720c */ /* 0x000fe20003fc6270 */
[--C-:B------:R-:W-:Y:S01]  /*ef90*/  @!P2 IMAD.IADD R11, R11, 0x1, -R0.reuse ;  /* 0x000000010b0ba824 */ /* 0x100fe200078e0a00 */
[----:B------:R-:W-:Y:S01]  /*efa0*/  IABS R6, R12 ;  /* 0x0000000c00067213 */ /* 0x000fe20000000000 */
[--C-:B------:R-:W-:Y:S01]  /*efb0*/  @!P5 IMAD.IADD R17, R17, 0x1, -R0.reuse ;  /* 0x000000011111d824 */ /* 0x100fe200078e0a00 */
[----:B------:R0:W-:Y:S01]  /*efc0*/  STL [R1+0x3b4], R2 ;  /* 0x0003b40201007387 */ /* 0x0001e20000100800 */
[----:B------:R-:W-:Y:S01]  /*efd0*/  @!P4 IMAD.IADD R16, R16, 0x1, -R0 ;  /* 0x000000011010c824 */ /* 0x000fe200078e0a00 */
[C---:B------:R-:W-:Y:S01]  /*efe0*/  ISETP.GT.U32.AND P5, PT, R0.reuse, R11, PT ;  /* 0x0000000b0000720c */ /* 0x040fe20003fa4070 */
[----:B------:R-:W-:Y:S01]  /*eff0*/  IMAD.MOV R7, RZ, RZ, -R7 ;  /* 0x000000ffff077224 */ /* 0x000fe200078e0a07 */
[C---:B------:R-:W-:Y:S02]  /*f000*/  ISETP.GT.U32.AND P4, PT, R0.reuse, R17, PT ;  /* 0x000000110000720c */ /* 0x040fe40003f84070 */
[----:B------:R-:W-:Y:S01]  /*f010*/  ISETP.GE.AND P2, PT, R5, RZ, PT ;  /* 0x000000ff0500720c */ /* 0x000fe20003f46270 */
[----:B------:R-:W-:Y:S01]  /*f020*/  IMAD R8, R0, R7, R8 ;  /* 0x0000000700087224 */ /* 0x000fe200078e0208 */
[C---:B------:R-:W-:Y:S01]  /*f030*/  IADD3 R7, R27.reuse, 0xea, RZ ;  /* 0x000000ea1b077810 */ /* 0x040fe20007ffe0ff */
[----:B0-----:R-:W-:Y:S01]  /*f040*/  IMAD.MOV.U32 R2, RZ, RZ, R9 ;  /* 0x000000ffff027224 */ /* 0x001fe200078e0009 */
[----:B------:R-:W-:Y:S01]  /*f050*/  IADD3 R5, R27, 0xeb, RZ ;  /* 0x000000eb1b057810 */ /* 0x000fe20007ffe0ff */
[----:B------:R-:W-:Y:S01]  /*f060*/  IMAD.HI.U32 R9, R28, R6, RZ ;  /* 0x000000061c097227 */ /* 0x000fe200078e00ff */
[----:B------:R-:W-:-:S02]  /*f070*/  IABS R18, R7 ;  /* 0x0000000700127213 */ /* 0x000fc40000000000 */
[----:B------:R-:W-:Y:S01]  /*f080*/  IABS R10, R5 ;  /* 0x00000005000a7213 */ /* 0x000fe20000000000 */
[----:B------:R-:W-:Y:S02]  /*f090*/  IMAD.MOV R9, RZ, RZ, -R9 ;  /* 0x000000ffff097224 */ /* 0x000fe400078e0a09 */
[----:B------:R-:W-:Y:S01]  /*f0a0*/  @!P5 IMAD.IADD R11, R11, 0x1, -R0 ;  /* 0x000000010b0bd824 */ /* 0x000fe200078e0a00 */
[C---:B------:R-:W-:Y:S01]  /*f0b0*/  ISETP.GT.U32.AND P5, PT, R0.reuse, R8, PT ;  /* 0x000000080000720c */ /* 0x040fe20003fa4070 */
[C---:B------:R-:W-:Y:S02]  /*f0c0*/  IMAD R6, R0.reuse, R9, R6 ;  /* 0x0000000900067224 */ /* 0x040fe400078e0206 */
[----:B------:R-:W-:Y:S02]  /*f0d0*/  @!P4 IMAD.IADD R17, R17, 0x1, -R0 ;  /* 0x000000011111c824 */ /* 0x000fe400078e0a00 */
[----:B------:R-:W-:Y:S01]  /*f0e0*/  @!P0 IMAD.MOV R2, RZ, RZ, -R2 ;  /* 0x000000ffff028224 */ /* 0x000fe200078e0a02 */
[C---:B------:R-:W-:Y:S01]  /*f0f0*/  ISETP.GT.U32.AND P4, PT, R0.reuse, R6, PT ;  /* 0x000000060000720c */ /* 0x040fe20003f84070 */
[----:B------:R-:W-:Y:S01]  /*f100*/  IMAD.MOV.U32 R3, RZ, RZ, R17 ;  /* 0x000000ffff037224 */ /* 0x000fe200078e0011 */
[----:B------:R-:W-:Y:S01]  /*f110*/  ISETP.GT.U32.AND P0, PT, R0, R16, PT ;  /* 0x000000100000720c */ /* 0x000fe20003f04070 */
[----:B------:R-:W-:Y:S01]  /*f120*/  IMAD.HI.U32 R9, R28, R10, RZ ;  /* 0x0000000a1c097227 */ /* 0x000fe200078e00ff */
[----:B------:R0:W-:Y:S03]  /*f130*/  STL [R1+0x3b8], R2 ;  /* 0x0003b80201007387 */ /* 0x0001e60000100800 */
[----:B------:R-:W-:-:S02]  /*f140*/  @!P5 IMAD.IADD R8, R8, 0x1, -R0 ;  /* 0x000000010808d824 */ /* 0x000fc400078e0a00 */
[----:B------:R-:W-:Y:S02]  /*f150*/  @!P6 IMAD.MOV R3, RZ, RZ, -R3 ;  /* 0x000000ffff03e224 */ /* 0x000fe400078e0a03 */
[----:B------:R-:W-:Y:S01]  /*f160*/  IMAD.MOV R9, RZ, RZ, -R9 ;  /* 0x000000ffff097224 */ /* 0x000fe200078e0a09 */
[----:B------:R-:W-:Y:S01]  /*f170*/  ISETP.GT.U32.AND P5, PT, R0, R8, PT ;  /* 0x000000080000720c */ /* 0x000fe20003fa4070 */
[----:B------:R-:W-:Y:S02]  /*f180*/  @!P4 IMAD.IADD R6, R6, 0x1, -R0 ;  /* 0x000000010606c824 */ /* 0x000fe400078e0a00 */
[----:B0-----:R-:W-:Y:S02]  /*f190*/  IMAD.MOV.U32 R2, RZ, RZ, R11 ;  /* 0x000000ffff027224 */ /* 0x001fe400078e000b */
[----:B------:R-:W-:Y:S01]  /*f1a0*/  IMAD.MOV.U32 R11, RZ, RZ, R18 ;  /* 0x000000ffff0b7224 */ /* 0x000fe200078e0012 */
[----:B------:R-:W-:Y:S01]  /*f1b0*/  ISETP.GT.U32.AND P4, PT, R0, R6, PT ;  /* 0x000000060000720c */ /* 0x000fe20003f84070 */
[----:B------:R-:W-:Y:S01]  /*f1c0*/  @!P1 IMAD.MOV R2, RZ, RZ, -R2 ;  /* 0x000000ffff029224 */ /* 0x000fe200078e0a02 */
[----:B------:R-:W-:Y:S01]  /*f1d0*/  ISETP.GE.AND P1, PT, R12, RZ, PT ;  /* 0x000000ff0c00720c */ /* 0x000fe20003f26270 */
[----:B------:R-:W-:-:S03]  /*f1e0*/  IMAD.HI.U32 R12, R28, R11, RZ ;  /* 0x0000000b1c0c7227 */ /* 0x000fc600078e00ff */
[----:B------:R0:W-:Y:S01]  /*f1f0*/  STL [R1+0x3b0], R2 ;  /* 0x0003b00201007387 */ /* 0x0001e20000100800 */
[----:B------:R-:W-:Y:S01]  /*f200*/  @!P0 IMAD.IADD R16, R16, 0x1, -R0 ;  /* 0x0000000110108824 */ /* 0x000fe200078e0a00 */
[----:B------:R-:W-:Y:S01]  /*f210*/  ISETP.GE.AND P0, PT, R19, RZ, PT ;  /* 0x000000ff1300720c */ /* 0x000fe20003f06270 */
[----:B------:R-:W-:Y:S01]  /*f220*/  IMAD.MOV R12, RZ, RZ, -R12 ;  /* 0x000000ffff0c7224 */ /* 0x000fe200078e0a0c */
[----:B------:R-:W-:Y:S01]  /*f230*/  STL [R1+0x394], R3 ;  /* 0x0003940301007387 */ /* 0x000fe20000100800 */
[--C-:B------:R-:W-:Y:S01]  /*f240*/  @!P5 IMAD.IADD R8, R8, 0x1, -R0.reuse ;  /* 0x000000010808d824 */ /* 0x100fe200078e0a00 */
[----:B------:R-:W-:Y:S01]  /*f250*/  ISETP.GE.AND P5, PT, R7, RZ, PT ;  /* 0x000000ff0700720c */ /* 0x000fe20003fa6270 */
[----:B------:R-:W-:Y:S01]  /*f260*/  IMAD R11, R0, R12, R11 ;  /* 0x0000000c000b7224 */ /* 0x000fe200078e020b */
[----:B------:R-:W-:Y:S01]  /*f270*/  IADD3 R12, R27, 0xe8, RZ ;  /* 0x000000e81b0c7810 */ /* 0x000fe20007ffe0ff */
[----:B------:R-:W-:Y:S02]  /*f280*/  @!P4 IMAD.IADD R6, R6, 0x1, -R0 ;  /* 0x000000010606c824 */ /* 0x000fe400078e0a00 */
[----:B0-----:R-:W-:Y:S01]  /*f290*/  IMAD.MOV.U32 R2, RZ, RZ, R16 ;  /* 0x000000ffff027224 */ /* 0x001fe200078e0010 */
[C---:B------:R-:W-:Y:S01]  /*f2a0*/  ISETP.GT.U32.AND P4, PT, R0.reuse, R11, PT ;  /* 0x0000000b0000720c */ /* 0x040fe20003f84070 */
[----:B------:R-:W-:Y:S01]  /*f2b0*/  IMAD R10, R0, R9, R10 ;  /* 0x00000009000a7224 */ /* 0x000fe200078e020a */
[----:B------:R-:W-:Y:S01]  /*f2c0*/  IABS R7, R12 ;  /* 0x0000000c00077213 */ /* 0x000fe20000000000 */
[----:B------:R-:W-:Y:S01]  /*f2d0*/  @!P2 IMAD.MOV R2, RZ, RZ, -R2 ;  /* 0x000000ffff02a224 */ /* 0x000fe200078e0a02 */
[----:B------:R-:W-:Y:S01]  /*f2e0*/  ISETP.GE.AND P2, PT, R5, RZ, PT ;  /* 0x000000ff0500720c */ /* 0x000fe20003f46270 */
[----:B------:R-:W-:Y:S01]  /*f2f0*/  IMAD.HI.U32 R9, R28, R21, RZ ;  /* 0x000000151c097227 */ /* 0x000fe200078e00ff */
[----:B------:R-:W-:-:S02]  /*f300*/  ISETP.GT.U32.AND P6, PT, R0, R10, PT ;  /* 0x0000000a0000720c */ /* 0x000fc40003fc4070 */
[----:B------:R0:W-:Y:S01]  /*f310*/  STL [R1+0x398], R2 ;  /* 0x0003980201007387 */ /* 0x0001e20000100800 */
[----:B------:R-:W-:Y:S01]  /*f320*/  IMAD.MOV R9, RZ, RZ, -R9 ;  /* 0x000000ffff097224 */ /* 0x000fe200078e0a09 */
[C---:B------:R-:W-:Y:S02]  /*f330*/  IADD3 R5, R27.reuse, 0xe6, RZ ;  /* 0x000000e61b057810 */ /* 0x040fe40007ffe0ff */
[----:B------:R-:W-:Y:S01]  /*f340*/  IADD3 R16, R27, 0xe4, RZ ;  /* 0x000000e41b107810 */ /* 0x000fe20007ffe0ff */
[----:B------:R-:W-:Y:S01]  /*f350*/  @!P4 IMAD.IADD R11, R11, 0x1, -R0 ;  /* 0x000000010b0bc824 */ /* 0x000fe200078e0a00 */
[----:B------:R-:W-:Y:S01]  /*f360*/  IABS R20, R5 ;  /* 0x0000000500147213 */ /* 0x000fe20000000000 */
[----:B------:R-:W-:Y:S01]  /*f370*/  IMAD R21, R0, R9, R21 ;  /* 0x0000000900157224 */ /* 0x000fe200078e0215 */
[----:B------:R-:W-:Y:S01]  /*f380*/  IADD3 R9, R27, 0xe7, RZ ;  /* 0x000000e71b097810 */ /* 0x000fe20007ffe0ff */
[----:B0-----:R-:W-:Y:S01]  /*f390*/  IMAD.MOV.U32 R2, RZ, RZ, R8 ;  /* 0x000000ffff027224 */ /* 0x001fe200078e0008 */
[----:B------:R-:W-:Y:S01]  /*f3a0*/  ISETP.GE.AND P4, PT, R13, RZ, PT ;  /* 0x000000ff0d00720c */ /* 0x000fe20003f86270 */
[----:B------:R-:W-:Y:S01]  /*f3b0*/  @!P6 IMAD.IADD R10, R10, 0x1, -R0 ;  /* 0x000000010a0ae824 */ /* 0x000fe200078e0a00 */
[----:B------:R-:W-:Y:S01]  /*f3c0*/  IABS R18, R9 ;  /* 0x0000000900127213 */ /* 0x000fe20000000000 */
[----:B------:R-:W-:Y:S01]  /*f3d0*/  @!P0 IMAD.MOV R2, RZ, RZ, -R2 ;  /* 0x000000ffff028224 */ /* 0x000fe200078e0a02 */
[----:B------:R-:W-:Y:S01]  /*f3e0*/  ISETP.GT.U32.AND P0, PT, R0, R21, PT ;  /* 0x000000150000720c */ /* 0x000fe20003f04070 */
[----:B------:R-:W-:Y:S01]  /*f3f0*/  IMAD.HI.U32 R8, R28, R7, RZ ;  /* 0x000000071c087227 */ /* 0x000fe200078e00ff */
[----:B------:R-:W-:-:S02]  /*f400*/  ISETP.GT.U32.AND P6, PT, R0, R10, PT ;  /* 0x0000000a0000720c */ /* 0x000fc40003fc4070 */
[----:B------:R0:W-:Y:S01]  /*f410*/  STL [R1+0x3a4], R2 ;  /* 0x0003a40201007387 */ /* 0x0001e20000100800 */
[----:B------:R-:W-:-:S04]  /*f420*/  IMAD.MOV R8, RZ, RZ, -R8 ;  /* 0x000000ffff087224 */ /* 0x000fc800078e0a08 */
[----:B------:R-:W-:Y:S02]  /*f430*/  IMAD R7, R0, R8, R7 ;  /* 0x0000000800077224 */ /* 0x000fe400078e0207 */
[----:B------:R-:W-:-:S04]  /*f440*/  IMAD.HI.U32 R8, R28, R20, RZ ;  /* 0x000000141c087227 */ /* 0x000fc800078e00ff */
        /* <DEDUP_REMOVED lines=8> */
[----:B------:R-:W-:Y:S01]  /*f4d0*/  ISETP.GE.AND P6, PT, R12, RZ, PT ;  /* 0x000000ff0c00720c */ /* 0x000fe20003fc6270 */
[C---:B------:R-:W-:Y:S01]  /*f4e0*/  IMAD R18, R0.reuse, R6, R18 ;  /* 0x0000000600127224 */ /* 0x040fe200078e0212 */
[----:B------:R-:W-:Y:S01]  /*f4f0*/  IADD3 R6, R27, 0xe5, RZ ;  /* 0x000000e51b067810 */ /* 0x000fe20007ffe0ff */
[----:B------:R-:W-:Y:S01]  /*f500*/  IMAD.MOV.U32 R3, RZ, RZ, R10 ;  /* 0x000000ffff037224 */ /* 0x000fe200078e000a */
[C---:B------:R-:W-:Y:S01]  /*f510*/  ISETP.GT.U32.AND P0, PT, R0.reuse, R21, PT ;  /* 0x000000150000720c */ /* 0x040fe20003f04070 */
[----:B------:R-:W-:Y:S01]  /*f520*/  IMAD.MOV R8, RZ, RZ, -R8 ;  /* 0x000000ffff087224 */ /* 0x000fe200078e0a08 */
[----:B------:R-:W-:Y:S01]  /*f530*/  IABS R10, R6 ;  /* 0x00000006000a7213 */ /* 0x000fe20000000000 */
[----:B------:R-:W-:Y:S01]  /*f540*/  @!P1 IMAD.IADD R11, R11, 0x1, -R0 ;  /* 0x000000010b0b9824 */ /* 0x000fe200078e0a00 */
[C---:B------:R-:W-:Y:S01]  /*f550*/  ISETP.GT.U32.AND P1, PT, R0.reuse, R7, PT ;  /* 0x000000070000720c */ /* 0x040fe20003f24070 */
[----:B------:R-:W-:Y:S01]  /*f560*/  @!P2 IMAD.MOV R3, RZ, RZ, -R3 ;  /* 0x000000ffff03a224 */ /* 0x000fe200078e0a03 */
[C---:B------:R-:W-:Y:S01]  /*f570*/  ISETP.GT.U32.AND P2, PT, R0.reuse, R18, PT ;  /* 0x000000120000720c */ /* 0x040fe20003f44070 */
[----:B------:R-:W-:Y:S01]  /*f580*/  IMAD R20, R0, R8, R20 ;  /* 0x0000000800147224 */ /* 0x000fe200078e0214 */
[----:B------:R-:W-:Y:S01]  /*f590*/  IADD3 R12, R27, 0xe1, RZ ;  /* 0x000000e11b0c7810 */ /* 0x000fe20007ffe0ff */
[----:B0-----:R-:W-:Y:S01]  /*f5a0*/  IMAD.MOV.U32 R2, RZ, RZ, R11 ;  /* 0x000000ffff027224 */ /* 0x001fe200078e000b */
[----:B------:R-:W-:Y:S01]  /*f5b0*/  IABS R11, R22 ;  /* 0x00000016000b7213 */ /* 0x000fe20000000000 */
[----:B------:R-:W-:Y:S01]  /*f5c0*/  STL [R1+0x39c], R3 ;  /* 0x00039c0301007387 */ /* 0x000fe20000100800 */
[----:B------:R-:W-:Y:S01]  /*f5d0*/  IABS R13, R12 ;  /* 0x0000000c000d7213 */ /* 0x000fe20000000000 */
[----:B------:R-:W-:Y:S01]  /*f5e0*/  @!P0 IMAD.IADD R21, R21, 0x1, -R0 ;  /* 0x0000000115158824 */ /* 0x000fe200078e0a00 */
[----:B------:R-:W-:Y:S01]  /*f5f0*/  ISETP.GE.AND P0, PT, R5, RZ, PT ;  /* 0x000000ff0500720c */ /* 0x000fe20003f06270 */
[----:B------:R-:W-:Y:S01]  /*f600*/  IMAD.MOV.U32 R5, RZ, RZ, R10 ;  /* 0x000000ffff057224 */ /* 0x000fe200078e000a */
[----:B------:R-:W-:Y:S01]  /*f610*/  IABS R10, R16 ;  /* 0x00000010000a7213 */ /* 0x000fe20000000000 */
[----:B------:R-:W-:-:S02]  /*f620*/  @!P1 IMAD.IADD R7, R7, 0x1, -R0 ;  /* 0x0000000107079824 */ /* 0x000fc400078e0a00 */
[----:B------:R-:W-:Y:S02]  /*f630*/  @!P2 IMAD.IADD R18, R18, 0x1, -R0 ;  /* 0x000000011212a824 */ /* 0x000fe400078e0a00 */
[----:B------:R-:W-:Y:S01]  /*f640*/  IMAD.HI.U32 R8, R28, R5, RZ ;  /* 0x000000051c087227 */ /* 0x000fe200078e00ff */
[C---:B------:R-:W-:Y:S02]  /*f650*/  ISETP.GT.U32.AND P1, PT, R0.reuse, R7, PT ;  /* 0x000000070000720c */ /* 0x040fe40003f24070 */
[----:B------:R-:W-:Y:S01]  /*f660*/  ISETP.GT.U32.AND P2, PT, R0, R18, PT ;  /* 0x000000120000720c */ /* 0x000fe20003f44070 */
[----:B------:R-:W-:-:S04]  /*f670*/  IMAD.HI.U32 R19, R28, R10, RZ ;  /* 0x0000000a1c137227 */ /* 0x000fc800078e00ff */
[----:B------:R-:W-:Y:S02]  /*f680*/  IMAD.MOV R8, RZ, RZ, -R8 ;  /* 0x000000ffff087224 */ /* 0x000fe400078e0a08 */
[----:B------:R-:W-:Y:S02]  /*f690*/  IMAD.MOV R19, RZ, RZ, -R19 ;  /* 0x000000ffff137224 */ /* 0x000fe400078e0a13 */
[C---:B------:R-:W-:Y:S02]  /*f6a0*/  IMAD R5, R0.reuse, R8, R5 ;  /* 0x0000000800057224 */ /* 0x040fe400078e0205 */
[----:B------:R-:W-:Y:S01]  /*f6b0*/  @!P1 IMAD.IADD R7, R7, 0x1, -R0 ;  /* 0x0000000107079824 */ /* 0x000fe200078e0a00 */
[C---:B------:R-:W-:Y:S01]  /*f6c0*/  ISETP.GT.U32.AND P1, PT, R0.reuse, R20, PT ;  /* 0x000000140000720c */ /* 0x040fe20003f24070 */
[----:B------:R-:W-:Y:S01]  /*f6d0*/  IMAD R10, R0, R19, R10 ;  /* 0x00000013000a7224 */ /* 0x000fe200078e020a */
[----:B------:R-:W-:Y:S01]  /*f6e0*/  IADD3 R19, R27, 0xe0, RZ ;  /* 0x000000e01b137810 */ /* 0x000fe20007ffe0ff */
[----:B------:R-:W-:Y:S01]  /*f6f0*/  @!P5 IMAD.MOV R2, RZ, RZ, -R2 ;  /* 0x000000ffff02d224 */ /* 0x000fe200078e0a02 */
[----:B------:R-:W-:Y:S01]  /*f700*/  ISETP.GE.AND P5, PT, R9, RZ, PT ;  /* 0x000000ff0900720c */ /* 0x000fe20003fa6270 */
[--C-:B------:R-:W-:Y:S01]  /*f710*/  @!P2 IMAD.IADD R18, R18, 0x1, -R0.reuse ;  /* 0x000000011212a824 */ /* 0x100fe200078e0a00 */
[----:B------:R-:W-:Y:S01]  /*f720*/  ISETP.GT.U32.AND P2, PT, R0, R5, PT ;  /* 0x000000050000720c */ /* 0x000fe20003f44070 */
[----:B------:R-:W-:Y:S01]  /*f730*/  IMAD.HI.U32 R17, R28, R11, RZ ;  /* 0x0000000b1c117227 */ /* 0x000fe200078e00ff */
[C---:B------:R-:W-:Y:S01]  /*f740*/  IADD3 R9, R27.reuse, 0xe2, RZ ;  /* 0x000000e21b097810 */ /* 0x040fe20007ffe0ff */
[----:B------:R0:W-:Y:S01]  /*f750*/  STL [R1+0x3a0], R2 ;  /* 0x0003a00201007387 */ /* 0x0001e20000100800 */
[----:B------:R-:W-:Y:S01]  /*f760*/  IABS R24, R19 ;  /* 0x0000001300187213 */ /* 0x000fe20000000000 */
[----:B------:R-:W-:Y:S01]  /*f770*/  IMAD.MOV R17, RZ, RZ, -R17 ;  /* 0x000000ffff117224 */ /* 0x000fe200078e0a11 */
[----:B------:R-:W-:Y:S01]  /*f780*/  IABS R8, R9 ;  /* 0x0000000900087213 */ /* 0x000fe20000000000 */
[----:B------:R-:W-:Y:S01]  /*f790*/  @!P1 IMAD.IADD R20, R20, 0x1, -R0 ;  /* 0x0000000114149824 */ /* 0x000fe200078e0a00 */
[C---:B------:R-:W-:Y:S01]  /*f7a0*/  ISETP.GT.U32.AND P1, PT, R0.reuse, R10, PT ;  /* 0x0000000a0000720c */ /* 0x040fe20003f24070 */
[----:B------:R-:W-:Y:S01]  /*f7b0*/  IMAD R11, R0, R17, R11 ;  /* 0x00000011000b7224 */ /* 0x000fe200078e020b */
[----:B------:R-:W-:Y:S01]  /*f7c0*/  IADD3 R17, R27, 0xdf, RZ ;  /* 0x000000df1b117810 */ /* 0x000fe20007ffe0ff */
[----:B------:R-:W-:-:S04]  /*f7d0*/  IMAD.HI.U32 R23, R28, R8, RZ ;  /* 0x000000081c177227 */ /* 0x000fc800078e00ff */
[----:B0-----:R-:W-:Y:S01]  /*f7e0*/  IMAD.MOV.U32 R2, RZ, RZ, R21 ;  /* 0x000000ffff027224 */ /* 0x001fe200078e0015 */
[----:B------:R-:W-:Y:S01]  /*f7f0*/  IABS R21, R17 ;  /* 0x0000001100157213 */ /* 0x000fe20000000000 */
[----:B------:R-:W-:Y:S01]  /*f800*/  @!P2 IMAD.IADD R5, R5, 0x1, -R0 ;  /* 0x000000010505a824 */ /* 0x000fe200078e0a00 */
[C---:B------:R-:W-:Y:S01]  /*f810*/  ISETP.GT.U32.AND P2, PT, R0.reuse, R11, PT ;  /* 0x0000000b0000720c */ /* 0x040fe20003f44070 */
[----:B------:R-:W-:Y:S01]  /*f820*/  @!P4 IMAD.MOV R2, RZ, RZ, -R2 ;  /* 0x000000ffff02c224 */ /* 0x000fe200078e0a02 */
[----:B------:R-:W-:Y:S01]  /*f830*/  ISETP.GT.U32.AND P4, PT, R0, R20, PT ;  /* 0x000000140000720c */ /* 0x000fe20003f84070 */
[----:B------:R-:W-:Y:S01]  /*f840*/  @!P1 IMAD.IADD R10, R10, 0x1, -R0 ;  /* 0x000000010a0a9824 */ /* 0x000fe200078e0a00 */
[----:B------:R-:W-:Y:S01]  /*f850*/  ISETP.GT.U32.AND P1, PT, R0, R5, PT ;  /* 0x000000050000720c */ /* 0x000fe20003f24070 */
[----:B------:R-:W-:Y:S01]  /*f860*/  IMAD.MOV R23, RZ, RZ, -R23 ;  /* 0x000000ffff177224 */ /* 0x000fe200078e0a17 */
[----:B------:R0:W-:Y:S01]  /*f870*/  STL [R1+0x38c], R2 ;  /* 0x00038c0201007387 */ /* 0x0001e20000100800 */
[----:B------:R-:W-:-:S04]  /*f880*/  IMAD.HI.U32 R25, R28, R13, RZ ;  /* 0x0000000d1c197227 */ /* 0x000fc800078e00ff */
[----:B------:R-:W-:Y:S02]  /*f890*/  IMAD R8, R0, R23, R8 ;  /* 0x0000001700087224 */ /* 0x000fe400078e0208 */
[----:B------:R-:W-:-:S04]  /*f8a0*/  IMAD.HI.U32 R23, R28, R24, RZ ;  /* 0x000000181c177227 */ /* 0x000fc800078e00ff */
[----:B0-----:R-:W-:Y:S02]  /*f8b0*/  IMAD.MOV.U32 R2, RZ, RZ, R7 ;  /* 0x000000ffff027224 */ /* 0x001fe400078e0007 */
[----:B------:R-:W-:Y:S02]  /*f8c0*/  IMAD.MOV R23, RZ, RZ, -R23 ;  /* 0x000000ffff177224 */ /* 0x000fe400078e0a17 */
[----:B------:R-:W-:Y:S01]  /*f8d0*/  @!P6 IMAD.MOV R2, RZ, RZ, -R2 ;  /* 0x000000ffff02e224 */ /* 0x000fe200078e0a02 */
[C---:B------:R-:W-:Y:S01]  /*f8e0*/  ISETP.GT.U32.AND P6, PT, R0.reuse, R10, PT ;  /* 0x0000000a0000720c */ /* 0x040fe20003fc4070 */
[----:B------:R-:W-:Y:S02]  /*f8f0*/  IMAD.MOV R25, RZ, RZ, -R25 ;  /* 0x000000ffff197224 */ /* 0x000fe400078e0a19 */
[----:B------:R-:W-:Y:S01]  /*f900*/  @!P2 IMAD.IADD R11, R11, 0x1, -R0 ;  /* 0x000000010b0ba824 */ /* 0x000fe200078e0a00 */
[----:B------:R0:W-:Y:S01]  /*f910*/  STL [R1+0x388], R2 ;  /* 0x0003880201007387 */ /* 0x0001e20000100800 */
[----:B------:R-:W-:-:S02]  /*f920*/  IMAD R24, R0, R23, R24 ;  /* 0x0000001700187224 */ /* 0x000fc400078e0218 */
[C---:B------:R-:W-:Y:S01]  /*f930*/  IMAD R13, R0.reuse, R25, R13 ;  /* 0x00000019000d7224 */ /* 0x040fe200078e020d */
[----:B------:R-:W-:Y:S01]  /*f940*/  ISETP.GT.U32.AND P2, PT, R0, R11, PT ;  /* 0x0000000b0000720c */ /* 0x000fe20003f44070 */
[--C-:B------:R-:W-:Y:S01]  /*f950*/  @!P1 IMAD.IADD R5, R5, 0x1, -R0.reuse ;  /* 0x0000000105059824 */ /* 0x100fe200078e0a00 */
[----:B------:R-:W-:Y:S01]  /*f960*/  ISETP.GE.AND P1, PT, R6, RZ, PT ;  /* 0x000000ff0600720c */ /* 0x000fe20003f26270 */
[--C-:B------:R-:W-:Y:S01]  /*f970*/  @!P4 IMAD.IADD R20, R20, 0x1, -R0.reuse ;  /* 0x000000011414c824 */ /* 0x100fe200078e0a00 */
[----:B------:R-:W-:Y:S01]  /*f980*/  ISETP.GT.U32.AND P4, PT, R0, R13, PT ;  /* 0x0000000d0000720c */ /* 0x000fe20003f84070 */
[----:B------:R-:W-:Y:S01]  /*f990*/  @!P6 IMAD.IADD R10, R10, 0x1, -R0 ;  /* 0x000000010a0ae824 */ /* 0x000fe200078e0a00 */
[----:B------:R-:W-:Y:S01]  /*f9a0*/  ISETP.GT.U32.AND P6, PT, R0, R24, PT ;  /* 0x000000180000720c */ /* 0x000fe20003fc4070 */
[----:B0-----:R-:W-:Y:S01]  /*f9b0*/  IMAD.MOV.U32 R2, RZ, RZ, R18 ;  /* 0x000000ffff027224 */ /* 0x001fe200078e0012 */
[----:B------:R-:W-:Y:S01]  /*f9c0*/  IADD3 R18, R27, 0xde, RZ ;  /* 0x000000de1b127810 */ /* 0x000fe20007ffe0ff */
[----:B------:R-:W-:-:S02]  /*f9d0*/  IMAD.MOV.U32 R3, RZ, RZ, R20 ;  /* 0x000000ffff037224 */ /* 0x000fc400078e0014 */
[----:B------:R-:W-:Y:S01]  /*f9e0*/  @!P5 IMAD.MOV R2, RZ, RZ, -R2 ;  /* 0x000000ffff02d224 */ /* 0x000fe200078e0a02 */
[----:B------:R-:W-:Y:S01]  /*f9f0*/  ISETP.GT.U32.AND P5, PT, R0, R8, PT ;  /* 0x000000080000720c */ /* 0x000fe20003fa4070 */
[----:B------:R-:W-:Y:S01]  /*fa00*/  IMAD.HI.U32 R6, R28, R21, RZ ;  /* 0x000000151c067227 */ /* 0x000fe200078e00ff */
[----:B------:R-:W-:Y:S02]  /*fa10*/  IABS R7, R18 ;  /* 0x0000001200077213 */ /* 0x000fe40000000000 */
[----:B------:R0:W-:Y:S01]  /*fa20*/  STL [R1+0x384], R2 ;  /* 0x0003840201007387 */ /* 0x0001e20000100800 */
[--C-:B------:R-:W-:Y:S01]  /*fa30*/  @!P2 IMAD.IADD R11, R11, 0x1, -R0.reuse ;  /* 0x000000010b0ba824 */ /* 0x100fe200078e0a00 */
[----:B------:R-:W-:Y:S01]  /*fa40*/  ISETP.GE.AND P2, PT, R16, RZ, PT ;  /* 0x000000ff1000720c */ /* 0x000fe20003f46270 */
[----:B------:R-:W-:Y:S02]  /*fa50*/  @!P6 IMAD.IADD R24, R24, 0x1, -R0 ;  /* 0x000000011818e824 */ /* 0x000fe400078e0a00 */
[----:B------:R-:W-:-:S02]  /*fa60*/  @!P0 IMAD.MOV R3, RZ, RZ, -R3 ;  /* 0x000000ffff038224 */ /* 0x000fc400078e0a03 */
[----:B------:R-:W-:Y:S01]  /*fa70*/  IMAD.MOV.U32 R16, RZ, RZ, R7 ;  /* 0x000000ffff107224 */ /* 0x000fe200078e0007 */
[----:B------:R-:W-:Y:S01]  /*fa80*/  IADD3 R7, R27, 0xdd, RZ ;  /* 0x000000dd1b077810 */ /* 0x000fe20007ffe0ff */
[----:B------:R-:W-:Y:S01]  /*fa90*/  @!P5 IMAD.IADD R8, R8, 0x1, -R0 ;  /* 0x000000010808d824 */ /* 0x000fe200078e0a00 */
[----:B------:R-:W-:Y:S01]  /*faa0*/  ISETP.GE.AND P5, PT, R22, RZ, PT ;  /* 0x000000ff1600720c */ /* 0x000fe20003fa6270 */
[----:B0-----:R-:W-:Y:S01]  /*fab0*/  IMAD.MOV.U32 R2, RZ, RZ, R5 ;  /* 0x000000ffff027224 */ /* 0x001fe200078e0005 */
[----:B------:R-:W-:Y:S01]  /*fac0*/  ISETP.GT.U32.AND P6, PT, R0, R24, PT ;  /* 0x000000180000720c */ /* 0x000fe20003fc4070 */
[----:B------:R-:W-:Y:S01]  /*fad0*/  IMAD.MOV R6, RZ, RZ, -R6 ;  /* 0x000000ffff067224 */ /* 0x000fe200078e0a06 */
[----:B------:R0:W-:Y:S01]  /*fae0*/  STL [R1+0x380], R3 ;  /* 0x0003800301007387 */ /* 0x0001e20000100800 */
[----:B------:R-:W-:Y:S01]  /*faf0*/  @!P1 IMAD.MOV R2, RZ, RZ, -R2 ;  /* 0x000000ffff029224 */ /* 0x000fe200078e0a02 */
[----:B------:R-:W-:Y:S01]  /*fb00*/  IABS R5, R7 ;  /* 0x0000000700057213 */ /* 0x000fe20000000000 */
[----:B------:R-:W-:Y:S01]  /*fb10*/  @!P4 IMAD.IADD R13, R13, 0x1, -R0 ;  /* 0x000000010d0dc824 */ /* 0x000fe200078e0a00 */
[----:B------:R-:W-:Y:S01]  /*fb20*/  ISETP.GE.AND P4, PT, R9, RZ, PT ;  /* 0x000000ff0900720c */ /* 0x000fe20003f86270 */
[----:B------:R-:W-:Y:S01]  /*fb30*/  IMAD.HI.U32 R9, R28, R16, RZ ;  /* 0x000000101c097227 */ /* 0x000fe200078e00ff */
[----:B------:R1:W-:Y:S01]  /*fb40*/  STL [R1+0x37c], R2 ;  /* 0x00037c0201007387 */ /* 0x0003e20000100800 */
[----:B------:R-:W-:-:S02]  /*fb50*/  ISETP.GT.U32.AND P0, PT, R0, R8, PT ;  /* 0x000000080000720c */ /* 0x000fc40003f04070 */
[C---:B------:R-:W-:Y:S01]  /*fb60*/  IMAD R6, R0.reuse, R6, R21 ;  /* 0x0000000600067224 */ /* 0x040fe200078e0215 */
[C---:B------:R-:W-:Y:S01]  /*fb70*/  ISETP.GT.U32.AND P1, PT, R0.reuse, R13, PT ;  /* 0x0000000d0000720c */ /* 0x040fe20003f24070 */
[----:B0-----:R-:W-:Y:S02]  /*fb80*/  IMAD.MOV.U32 R3, RZ, RZ, R10 ;  /* 0x000000ffff037224 */ /* 0x001fe400078e000a */
[----:B------:R-:W-:Y:S02]  /*fb90*/  IMAD.MOV R10, RZ, RZ, -R9 ;  /* 0x000000ffff0a7224 */ /* 0x000fe400078e0a09 */
[----:B------:R-:W-:Y:S02]  /*fba0*/  IMAD.MOV.U32 R9, RZ, RZ, R5 ;  /* 0x000000ffff097224 */ /* 0x000fe400078e0005 */
[----:B-1----:R-:W-:Y:S02]  /*fbb0*/  IMAD.MOV.U32 R2, RZ, RZ, R11 ;  /* 0x000000ffff027224 */ /* 0x002fe400078e000b */
[C---:B------:R-:W-:Y:S01]  /*fbc0*/  IMAD R5, R0.reuse, R10, R16 ;  /* 0x0000000a00057224 */ /* 0x040fe200078e0210 */
[----:B------:R-:W-:Y:S01]  /*fbd0*/  IADD3 R10, R27, 0xdc, RZ ;  /* 0x000000dc1b0a7810 */ /* 0x000fe20007ffe0ff */
[----:B------:R-:W-:Y:S01]  /*fbe0*/  @!P5 IMAD.MOV R2, RZ, RZ, -R2 ;  /* 0x000000ffff02d224 */ /* 0x000fe200078e0a02 */
[----:B------:R-:W-:Y:S01]  /*fbf0*/  ISETP.GT.U32.AND P5, PT, R0, R6, PT ;  /* 0x000000060000720c */ /* 0x000fe20003fa4070 */
[----:B------:R-:W-:Y:S01]  /*fc00*/  @!P6 IMAD.IADD R24, R24, 0x1, -R0 ;  /* 0x000000011818e824 */ /* 0x000fe200078e0a00 */
[----:B------:R-:W-:Y:S01]  /*fc10*/  ISETP.GT.U32.AND P6, PT, R0, R5, PT ;  /* 0x000000050000720c */ /* 0x000fe20003fc4070 */
[----:B------:R-:W-:Y:S01]  /*fc20*/  @!P2 IMAD.MOV R3, RZ, RZ, -R3 ;  /* 0x000000ffff03a224 */ /* 0x000fe200078e0a03 */
[----:B------:R-:W-:Y:S01]  /*fc30*/  ISETP.GE.AND P2, PT, R12, RZ, PT ;  /* 0x000000ff0c00720c */ /* 0x000fe20003f46270 */
[----:B------:R-:W-:Y:S01]  /*fc40*/  IMAD.HI.U32 R11, R28, R9, RZ ;  /* 0x000000091c0b7227 */ /* 0x000fe200078e00ff */
[----:B------:R-:W-:-:S02]  /*fc50*/  IABS R12, R10 ;  /* 0x0000000a000c7213 */ /* 0x000fc40000000000 */
[----:B------:R-:W-:Y:S01]  /*fc60*/  STL [R1+0x378], R3 ;  /* 0x0003780301007387 */ /* 0x000fe20000100800 */
[--C-:B------:R-:W-:Y:S01]  /*fc70*/  @!P0 IMAD.IADD R8, R8, 0x1, -R0.reuse ;  /* 0x0000000108088824 */ /* 0x100fe200078e0a00 */
[----:B------:R-:W-:Y:S01]  /*fc80*/  ISETP.GE.AND P0, PT, R19, RZ, PT ;  /* 0x000000ff1300720c */ /* 0x000fe20003f06270 */
[----:B------:R-:W-:Y:S01]  /*fc90*/  IMAD.MOV R11, RZ, RZ, -R11 ;  /* 0x000000ffff0b7224 */ /* 0x000fe200078e0a0b */
[----:B------:R0:W-:Y:S01]  /*fca0*/  STL [R1+0x374], R2 ;  /* 0x0003740201007387 */ /* 0x0001e20000100800 */
[--C-:B------:R-:W-:Y:S01]  /*fcb0*/  @!P5 IMAD.IADD R6, R6, 0x1, -R0.reuse ;  /* 0x000000010606d824 */ /* 0x100fe200078e0a00 */
[----:B------:R-:W-:Y:S01]  /*fcc0*/  IADD3 R19, R27, 0xdb, RZ ;  /* 0x000000db1b137810 */ /* 0x000fe20007ffe0ff */
[----:B------:R-:W-:Y:S02]  /*fcd0*/  @!P6 IMAD.IADD R5, R5, 0x1, -R0 ;  /* 0x000000010505e824 */ /* 0x000fe400078e0a00 */
[----:B------:R-:W-:Y:S01]  /*fce0*/  IMAD.HI.U32 R16, R28, R12, RZ ;  /* 0x0000000c1c107227 */ /* 0x000fe200078e00ff */
[----:B------:R-:W-:-:S02]  /*fcf0*/  ISETP.GT.U32.AND P5, PT, R0, R6, PT ;  /* 0x000000060000720c */ /* 0x000fc40003fa4070 */
[C---:B------:R-:W-:Y:S01]  /*fd00*/  ISETP.GT.U32.AND P6, PT, R0.reuse, R5, PT ;  /* 0x000000050000720c */ /* 0x040fe20003fc4070 */
[----:B------:R-:W-:Y:S01]  /*fd10*/  IMAD.MOV R16, RZ, RZ, -R16 ;  /* 0x000000ffff107224 */ /* 0x000fe200078e0a10 */
[----:B------:R-:W-:Y:S01]  /*fd20*/  IABS R21, R19 ;  /* 0x0000001300157213 */ /* 0x000fe20000000000 */
[----:B0-----:R-:W-:Y:S02]  /*fd30*/  IMAD.MOV.U32 R2, RZ, RZ, R8 ;  /* 0x000000ffff027224 */ /* 0x001fe400078e0008 */
[C---:B------:R-:W-:Y:S01]  /*fd40*/  IMAD R8, R0.reuse, R11, R9 ;  /* 0x0000000b00087224 */ /* 0x040fe200078e0209 */
[C---:B------:R-:W-:Y:S01]  /*fd50*/  IADD3 R9, R27.reuse, 0xda, RZ ;  /* 0x000000da1b097810 */ /* 0x040fe20007ffe0ff */
[----:B------:R-:W-:Y:S01]  /*fd60*/  IMAD R12, R0, R16, R12 ;  /* 0x00000010000c7224 */ /* 0x000fe200078e020c */
[----:B------:R-:W-:Y:S01]  /*fd70*/  IADD3 R16, R27, 0xd8, RZ ;  /* 0x000000d81b107810 */ /* 0x000fe20007ffe0ff */
[--C-:B------:R-:W-:Y:S01]  /*fd80*/  @!P1 IMAD.IADD R13, R13, 0x1, -R0.reuse ;  /* 0x000000010d0d9824 */ /* 0x100fe200078e0a00 */
[----:B------:R-:W-:Y:S01]  /*fd90*/  IABS R11, R9 ;  /* 0x00000009000b7213 */ /* 0x000fe20000000000 */
[--C-:B------:R-:W-:Y:S01]  /*fda0*/  @!P5 IMAD.IADD R6, R6, 0x1, -R0.reuse ;  /* 0x000000010606d824 */ /* 0x100fe200078e0a00 */
[C---:B------:R-:W-:Y:S01]  /*fdb0*/  ISETP.GT.U32.AND P5, PT, R0.reuse, R8, PT ;  /* 0x000000080000720c */ /* 0x040fe20003fa4070 */
[----:B------:R-:W-:Y:S01]  /*fdc0*/  @!P6 IMAD.IADD R5, R5, 0x1, -R0 ;  /* 0x000000010505e824 */ /* 0x000fe200078e0a00 */
[----:B------:R-:W-:Y:S01]  /*fdd0*/  ISETP.GT.U32.AND P6, PT, R0, R12, PT ;  /* 0x0000000c0000720c */ /* 0x000fe20003fc4070 */
[----:B------:R-:W-:Y:S01]  /*fde0*/  IMAD.HI.U32 R20, R28, R21, RZ ;  /* 0x000000151c147227 */ /* 0x000fe200078e00ff */
[----:B------:R-:W-:-:S03]  /*fdf0*/  ISETP.GE.AND P1, PT, R17, RZ, PT ;  /* 0x000000ff1100720c */ /* 0x000fc60003f26270 */
[----:B------:R-:W-:Y:S01]  /*fe00*/  @!P4 IMAD.MOV R2, RZ, RZ, -R2 ;  /* 0x000000ffff02c224 */ /* 0x000fe200078e0a02 */
[----:B------:R-:W-:Y:S01]  /*fe10*/  ISETP.GE.AND P4, PT, R18, RZ, PT ;  /* 0x000000ff1200720c */ /* 0x000fe20003f86270 */
[----:B------:R-:W-:Y:S01]  /*fe20*/  IMAD.MOV.U32 R3, RZ, RZ, R13 ;  /* 0x000000ffff037224 */ /* 0x000fe200078e000d */
[----:B------:R-:W-:Y:S01]  /*fe30*/  IADD3 R18, R27, 0xd9, RZ ;  /* 0x000000d91b127810 */ /* 0x000fe20007ffe0ff */
[----:B------:R-:W-:Y:S01]  /*fe40*/  IMAD.HI.U32 R23, R28, R11, RZ ;  /* 0x0000000b1c177227 */ /* 0x000fe200078e00ff */
[----:B------:R0:W-:Y:S02]  /*fe50*/  STL [R1+0x370], R2 ;  /* 0x0003700201007387 */ /* 0x0001e40000100800 */
[----:B------:R-:W-:Y:S01]  /*fe60*/  IABS R17, R18 ;  /* 0x0000001200117213 */ /* 0x000fe20000000000 */
[----:B------:R-:W-:Y:S02]  /*fe70*/  IMAD.MOV R20, RZ, RZ, -R20 ;  /* 0x000000ffff147224 */ /* 0x000fe400078e0a14 */
[----:B------:R-:W-:Y:S01]  /*fe80*/  @!P5 IMAD.IADD R8, R8, 0x1, -R0 ;  /* 0x000000010808d824 */ /* 0x000fe200078e0a00 */
[----:B------:R-:W-:Y:S01]  /*fe90*/  ISETP.GE.AND P5, PT, R7, RZ, PT ;  /* 0x000000ff0700720c */ /* 0x000fe20003fa6270 */
[----:B------:R-:W-:Y:S01]  /*fea0*/  @!P2 IMAD.MOV R3, RZ, RZ, -R3 ;  /* 0x000000ffff03a224 */ /* 0x000fe200078e0a03 */
[----:B------:R-:W-:Y:S01]  /*feb0*/  IABS R7, R16 ;  /* 0x0000001000077213 */ /* 0x000fe20000000000 */
[----:B------:R-:W-:Y:S01]  /*fec0*/  IMAD.MOV R23, RZ, RZ, -R23 ;  /* 0x000000ffff177224 */ /* 0x000fe200078e0a17 */
[C---:B------:R-:W-:Y:S01]  /*fed0*/  ISETP.GT.U32.AND P2, PT, R0.reuse, R8, PT ;  /* 0x000000080000720c */ /* 0x040fe20003f44070 */
[C---:B------:R-:W-:Y:S01]  /*fee0*/  IMAD R20, R0.reuse, R20, R21 ;  /* 0x0000001400147224 */ /* 0x040fe200078e0215 */
[----:B------:R1:W-:Y:S01]  /*fef0*/  STL [R1+0x36c], R3 ;  /* 0x00036c0301007387 */ /* 0x0003e20000100800 */
[----:B0-----:R-:W-:Y:S01]  /*ff00*/  IMAD.MOV.U32 R2, RZ, RZ, R24 ;  /* 0x000000ffff027224 */ /* 0x001fe200078e0018 */
[----:B------:R-:W-:Y:S01]  /*ff10*/  IADD3 R24, R27, 0xcd, RZ ;  /* 0x000000cd1b187810 */ /* 0x000fe20007ffe0ff */
[----:B------:R-:W-:-:S02]  /*ff20*/  IMAD R11, R0, R23, R11 ;  /* 0x00000017000b7224 */ /* 0x000fc400078e020b */
[----:B------:R-:W-:Y:S01]  /*ff30*/  @!P6 IMAD.IADD R12, R12, 0x1, -R0 ;  /* 0x000000010c0ce824 */ /* 0x000fe200078e0a00 */
[----:B------:R-:W-:Y:S01]  /*ff40*/  ISETP.GT.U32.AND P6, PT, R0, R20, PT ;  /* 0x000000140000720c */ /* 0x000fe20003fc4070 */
[----:B------:R-:W-:Y:S02]  /*ff50*/  @!P0 IMAD.MOV R2, RZ, RZ, -R2 ;  /* 0x000000ffff028224 */ /* 0x000fe400078e0a02 */
[----:B------:R-:W-:Y:S01]  /*ff60*/  IMAD.HI.U32 R22, R28, R17, RZ ;  /* 0x000000111c167227 */ /* 0x000fe200078e00ff */
[----:B------:R-:W-:Y:S02]  /*ff70*/  ISETP.GT.U32.AND P0, PT, R0, R12, PT ;  /* 0x0000000c0000720c */ /* 0x000fe40003f04070 */
[----:B------:R0:W-:Y:S01]  /*ff80*/  STL [R1+0x368], R2 ;  /* 0x0003680201007387 */ /* 0x0001e20000100800 */
[----:B-1----:R-:W-:Y:S01]  /*ff90*/  IMAD.MOV.U32 R3, RZ, RZ, R6 ;  /* 0x000000ffff037224 */ /* 0x002fe200078e0006 */
[----:B------:R-:W-:Y:S01]  /*ffa0*/  IADD3 R6, R27, 0xd7, RZ ;  /* 0x000000d71b067810 */ /* 0x000fe20007ffe0ff */
[----:B------:R-:W-:-:S02]  /*ffb0*/  IMAD.MOV R22, RZ, RZ, -R22 ;  /* 0x000000ffff167224 */ /* 0x000fc400078e0a16 */
[----:B------:R-:W-:Y:S01]  /*ffc0*/  @!P1 IMAD.MOV R3, RZ, RZ, -R3 ;  /* 0x000000ffff039224 */ /* 0x000fe200078e0a03 */
[C---:B------:R-:W-:Y:S01]  /*ffd0*/  ISETP.GT.U32.AND P1, PT, R0.reuse, R11, PT ;  /* 0x0000000b0000720c */ /* 0x040fe20003f24070 */
[----:B------:R-:W-:Y:S02]  /*ffe0*/  IMAD R17, R0, R22, R17 ;  /* 0x0000001600117224 */ /* 0x000fe400078e0211 */
[----:B------:R-:W-:Y:S01]  /*fff0*/  @!P2 IMAD.IADD R8, R8, 0x1, -R0 ;  /* 0x000000010808a824 */ /* 0x000fe200078e0a00 */
[----:B------:R-:W-:Y:S01]  /*10000*/  STL [R1+0x364], R3 ;  /* 0x0003640301007387 */ /* 0x000fe20000100800 */
[----:B0-----:R-:W-:Y:S01]  /*10010*/  IMAD.MOV.U32 R2, RZ, RZ, R5 ;  /* 0x000000ffff027224 */ /* 0x001fe200078e0005 */
[----:B------:R-:W-:Y:S01]  /*10020*/  ISETP.GT.U32.AND P2, PT, R0, R17, PT ;  /* 0x000000110000720c */ /* 0x000fe20003f44070 */
[----:B------:R-:W-:-:S04]  /*10030*/  IMAD.HI.U32 R5, R28, R7, RZ ;  /* 0x000000071c057227 */ /* 0x000fc800078e00ff */
[----:B------:R-:W-:Y:S01]  /*10040*/  @!P4 IMAD.MOV R2, RZ, RZ, -R2 ;  /* 0x000000ffff02c224 */ /* 0x000fe200078e0a02 */
[----:B------:R-:W-:Y:S01]  /*10050*/  ISETP.GE.AND P4, PT, R10, RZ, PT ;  /* 0x000000ff0a00720c */ /* 0x000fe20003f86270 */
[--C-:B------:R-:W-:Y:S01]  /*10060*/  @!P6 IMAD.IADD R20, R20, 0x1, -R0.reuse ;  /* 0x000000011414e824 */ /* 0x100fe200078e0a00 */
[----:B------:R-:W-:Y:S01]  /*10070*/  IABS R10, R6 ;  /* 0x00000006000a7213 */ /* 0x000fe20000000000 */
[----:B------:R-:W-:Y:S01]  /*10080*/  IMAD.MOV R5, RZ, RZ, -R5 ;  /* 0x000000ffff057224 */ /* 0x000fe200078e0a05 */
[----:B------:R0:W-:Y:S01]  /*10090*/  STL [R1+0x360], R2 ;  /* 0x0003600201007387 */ /* 0x0001e20000100800 */
[----:B------:R-:W-:Y:S01]  /*100a0*/  @!P1 IMAD.IADD R11, R11, 0x1, -R0 ;  /* 0x000000010b0b9824 */ /* 0x000fe200078e0a00 */
[C---:B------:R-:W-:Y:S01]  /*100b0*/  ISETP.GT.U32.AND P1, PT, R0.reuse, R20, PT ;  /* 0x000000140000720c */ /* 0x040fe20003f24070 */
[----:B------:R-:W-:Y:S01]  /*100c0*/  IMAD R5, R0, R5, R7 ;  /* 0x0000000500057224 */ /* 0x000fe200078e0207 */
[----:B------:R-:W-:Y:S01]  /*100d0*/  ISETP.GE.AND P6, PT, R9, RZ, PT ;  /* 0x000000ff0900720c */ /* 0x000fe20003fc6270 */
[----:B------:R-:W-:Y:S01]  /*100e0*/  IMAD.MOV.U32 R7, RZ, RZ, R10 ;  /* 0x000000ffff077224 */ /* 0x000fe200078e000a */
[----:B------:R-:W-:Y:S01]  /*100f0*/  IADD3 R9, R27, 0xd6, RZ ;  /* 0x000000d61b097810 */ /* 0x000fe20007ffe0ff */
[--C-:B------:R-:W-:Y:S01]  /*10100*/  @!P0 IMAD.IADD R12, R12, 0x1, -R0.reuse ;  /* 0x000000010c0c8824 */ /* 0x100fe200078e0a00 */
[----:B------:R-:W-:Y:S01]  /*10110*/  ISETP.GE.AND P0, PT, R19, RZ, PT ;  /* 0x000000ff1300720c */ /* 0x000fe20003f06270 */
[----:B------:R-:W-:Y:S01]  /*10120*/  @!P2 IMAD.IADD R17, R17, 0x1, -R0 ;  /* 0x000000011111a824 */ /* 0x000fe200078e0a00 */
[----:B------:R-:W-:Y:S01]  /*10130*/  IABS R10, R9 ;  /* 0x00000009000a7213 */ /* 0x000fe20000000000 */
[----:B0-----:R-:W-:-:S02]  /*10140*/  IMAD.MOV.U32 R2, RZ, RZ, R8 ;  /* 0x000000ffff027224 */ /* 0x001fc400078e0008 */
[----:B------:R-:W-:Y:S01]  /*10150*/  IMAD.HI.U32 R8, R28, R7, RZ ;  /* 0x000000071c087227 */ /* 0x000fe200078e00ff */
[----:B------:R-:W-:-:S03]  /*10160*/  ISETP.GT.U32.AND P2, PT, R0, R17, PT ;  /* 0x000000110000720c */ /* 0x000fc60003f44070 */
[----:B------:R-:W-:Y:S01]  /*10170*/  @!P5 IMAD.MOV R2, RZ, RZ, -R2 ;  /* 0x000000ffff02d224 */ /* 0x000fe200078e0a02 */
[----:B------:R-:W-:Y:S01]  /*10180*/  ISETP.GT.U32.AND P5, PT, R0, R11, PT ;  /* 0x0000000b0000720c */ /* 0x000fe20003fa4070 */
[----:B------:R-:W-:Y:S02]  /*10190*/  IMAD.MOV R8, RZ, RZ, -R8 ;  /* 0x000000ffff087224 */ /* 0x000fe400078e0a08 */
[----:B------:R-:W-:Y:S01]  /*101a0*/  @!P1 IMAD.IADD R20, R20, 0x1, -R0 ;  /* 0x0000000114149824 */ /* 0x000fe200078e0a00 */
[----:B------:R0:W-:Y:S01]  /*101b0*/  STL [R1+0x35c], R2 ;  /* 0x00035c0201007387 */ /* 0x0001e20000100800 */
[----:B------:R-:W-:-:S04]  /*101c0*/  ISETP.GT.U32.AND P1, PT, R0, R5, PT ;  /* 0x000000050000720c */ /* 0x000fc80003f24070 */
[----:B------:R-:W-:Y:S01]  /*101d0*/  @!P2 IMAD.IADD R17, R17, 0x1, -R0 ;  /* 0x000000011111a824 */ /* 0x000fe200078e0a00 */
[----:B------:R-:W-:-:S03]  /*101e0*/  ISETP.GE.AND P2, PT, R16, RZ, PT ;  /* 0x000000ff1000720c */ /* 0x000fc60003f46270 */
[----:B------:R-:W-:Y:S02]  /*101f0*/  @!P5 IMAD.IADD R11, R11, 0x1, -R0 ;  /* 0x000000010b0bd824 */ /* 0x000fe400078e0a00 */
[----:B0-----:R-:W-:Y:S02]  /*10200*/  IMAD.MOV.U32 R2, RZ, RZ, R12 ;  /* 0x000000ffff027224 */ /* 0x001fe400078e000c */
[----:B------:R-:W-:-:S04]  /*10210*/  IMAD.HI.U32 R12, R28, R10, RZ ;  /* 0x0000000a1c0c7227 */ /* 0x000fc800078e00ff */
[----:B------:R-:W-:Y:S01]  /*10220*/  @!P4 IMAD.MOV R2, RZ, RZ, -R2 ;  /* 0x000000ffff02c224 */ /* 0x000fe200078e0a02 */
[----:B------:R-:W-:Y:S01]  /*10230*/  ISETP.GE.AND P4, PT, R18, RZ, PT ;  /* 0x000000ff1200720c */ /* 0x000fe20003f86270 */
[C---:B------:R-:W-:Y:S01]  /*10240*/  IMAD R18, R0.reuse, R8, R7 ;  /* 0x0000000800127224 */ /* 0x040fe200078e0207 */
[----:B------:R-:W-:Y:S01]  /*10250*/  IADD3 R7, R27, 0xd5, RZ ;  /* 0x000000d51b077810 */ /* 0x000fe20007ffe0ff */
[----:B------:R-:W-:Y:S01]  /*10260*/  @!P1 IMAD.IADD R5, R5, 0x1, -R0 ;  /* 0x0000000105059824 */ /* 0x000fe200078e0a00 */
[----:B------:R0:W-:Y:S01]  /*10270*/  STL [R1+0x358], R2 ;  /* 0x0003580201007387 */ /* 0x0001e20000100800 */
[----:B------:R-:W-:Y:S01]  /*10280*/  IMAD.MOV R16, RZ, RZ, -R12 ;  /* 0x000000ffff107224 */ /* 0x000fe200078e0a0c */
[----:B------:R-:W-:Y:S01]  /*10290*/  ISETP.GT.U32.AND P5, PT, R0, R18, PT ;  /* 0x000000120000720c */ /* 0x000fe20003fa4070 */
[----:B------:R-:W-:Y:S01]  /*102a0*/  IMAD.MOV.U32 R3, RZ, RZ, R11 ;  /* 0x000000ffff037224 */ /* 0x000fe200078e000b */
[----:B------:R-:W-:Y:S02]  /*102b0*/  IABS R13, R7 ;  /* 0x00000007000d7213 */ /* 0x000fe40000000000 */
[----:B------:R-:W-:Y:S01]  /*102c0*/  ISETP.GE.AND P1, PT, R6, RZ, PT ;  /* 0x000000ff0600720c */ /* 0x000fe20003f26270 */
[----:B------:R-:W-:Y:S01]  /*102d0*/  IMAD R6, R0, R16, R10 ;  /* 0x0000001000067224 */ /* 0x000fe200078e020a */
[----:B------:R-:W-:Y:S01]  /*102e0*/  IADD3 R8, R27, 0xd4, RZ ;  /* 0x000000d41b087810 */ /* 0x000fe20007ffe0ff */
[----:B------:R-:W-:-:S03]  /*102f0*/  IMAD.HI.U32 R10, R28, R13, RZ ;  /* 0x0000000d1c0a7227 */ /* 0x000fc600078e00ff */
[----:B------:R-:W-:Y:S01]  /*10300*/  IABS R12, R8 ;  /* 0x00000008000c7213 */ /* 0x000fe20000000000 */
[----:B0-----:R-:W-:Y:S02]  /*10310*/  IMAD.MOV.U32 R2, RZ, RZ, R20 ;  /* 0x000000ffff027224 */ /* 0x001fe400078e0014 */
[----:B------:R-:W-:Y:S01]  /*10320*/  @!P5 IMAD.IADD R18, R18, 0x1, -R0 ;  /* 0x000000011212d824 */ /* 0x000fe200078e0a00 */
[C---:B------:R-:W-:Y:S01]  /*10330*/  ISETP.GT.U32.AND P5, PT, R0.reuse, R5, PT ;  /* 0x000000050000720c */ /* 0x040fe20003fa4070 */
[----:B------:R-:W-:Y:S02]  /*10340*/  @!P0 IMAD.MOV R2, RZ, RZ, -R2 ;  /* 0x000000ffff028224 */ /* 0x000fe400078e0a02 */
[----:B------:R-:W-:Y:S01]  /*10350*/  IMAD.MOV R10, RZ, RZ, -R10 ;  /* 0x000000ffff0a7224 */ /* 0x000fe200078e0a0a */
[----:B------:R-:W-:Y:S01]  /*10360*/  ISETP.GT.U32.AND P0, PT, R0, R18, PT ;  /* 0x000000120000720c */ /* 0x000fe20003f04070 */
[----:B------:R-:W-:Y:S01]  /*10370*/  IMAD.HI.U32 R11, R28, R12, RZ ;  /* 0x0000000c1c0b7227 */ /* 0x000fe200078e00ff */
[----:B------:R0:W-:Y:S03]  /*10380*/  STL [R1+0x354], R2 ;  /* 0x0003540201007387 */ /* 0x0001e60000100800 */
[----:B------:R-:W-:Y:S01]  /*10390*/  IMAD R13, R0, R10, R13 ;  /* 0x0000000a000d7224 */ /* 0x000fe200078e020d */
[----:B------:R-:W-:Y:S01]  /*103a0*/  IADD3 R10, R27, 0xd2, RZ ;  /* 0x000000d21b0a7810 */ /* 0x000fe20007ffe0ff */
[----:B------:R-:W-:-:S02]  /*103b0*/  IMAD.MOV R16, RZ, RZ, -R11 ;  /* 0x000000ffff107224 */ /* 0x000fc400078e0a0b */
[--C-:B------:R-:W-:Y:S01]  /*103c0*/  @!P5 IMAD.IADD R5, R5, 0x1, -R0.reuse ;  /* 0x000000010505d824 */ /* 0x100fe200078e0a00 */
[----:B------:R-:W-:Y:S01]  /*103d0*/  ISETP.GT.U32.AND P5, PT, R0, R13, PT ;  /* 0x0000000d0000720c */ /* 0x000fe20003fa4070 */
[----:B------:R-:W-:Y:S01]  /*103e0*/  @!P6 IMAD.MOV R3, RZ, RZ, -R3 ;  /* 0x000000ffff03e224 */ /* 0x000fe200078e0a03 */
[----:B------:R-:W-:Y:S01]  /*103f0*/  ISETP.GE.AND P6, PT, R9, RZ, PT ;  /* 0x000000ff0900720c */ /* 0x000fe20003fc6270 */
[----:B0-----:R-:W-:Y:S01]  /*10400*/  IMAD.MOV.U32 R2, RZ, RZ, R17 ;  /* 0x000000ffff027224 */ /* 0x001fe200078e0011 */
[----:B------:R-:W-:Y:S01]  /*10410*/  IADD3 R9, R27, 0xd3, RZ ;  /* 0x000000d31b097810 */ /* 0x000fe20007ffe0ff */
[----:B------:R-:W-:Y:S01]  /*10420*/  @!P0 IMAD.IADD R18, R18, 0x1, -R0 ;  /* 0x0000000112128824 */ /* 0x000fe200078e0a00 */
[----:B------:R-:W-:Y:S01]  /*10430*/  ISETP.GE.AND P0, PT, R7, RZ, PT ;  /* 0x000000ff0700720c */ /* 0x000fe20003f06270 */
[----:B------:R-:W-:Y:S01]  /*10440*/  @!P4 IMAD.MOV R2, RZ, RZ, -R2 ;  /* 0x000000ffff02c224 */ /* 0x000fe200078e0a02 */
[C---:B------:R-:W-:Y:S01]  /*10450*/  ISETP.GT.U32.AND P4, PT, R0.reuse, R6, PT ;  /* 0x000000060000720c */ /* 0x040fe20003f84070 */
[----:B------:R-:W-:Y:S01]  /*10460*/  IMAD R7, R0, R16, R12 ;  /* 0x0000001000077224 */ /* 0x000fe200078e020c */
[----:B------:R-:W-:Y:S01]  /*10470*/  STL [R1+0x350], R3 ;  /* 0x0003500301007387 */ /* 0x000fe20000100800 */
[----:B------:R-:W-:-:S02]  /*10480*/  IABS R16, R10 ;  /* 0x0000000a00107213 */ /* 0x000fc40000000000 */
[----:B------:R-:W-:Y:S01]  /*10490*/  IABS R11, R9 ;  /* 0x00000009000b7213 */ /* 0x000fe20000000000 */
[----:B------:R0:W-:Y:S01]  /*104a0*/  STL [R1+0x34c], R2 ;  /* 0x00034c0201007387 */ /* 0x0001e20000100800 */
[----:B------:R-:W-:Y:S01]  /*104b0*/  @!P5 IMAD.IADD R13, R13, 0x1, -R0 ;  /* 0x000000010d0dd824 */ /* 0x000fe200078e0a00 */
[----:B------:R-:W-:-:S04]  /*104c0*/  IADD3 R12, R27, 0xd1, RZ ;  /* 0x000000d11b0c7810 */ /* 0x000fc80007ffe0ff */
[----:B------:R-:W-:Y:S01]  /*104d0*/  IABS R20, R12 ;  /* 0x0000000c00147213 */ /* 0x000fe20000000000 */
[----:B------:R-:W-:Y:S01]  /*104e0*/  @!P4 IMAD.IADD R6, R6, 0x1, -R0 ;  /* 0x000000010606c824 */ /* 0x000fe200078e0a00 */
[C---:B------:R-:W-:Y:S01]  /*104f0*/  ISETP.GT.U32.AND P4, PT, R0.reuse, R7, PT ;  /* 0x000000070000720c */ /* 0x040fe20003f84070 */
[----:B0-----:R-:W-:Y:S02]  /*10500*/  IMAD.MOV.U32 R2, RZ, RZ, R5 ;  /* 0x000000ffff027224 */ /* 0x001fe400078e0005 */
[----:B------:R-:W-:Y:S01]  /*10510*/  IMAD.MOV.U32 R5, RZ, RZ, R16 ;  /* 0x000000ffff057224 */ /* 0x000fe200078e0010 */
[----:B------:R-:W-:Y:S01]  /*10520*/  ISETP.GT.U32.AND P5, PT, R0, R6, PT ;  /* 0x000000060000720c */ /* 0x000fe20003fa4070 */
[----:B------:R-:W-:-:S04]  /*10530*/  IMAD.HI.U32 R16, R28, R11, RZ ;  /* 0x0000000b1c107227 */ /* 0x000fc800078e00ff */
[----:B------:R-:W-:Y:S01]  /*10540*/  @!P2 IMAD.MOV R2, RZ, RZ, -R2 ;  /* 0x000000ffff02a224 */ /* 0x000fe200078e0a02 */
[----:B------:R-:W-:Y:S01]  /*10550*/  ISETP.GT.U32.AND P2, PT, R0, R13, PT ;  /* 0x0000000d0000720c */ /* 0x000fe20003f44070 */
[----:B------:R-:W-:Y:S02]  /*10560*/  IMAD.MOV R16, RZ, RZ, -R16 ;  /* 0x000000ffff107224 */ /* 0x000fe400078e0a10 */
[----:B------:R-:W-:Y:S01]  /*10570*/  IMAD.HI.U32 R17, R28, R5, RZ ;  /* 0x000000051c117227 */ /* 0x000fe200078e00ff */
[----:B------:R0:W-:Y:S03]  /*10580*/  STL [R1+0x32c], R2 ;  /* 0x00032c0201007387 */ /* 0x0001e60000100800 */
[--C-:B------:R-:W-:Y:S02]  /*10590*/  @!P4 IMAD.IADD R7, R7, 0x1, -R0.reuse ;  /* 0x000000010707c824 */ /* 0x100fe400078e0a00 */
[----:B------:R-:W-:Y:S01]  /*105a0*/  IMAD R11, R0, R16, R11 ;  /* 0x00000010000b7224 */ /* 0x000fe200078e020b */
[----:B------:R-:W-:Y:S01]  /*105b0*/  IADD3 R16, R27, 0xcb, RZ ;  /* 0x000000cb1b107810 */ /* 0x000fe20007ffe0ff */
[--C-:B------:R-:W-:Y:S01]  /*105c0*/  @!P5 IMAD.IADD R6, R6, 0x1, -R0.reuse ;  /* 0x000000010606d824 */ /* 0x100fe200078e0a00 */
[C---:B------:R-:W-:Y:S01]  /*105d0*/  ISETP.GT.U32.AND P4, PT, R0.reuse, R7, PT ;  /* 0x000000070000720c */ /* 0x040fe20003f84070 */
[----:B------:R-:W-:Y:S01]  /*105e0*/  @!P2 IMAD.IADD R13, R13, 0x1, -R0 ;  /* 0x000000010d0da824 */ /* 0x000fe200078e0a00 */
[----:B------:R-:W-:Y:S01]  /*105f0*/  ISETP.GT.U32.AND P5, PT, R0, R11, PT ;  /* 0x0000000b0000720c */ /* 0x000fe20003fa4070 */
[----:B0-----:R-:W-:Y:S01]  /*10600*/  IMAD.MOV.U32 R2, RZ, RZ, R18 ;  /* 0x000000ffff027224 */ /* 0x001fe200078e0012 */
[----:B------:R-:W-:Y:S01]  /*10610*/  IADD3 R18, R27, 0xc9, RZ ;  /* 0x000000c91b127810 */ /* 0x000fe20007ffe0ff */
[----:B------:R-:W-:-:S02]  /*10620*/  IMAD.MOV.U32 R3, RZ, RZ, R6 ;  /* 0x000000ffff037224 */ /* 0x000fc400078e0006 */
[----:B------:R-:W-:Y:S01]  /*10630*/  @!P1 IMAD.MOV R2, RZ, RZ, -R2 ;  /* 0x000000ffff029224 */ /* 0x000fe200078e0a02 */
[----:B------:R-:W-:Y:S01]  /*10640*/  ISETP.GE.AND P1, PT, R8, RZ, PT ;  /* 0x000000ff0800720c */ /* 0x000fe20003f26270 */
[----:B------:R-:W-:Y:S01]  /*10650*/  IMAD.MOV R8, RZ, RZ, -R17 ;  /* 0x000000ffff087224 */ /* 0x000fe200078e0a11 */
[----:B------:R-:W-:Y:S01]  /*10660*/  IADD3 R17, R27, 0xca, RZ ;  /* 0x000000ca1b117810 */ /* 0x000fe20007ffe0ff */
[----:B------:R-:W-:Y:S01]  /*10670*/  IMAD.HI.U32 R6, R28, R20, RZ ;  /* 0x000000141c067227 */ /* 0x000fe200078e00ff */
[----:B------:R0:W-:Y:S03]  /*10680*/  STL [R1+0x334], R2 ;  /* 0x0003340201007387 */ /* 0x0001e60000100800 */
[C---:B------:R-:W-:Y:S02]  /*10690*/  IMAD R5, R0.reuse, R8, R5 ;  /* 0x0000000800057224 */ /* 0x040fe400078e0205 */
[----:B------:R-:W-:Y:S01]  /*106a0*/  @!P6 IMAD.MOV R3, RZ, RZ, -R3 ;  /* 0x000000ffff03e224 */ /* 0x000fe200078e0a03 */
[----:B------:R-:W-:Y:S01]  /*106b0*/  ISETP.GE.AND P6, PT, R9, RZ, PT ;  /* 0x000000ff0900720c */ /* 0x000fe20003fc6270 */
[----:B------:R-:W-:Y:S01]  /*106c0*/  IMAD.MOV R6, RZ, RZ, -R6 ;  /* 0x000000ffff067224 */ /* 0x000fe200078e0a06 */
[----:B------:R-:W-:Y:S01]  /*106d0*/  ISETP.GT.U32.AND P2, PT, R0, R5, PT ;  /* 0x000000050000720c */ /* 0x000fe20003f44070 */
[--C-:B------:R-:W-:Y:S01]  /*106e0*/  @!P4 IMAD.IADD R7, R7, 0x1, -R0.reuse ;  /* 0x000000010707c824 */ /* 0x100fe200078e0a00 */
[----:B------:R-:W-:Y:S01]  /*106f0*/  STL [R1+0x338], R3 ;  /* 0x0003380301007387 */ /* 0x000fe20000100800 */
[----:B0-----:R-:W-:Y:S01]  /*10700*/  IMAD.MOV.U32 R2, RZ, RZ, R13 ;  /* 0x000000ffff027224 */ /* 0x001fe200078e000d */
[----:B------:R-:W-:Y:S01]  /*10710*/  ISETP.GE.AND P4, PT, R12, RZ, PT ;  /* 0x000000ff0c00720c */ /* 0x000fe20003f86270 */
[----:B------:R-:W-:Y:S01]  /*10720*/  @!P5 IMAD.IADD R11, R11, 0x1, -R0 ;  /* 0x000000010b0bd824 */ /* 0x000fe200078e0a00 */
[----:B------:R-:W-:Y:S01]  /*10730*/  IADD3 R9, R27, 0xce, RZ ;  /* 0x000000ce1b097810 */ /* 0x000fe20007ffe0ff */
[----:B------:R-:W-:Y:S01]  /*10740*/  @!P0 IMAD.MOV R2, RZ, RZ, -R2 ;  /* 0x000000ffff028224 */ /* 0x000fe200078e0a02 */
[----:B------:R-:W-:Y:S01]  /*10750*/  ISETP.GE.AND P0, PT, R10, RZ, PT ;  /* 0x000000ff0a00720c */ /* 0x000fe20003f06270 */
[C---:B------:R-:W-:Y:S01]  /*10760*/  IMAD R20, R0.reuse, R6, R20 ;  /* 0x0000000600147224 */ /* 0x040fe200078e0214 */
[----:B------:R-:W-:-:S02]  /*10770*/  ISETP.GT.U32.AND P5, PT, R0, R11, PT ;  /* 0x0000000b0000720c */ /* 0x000fc40003fa4070 */
[----:B------:R0:W-:Y:S01]  /*10780*/  STL [R1+0x344], R2 ;  /* 0x0003440201007387 */ /* 0x0001e20000100800 */
[--C-:B------:R-:W-:Y:S01]  /*10790*/  @!P2 IMAD.IADD R5, R5, 0x1, -R0.reuse ;  /* 0x000000010505a824 */ /* 0x100fe200078e0a00 */
[C---:B------:R-:W-:Y:S02]  /*107a0*/  IADD3 R6, R27.reuse, 0xd0, RZ ;  /* 0x000000d01b067810 */ /* 0x040fe40007ffe0ff */
[----:B------:R-:W-:Y:S02]  /*107b0*/  IADD3 R10, R27, 0xcf, RZ ;  /* 0x000000cf1b0a7810 */ /* 0x000fe40007ffe0ff */
[C---:B------:R-:W-:Y:S02]  /*107c0*/  ISETP.GT.U32.AND P2, PT, R0.reuse, R5, PT ;  /* 0x000000050000720c */ /* 0x040fe40003f44070 */
[----:B------:R-:W-:Y:S01]  /*107d0*/  IABS R22, R6 ;  /* 0x0000000600167213 */ /* 0x000fe20000000000 */
[----:B0-----:R-:W-:Y:S01]  /*107e0*/  IMAD.MOV.U32 R2, RZ, RZ, R7 ;  /* 0x000000ffff027224 */ /* 0x001fe200078e0007 */
[----:B------:R-:W-:Y:S01]  /*107f0*/  IABS R12, R10 ;  /* 0x0000000a000c7213 */ /* 0x000fe20000000000 */
[----:B------:R-:W-:Y:S01]  /*10800*/  @!P5 IMAD.IADD R11, R11, 0x1, -R0 ;  /* 0x000000010b0bd824 */ /* 0x000fe200078e0a00 */
[----:B------:R-:W-:Y:S01]  /*10810*/  IABS R8, R9 ;  /* 0x0000000900087213 */ /* 0x000fe20000000000 */
[----:B------:R-:W-:Y:S01]  /*10820*/  @!P1 IMAD.MOV R2, RZ, RZ, -R2 ;  /* 0x000000ffff029224 */ /* 0x000fe200078e0a02 */
[----:B------:R-:W-:Y:S01]  /*10830*/  ISETP.GT.U32.AND P1, PT, R0, R20, PT ;  /* 0x000000140000720c */ /* 0x000fe20003f24070 */
[----:B------:R-:W-:Y:S01]  /*10840*/  IMAD.HI.U32 R13, R28, R22, RZ ;  /* 0x000000161c0d7227 */ /* 0x000fe200078e00ff */
[----:B------:R-:W-:-:S02]  /*10850*/  ISETP.GE.AND P5, PT, R6, RZ, PT ;  /* 0x000000ff0600720c */ /* 0x000fc40003fa6270 */
[----:B------:R0:W-:Y:S01]  /*10860*/  STL [R1+0x348], R2 ;  /* 0x0003480201007387 */ /* 0x0001e20000100800 */
[----:B------:R-:W-:Y:S01]  /*10870*/  @!P2 IMAD.IADD R5, R5, 0x1, -R0 ;  /* 0x000000010505a824 */ /* 0x000fe200078e0a00 */
[----:B------:R-:W-:Y:S01]  /*10880*/  ISETP.GE.AND P2, PT, R10, RZ, PT ;  /* 0x000000ff0a00720c */ /* 0x000fe20003f46270 */
[----:B------:R-:W-:-:S04]  /*10890*/  IMAD.HI.U32 R7, R28, R12, RZ ;  /* 0x0000000c1c077227 */ /* 0x000fc800078e00ff */
[----:B------:R-:W-:Y:S01]  /*108a0*/  IMAD.MOV R10, RZ, RZ, -R13 ;  /* 0x000000ffff0a7224 */ /* 0x000fe200078e0a0d */
[----:B------:R-:W-:Y:S01]  /*108b0*/  IADD3 R13, R27, 0xcc, RZ ;  /* 0x000000cc1b0d7810 */ /* 0x000fe20007ffe0ff */
[----:B------:R-:W-:Y:S01]  /*108c0*/  @!P1 IMAD.IADD R20, R20, 0x1, -R0 ;  /* 0x0000000114149824 */ /* 0x000fe200078e0a00 */
[----:B------:R-:W-:Y:S01]  /*108d0*/  ISETP.GE.AND P1, PT, R9, RZ, PT ;  /* 0x000000ff0900720c */ /* 0x000fe20003f26270 */
[----:B0-----:R-:W-:Y:S01]  /*108e0*/  IMAD.MOV.U32 R2, RZ, RZ, R11 ;  /* 0x000000ffff027224 */ /* 0x001fe200078e000b */
[----:B------:R-:W-:Y:S01]  /*108f0*/  IABS R9, R16 ;  /* 0x0000001000097213 */ /* 0x000fe20000000000 */
[----:B------:R-:W-:Y:S01]  /*10900*/  IMAD.MOV R7, RZ, RZ, -R7 ;  /* 0x000000ffff077224 */ /* 0x000fe200078e0a07 */
[----:B------:R-:W-:Y:S01]  /*10910*/  IABS R11, R17 ;  /* 0x00000011000b7213 */ /* 0x000fe20000000000 */
[----:B------:R-:W-:Y:S01]  /*10920*/  @!P6 IMAD.MOV R2, RZ, RZ, -R2 ;  /* 0x000000ffff02e224 */ /* 0x000fe200078e0a02 */
[C---:B------:R-:W-:Y:S01]  /*10930*/  ISETP.GT.U32.AND P6, PT, R0.reuse, R20, PT ;  /* 0x000000140000720c */ /* 0x040fe20003fc4070 */
[C---:B------:R-:W-:Y:S01]  /*10940*/  IMAD R22, R0.reuse, R10, R22 ;  /* 0x0000000a00167224 */ /* 0x040fe200078e0216 */
[----:B------:R-:W-:Y:S01]  /*10950*/  IABS R10, R18 ;  /* 0x00000012000a7213 */ /* 0x000fe20000000000 */
[----:B------:R-:W-:Y:S01]  /*10960*/  IMAD R12, R0, R7, R12 ;  /* 0x00000007000c7224 */ /* 0x000fe200078e020c */
[----:B------:R0:W-:Y:S01]  /*10970*/  STL [R1+0x33c], R2 ;  /* 0x00033c0201007387 */ /* 0x0001e20000100800 */
[----:B------:R-:W-:Y:S01]  /*10980*/  IMAD.HI.U32 R6, R28, R8, RZ ;  /* 0x000000081c067227 */ /* 0x000fe200078e00ff */
[----:B------:R-:W-:-:S03]  /*10990*/  IABS R7, R24 ;  /* 0x0000001800077213 */ /* 0x000fc60000000000 */
[----:B------:R-:W-:Y:S02]  /*109a0*/  IMAD.MOV R6, RZ, RZ, -R6 ;  /* 0x000000ffff067224 */ /* 0x000fe400078e0a06 */
[----:B------:R-:W-:-:S04]  /*109b0*/  IMAD.HI.U32 R21, R28, R7, RZ ;  /* 0x000000071c157227 */ /* 0x000fc800078e00ff */
[----:B0-----:R-:W-:Y:S01]  /*109c0*/  IMAD.MOV.U32 R2, RZ, RZ, R5 ;  /* 0x000000ffff027224 */ /* 0x001fe200078e0005 */
[----:B------:R-:W-:Y:S01]  /*109d0*/  IABS R5, R13 ;  /* 0x0000000d00057213 */ /* 0x000fe20000000000 */
[----:B------:R-:W-:Y:S01]  /*109e0*/  @!P6 IMAD.IADD R20, R20, 0x1, -R0 ;  /* 0x000000011414e824 */ /* 0x000fe200078e0a00 */
[C---:B------:R-:W-:Y:S01]  /*109f0*/  ISETP.GT.U32.AND P6, PT, R0.reuse, R12, PT ;  /* 0x0000000c0000720c */ /* 0x040fe20003fc4070 */
[----:B------:R-:W-:Y:S01]  /*10a00*/  @!P0 IMAD.MOV R2, RZ, RZ, -R2 ;  /* 0x000000ffff028224 */ /* 0x000fe200078e0a02 */
[C---:B------:R-:W-:Y:S01]  /*10a10*/  ISETP.GT.U32.AND P0, PT, R0.reuse, R22, PT ;  /* 0x000000160000720c */ /* 0x040fe20003f04070 */
[----:B------:R-:W-:Y:S02]  /*10a20*/  IMAD R8, R0, R6, R8 ;  /* 0x0000000600087224 */ /* 0x000fe400078e0208 */
[----:B------:R-:W-:Y:S01]  /*10a30*/  IMAD.HI.U32 R19, R28, R5, RZ ;  /* 0x000000051c137227 */ /* 0x000fe200078e00ff */
[----:B------:R0:W-:Y:S03]  /*10a40*/  STL [R1+0x340], R2 ;  /* 0x0003400201007387 */ /* 0x0001e60000100800 */
[----:B------:R-:W-:-:S02]  /*10a50*/  IMAD.MOV R21, RZ, RZ, -R21 ;  /* 0x000000ffff157224 */ /* 0x000fc400078e0a15 */
[----:B------:R-:W-:Y:S02]  /*10a60*/  IMAD.MOV R19, RZ, RZ, -R19 ;  /* 0x000000ffff137224 */ /* 0x000fe400078e0a13 */
[--C-:B------:R-:W-:Y:S02]  /*10a70*/  @!P6 IMAD.IADD R12, R12, 0x1, -R0.reuse ;  /* 0x000000010c0ce824 */ /* 0x100fe400078e0a00 */
[----:B------:R-:W-:Y:S02]  /*10a80*/  @!P0 IMAD.IADD R22, R22, 0x1, -R0 ;  /* 0x0000000116168824 */ /* 0x000fe400078e0a00 */
[----:B0-----:R-:W-:Y:S01]  /*10a90*/  IMAD.MOV.U32 R2, RZ, RZ, R20 ;  /* 0x000000ffff027224 */ /* 0x001fe200078e0014 */
[----:B------:R-:W-:Y:S01]  /*10aa0*/  ISETP.GT.U32.AND P6, PT, R0, R12, PT ;  /* 0x0000000c0000720c */ /* 0x000fe20003fc4070 */
[----:B------:R-:W-:Y:S01]  /*10ab0*/  IMAD.HI.U32 R6, R28, R9, RZ ;  /* 0x000000091c067227 */ /* 0x000fe200078e00ff */
[----:B------:R-:W-:-:S03]  /*10ac0*/  ISETP.GT.U32.AND P0, PT, R0, R22, PT ;  /* 0x000000160000720c */ /* 0x000fc60003f04070 */
[----:B------:R-:W-:Y:S01]  /*10ad0*/  @!P4 IMAD.MOV R2, RZ, RZ, -R2 ;  /* 0x000000ffff02c224 */ /* 0x000fe200078e0a02 */
[C---:B------:R-:W-:Y:S01]  /*10ae0*/  ISETP.GT.U32.AND P4, PT, R0.reuse, R8, PT ;  /* 0x000000080000720c */ /* 0x040fe20003f84070 */
[C---:B------:R-:W-:Y:S01]  /*10af0*/  IMAD R7, R0.reuse, R21, R7 ;  /* 0x0000001500077224 */ /* 0x040fe200078e0207 */
[C---:B------:R-:W-:Y:S01]  /*10b00*/  IADD3 R21, R27.reuse, 0xc6, RZ ;  /* 0x000000c61b157810 */ /* 0x040fe20007ffe0ff */
[----:B------:R-:W-:Y:S01]  /*10b10*/  IMAD R5, R0, R19, R5 ;  /* 0x0000001300057224 */ /* 0x000fe200078e0205 */
[----:B------:R0:W-:Y:S01]  /*10b20*/  STL [R1+0x330], R2 ;  /* 0x0003300201007387 */ /* 0x0001e20000100800 */
[----:B------:R-:W-:Y:S01]  /*10b30*/  IMAD.MOV R19, RZ, RZ, -R6 ;  /* 0x000000ffff137224 */ /* 0x000fe200078e0a06 */
[----:B------:R-:W-:Y:S01]  /*10b40*/  IABS R23, R21 ;  /* 0x0000001500177213 */ /* 0x000fe20000000000 */
[--C-:B------:R-:W-:Y:S01]  /*10b50*/  @!P6 IMAD.IADD R12, R12, 0x1, -R0.reuse ;  /* 0x000000010c0ce824 */ /* 0x100fe200078e0a00 */
[----:B------:R-:W-:Y:S01]  /*10b60*/  ISETP.GT.U32.AND P6, PT, R0, R5, PT ;  /* 0x000000050000720c */ /* 0x000fe20003fc4070 */
[--C-:B------:R-:W-:Y:S01]  /*10b70*/  @!P0 IMAD.IADD R22, R22, 0x1, -R0.reuse ;  /* 0x0000000116168824 */ /* 0x100fe200078e0a00 */
[C---:B------:R-:W-:Y:S01]  /*10b80*/  ISETP.GT.U32.AND P0, PT, R0.reuse, R7, PT ;  /* 0x000000070000720c */ /* 0x040fe20003f04070 */
[----:B------:R-:W-:Y:S01]  /*10b90*/  IMAD R9, R0, R19, R9 ;  /* 0x0000001300097224 */ /* 0x000fe200078e0209 */
[----:B------:R-:W-:Y:S01]  /*10ba0*/  IADD3 R19, R27, 0xc8, RZ ;  /* 0x000000c81b137810 */ /* 0x000fe20007ffe0ff */
[----:B------:R-:W-:-:S02]  /*10bb0*/  @!P4 IMAD.IADD R8, R8, 0x1, -R0 ;  /* 0x000000010808c824 */ /* 0x000fc400078e0a00 */
[----:B------:R-:W-:Y:S01]  /*10bc0*/  IMAD.HI.U32 R6, R28, R10, RZ ;  /* 0x0000000a1c067227 */ /* 0x000fe200078e00ff */
[----:B------:R-:W-:-:S03]  /*10bd0*/  ISETP.GT.U32.AND P4, PT, R0, R9, PT ;  /* 0x000000090000720c */ /* 0x000fc60003f84070 */
[----:B------:R-:W-:-:S04]  /*10be0*/  IMAD.HI.U32 R20, R28, R11, RZ ;  /* 0x0000000b1c147227 */ /* 0x000fc800078e00ff */
[----:B------:R-:W-:Y:S01]  /*10bf0*/  @!P0 IMAD.IADD R7, R7, 0x1, -R0 ;  /* 0x0000000107078824 */ /* 0x000fe200078e0a00 */
[C---:B------:R-:W-:Y:S01]  /*10c00*/  ISETP.GT.U32.AND P0, PT, R0.reuse, R8, PT ;  /* 0x000000080000720c */ /* 0x040fe20003f04070 */
[----:B------:R-:W-:Y:S02]  /*10c10*/  IMAD.MOV R6, RZ, RZ, -R6 ;  /* 0x000000ffff067224 */ /* 0x000fe400078e0a06 */
[----:B------:R-:W-:Y:S01]  /*10c20*/  @!P6 IMAD.IADD R5, R5, 0x1, -R0 ;  /* 0x000000010505e824 */ /* 0x000fe200078e0a00 */
[C---:B------:R-:W-:Y:S01]  /*10c30*/  ISETP.GT.U32.AND P6, PT, R0.reuse, R7, PT ;  /* 0x000000070000720c */ /* 0x040fe20003fc4070 */
[----:B------:R-:W-:Y:S02]  /*10c40*/  IMAD.MOV R20, RZ, RZ, -R20 ;  /* 0x000000ffff147224 */ /* 0x000fe400078e0a14 */
[----:B------:R-:W-:Y:S01]  /*10c50*/  IMAD R10, R0, R6, R10 ;  /* 0x00000006000a7224 */ /* 0x000fe200078e020a */
[----:B------:R-:W-:Y:S01]  /*10c60*/  IABS R6, R19 ;  /* 0x0000001300067213 */ /* 0x000fe20000000000 */
[----:B0-----:R-:W-:-:S02]  /*10c70*/  IMAD.MOV.U32 R2, RZ, RZ, R22 ;  /* 0x000000ffff027224 */ /* 0x001fc400078e0016 */
[----:B------:R-:W-:Y:S01]  /*10c80*/  @!P4 IMAD.IADD R9, R9, 0x1, -R0 ;  /* 0x000000010909c824 */ /* 0x000fe200078e0a00 */
[C---:B------:R-:W-:Y:S01]  /*10c90*/  ISETP.GT.U32.AND P4, PT, R0.reuse, R5, PT ;  /* 0x000000050000720c */ /* 0x040fe20003f84070 */
[C---:B------:R-:W-:Y:S01]  /*10ca0*/  IMAD R11, R0.reuse, R20, R11 ;  /* 0x00000014000b7224 */ /* 0x040fe200078e020b */
[----:B------:R-:W-:Y:S01]  /*10cb0*/  IADD3 R20, R27, 0xc7, RZ ;  /* 0x000000c71b147810 */ /* 0x000fe20007ffe0ff */
[----:B------:R-:W-:Y:S01]  /*10cc0*/  @!P5 IMAD.MOV R2, RZ, RZ, -R2 ;  /* 0x000000ffff02d224 */ /* 0x000fe200078e0a02 */
[----:B------:R-:W-:Y:S01]  /*10cd0*/  ISETP.GT.U32.AND P5, PT, R0, R9, PT ;  /* 0x000000090000720c */ /* 0x000fe20003fa4070 */
[----:B------:R-:W-:Y:S01]  /*10ce0*/  IMAD.HI.U32 R25, R28, R6, RZ ;  /* 0x000000061c197227 */ /* 0x000fe200078e00ff */
[----:B------:R-:W-:Y:S02]  /*10cf0*/  IABS R22, R20 ;  /* 0x0000001400167213 */ /* 0x000fe40000000000 */
[----:B------:R0:W-:Y:S01]  /*10d00*/  STL [R1+0x328], R2 ;  /* 0x0003280201007387 */ /* 0x0001e20000100800 */
[----:B------:R-:W-:Y:S01]  /*10d10*/  @!P0 IMAD.IADD R8, R8, 0x1, -R0 ;  /* 0x0000000108088824 */ /* 0x000fe200078e0a00 */
[----:B------:R-:W-:Y:S01]  /*10d20*/  ISETP.GT.U32.AND P0, PT, R0, R11, PT ;  /* 0x0000000b0000720c */ /* 0x000fe20003f04070 */
[----:B------:R-:W-:-:S02]  /*10d30*/  IMAD.MOV R25, RZ, RZ, -R25 ;  /* 0x000000ffff197224 */ /* 0x000fc400078e0a19 */
[----:B------:R-:W-:Y:S01]  /*10d40*/  @!P6 IMAD.IADD R7, R7, 0x1, -R0 ;  /* 0x000000010707e824 */ /* 0x000fe200078e0a00 */
[C---:B------:R-:W-:Y:S01]  /*10d50*/  ISETP.GT.U32.AND P6, PT, R0.reuse, R10, PT ;  /* 0x0000000a0000720c */ /* 0x040fe20003fc4070 */
[----:B------:R-:W-:Y:S02]  /*10d60*/  IMAD R6, R0, R25, R6 ;  /* 0x0000001900067224 */ /* 0x000fe400078e0206 */
[----:B------:R-:W-:Y:S01]  /*10d70*/  @!P4 IMAD.IADD R5, R5, 0x1, -R0 ;  /* 0x000000010505c824 */ /* 0x000fe200078e0a00 */
[----:B------:R-:W-:Y:S01]  /*10d80*/  ISETP.GE.AND P4, PT, R24, RZ, PT ;  /* 0x000000ff1800720c */ /* 0x000fe20003f86270 */
[----:B0-----:R-:W-:Y:S02]  /*10d90*/  IMAD.MOV.U32 R2, RZ, RZ, R12 ;  /* 0x000000ffff027224 */ /* 0x001fe400078e000c */
[----:B------:R-:W-:Y:S01]  /*10da0*/  @!P5 IMAD.IADD R9, R9, 0x1, -R0 ;  /* 0x000000010909d824 */ /* 0x000fe200078e0a00 */
[----:B------:R-:W-:Y:S01]  /*10db0*/  ISETP.GT.U32.AND P5, PT, R0, R6, PT ;  /* 0x000000060000720c */ /* 0x000fe20003fa4070 */
[----:B------:R-:W-:-:S04]  /*10dc0*/  IMAD.HI.U32 R25, R28, R22, RZ ;  /* 0x000000161c197227 */ /* 0x000fc800078e00ff */
[----:B------:R-:W-:Y:S02]  /*10dd0*/  @!P2 IMAD.MOV R2, RZ, RZ, -R2 ;  /* 0x000000ffff02a224 */ /* 0x000fe400078e0a02 */
[----:B------:R-:W-:Y:S01]  /*10de0*/  @!P0 IMAD.IADD R11, R11, 0x1, -R0 ;  /* 0x000000010b0b8824 */ /* 0x000fe200078e0a00 */
[----:B------:R-:W-:Y:S01]  /*10df0*/  ISETP.GE.AND P0, PT, R13, RZ, PT ;  /* 0x000000ff0d00720c */ /* 0x000fe20003f06270 */
[----:B------:R-:W-:Y:S01]  /*10e00*/  IMAD.MOV.U32 R3, RZ, RZ, R8 ;  /* 0x000000ffff037224 */ /* 0x000fe200078e0008 */
[----:B------:R0:W-:Y:S01]  /*10e10*/  STL [R1+0x324], R2 ;  /* 0x0003240201007387 */ /* 0x0001e20000100800 */
[----:B------:R-:W-:Y:S01]  /*10e20*/  IMAD.MOV R25, RZ, RZ, -R25 ;  /* 0x000000ffff197224 */ /* 0x000fe200078e0a19 */
[----:B------:R-:W-:Y:S01]  /*10e30*/  ISETP.GT.U32.AND P2, PT, R0, R11, PT ;  /* 0x0000000b0000720c */ /* 0x000fe20003f44070 */
[----:B------:R-:W-:Y:S01]  /*10e40*/  @!P6 IMAD.IADD R10, R10, 0x1, -R0 ;  /* 0x000000010a0ae824 */ /* 0x000fe200078e0a00 */
[----:B------:R-:W-:Y:S01]  /*10e50*/  ISETP.GE.AND P6, PT, R16, RZ, PT ;  /* 0x000000ff1000720c */ /* 0x000fe20003fc6270 */
[----:B------:R-:W-:Y:S01]  /*10e60*/  @!P1 IMAD.MOV R3, RZ, RZ, -R3 ;  /* 0x000000ffff039224 */ /* 0x000fe200078e0a03 */
[----:B------:R-:W-:Y:S01]  /*10e70*/  IADD3 R13, R27, 0xc5, RZ ;  /* 0x000000c51b0d7810 */ /* 0x000fe20007ffe0ff */
[C---:B------:R-:W-:Y:S01]  /*10e80*/  IMAD R22, R0.reuse, R25, R22 ;  /* 0x0000001900167224 */ /* 0x040fe200078e0216 */
[----:B------:R-:W-:Y:S01]  /*10e90*/  ISETP.GT.U32.AND P1, PT, R0, R10, PT ;  /* 0x0000000a0000720c */ /* 0x000fe20003f24070 */
[----:B------:R-:W-:Y:S01]  /*10ea0*/  IMAD.HI.U32 R24, R28, R23, RZ ;  /* 0x000000171c187227 */ /* 0x000fe200078e00ff */
[----:B------:R1:W-:Y:S01]  /*10eb0*/  STL [R1+0x320], R3 ;  /* 0x0003200301007387 */ /* 0x0003e20000100800 */
[----:B------:R-:W-:-:S02]  /*10ec0*/  IABS R16, R13 ;  /* 0x0000000d00107213 */ /* 0x000fc40000000000 */
[----:B0-----:R-:W-:Y:S01]  /*10ed0*/  IMAD.MOV.U32 R2, RZ, RZ, R7 ;  /* 0x000000ffff027224 */ /* 0x001fe200078e0007 */
[----:B------:R-:W-:Y:S01]  /*10ee0*/  IADD3 R7, R27, 0xc4, RZ ;  /* 0x000000c41b077810 */ /* 0x000fe20007ffe0ff */
[----:B------:R-:W-:Y:S01]  /*10ef0*/  @!P5 IMAD.IADD R6, R6, 0x1, -R0 ;  /* 0x000000010606d824 */ /* 0x000fe200078e0a00 */
[C---:B------:R-:W-:Y:S01]  /*10f00*/  ISETP.GT.U32.AND P5, PT, R0.reuse, R22, PT ;  /* 0x000000160000720c */ /* 0x040fe20003fa4070 */
[----:B------:R-:W-:Y:S02]  /*10f10*/  @!P4 IMAD.MOV R2, RZ, RZ, -R2 ;  /* 0x000000ffff02c224 */ /* 0x000fe400078e0a02 */
[----:B------:R-:W-:Y:S01]  /*10f20*/  IMAD.MOV R24, RZ, RZ, -R24 ;  /* 0x000000ffff187224 */ /* 0x000fe200078e0a18 */
[C---:B------:R-:W-:Y:S01]  /*10f30*/  ISETP.GT.U32.AND P4, PT, R0.reuse, R6, PT ;  /* 0x000000060000720c */ /* 0x040fe20003f84070 */
[----:B-1----:R-:W-:Y:S01]  /*10f40*/  IMAD.MOV.U32 R3, RZ, RZ, R5 ;  /* 0x000000ffff037224 */ /* 0x002fe200078e0005 */
[----:B------:R0:W-:Y:S01]  /*10f50*/  STL [R1+0x31c], R2 ;  /* 0x00031c0201007387 */ /* 0x0001e20000100800 */
[----:B------:R-:W-:-:S02]  /*10f60*/  IMAD R23, R0, R24, R23 ;  /* 0x0000001800177224 */ /* 0x000fc400078e0217 */
[----:B------:R-:W-:Y:S01]  /*10f70*/  @!P0 IMAD.MOV R3, RZ, RZ, -R3 ;  /* 0x000000ffff038224 */ /* 0x000fe200078e0a03 */
[----:B------:R-:W-:Y:S01]  /*10f80*/  ISETP.GE.AND P0, PT, R17, RZ, PT ;  /* 0x000000ff1100720c */ /* 0x000fe20003f06270 */
[--C-:B------:R-:W-:Y:S01]  /*10f90*/  @!P2 IMAD.IADD R11, R11, 0x1, -R0.reuse ;  /* 0x000000010b0ba824 */ /* 0x100fe200078e0a00 */
[----:B------:R-:W-:Y:S01]  /*10fa0*/  ISETP.GE.AND P2, PT, R18, RZ, PT ;  /* 0x000000ff1200720c */ /* 0x000fe20003f46270 */
[--C-:B------:R-:W-:Y:S01]  /*10fb0*/  @!P1 IMAD.IADD R10, R10, 0x1, -R0.reuse ;  /* 0x000000010a0a9824 */ /* 0x100fe200078e0a00 */
[----:B------:R1:W-:Y:S01]  /*10fc0*/  STL [R1+0x318], R3 ;  /* 0x0003180301007387 */ /* 0x0003e20000100800 */
[----:B------:R-:W-:Y:S01]  /*10fd0*/  @!P5 IMAD.IADD R22, R22, 0x1, -R0 ;  /* 0x000000011616d824 */ /* 0x000fe200078e0a00 */
[----:B------:R-:W-:Y:S01]  /*10fe0*/  ISETP.GE.AND P1, PT, R19, RZ, PT ;  /* 0x000000ff1300720c */ /* 0x000fe20003f26270 */
[----:B0-----:R-:W-:Y:S01]  /*10ff0*/  IMAD.MOV.U32 R2, RZ, RZ, R9 ;  /* 0x000000ffff027224 */ /* 0x001fe200078e0009 */
[----:B------:R-:W-:Y:S01]  /*11000*/  IABS R9, R7 ;  /* 0x0000000700097213 */ /* 0x000fe20000000000 */
[----:B------:R-:W-:Y:S01]  /*11010*/  IMAD.HI.U32 R5, R28, R16, RZ ;  /* 0x000000101c057227 */ /* 0x000fe200078e00ff */
[----:B------:R-:W-:-:S02]  /*11020*/  ISETP.GE.AND P5, PT, R21, RZ, PT ;  /* 0x000000ff1500720c */ /* 0x000fc40003fa6270 */
[C---:B------:R-:W-:Y:S01]  /*11030*/  IADD3 R18, R27.reuse, 0xc1, RZ ;  /* 0x000000c11b127810 */ /* 0x040fe20007ffe0ff */
[----:B------:R-:W-:Y:S01]  /*11040*/  @!P6 IMAD.MOV R2, RZ, RZ, -R2 ;  /* 0x000000ffff02e224 */ /* 0x000fe200078e0a02 */
[----:B------:R-:W-:Y:S01]  /*11050*/  ISETP.GT.U32.AND P6, PT, R0, R23, PT ;  /* 0x000000170000720c */ /* 0x000fe20003fc4070 */
[----:B------:R-:W-:Y:S01]  /*11060*/  IMAD.MOV R5, RZ, RZ, -R5 ;  /* 0x000000ffff057224 */ /* 0x000fe200078e0a05 */
[C---:B------:R-:W-:Y:S01]  /*11070*/  IADD3 R21, R27.reuse, 0xb4, RZ ;  /* 0x000000b41b157810 */ /* 0x040fe20007ffe0ff */
[----:B------:R-:W-:Y:S01]  /*11080*/  @!P4 IMAD.IADD R6, R6, 0x1, -R0 ;  /* 0x000000010606c824 */ /* 0x000fe200078e0a00 */
[----:B------:R0:W-:Y:S01]  /*11090*/  STL [R1+0x314], R2 ;  /* 0x0003140201007387 */ /* 0x0001e20000100800 */
[----:B------:R-:W-:Y:S01]  /*110a0*/  IMAD R16, R0, R5, R16 ;  /* 0x0000000500107224 */ /* 0x000fe200078e0210 */
[----:B------:R-:W-:Y:S01]  /*110b0*/  ISETP.GE.AND P4, PT, R20, RZ, PT ;  /* 0x000000ff1400720c */ /* 0x000fe20003f86270 */
[----:B-1----:R-:W-:Y:S01]  /*110c0*/  IMAD.MOV.U32 R3, RZ, RZ, R10 ;  /* 0x000000ffff037224 */ /* 0x002fe200078e000a */
[----:B------:R-:W-:-:S02]  /*110d0*/  IADD3 R5, R27, 0xc3, RZ ;  /* 0x000000c31b057810 */ /* 0x000fc40007ffe0ff */
[----:B------:R-:W-:Y:S01]  /*110e0*/  IADD3 R10, R27, 0xbf, RZ ;  /* 0x000000bf1b0a7810 */ /* 0x000fe20007ffe0ff */
[----:B------:R-:W-:Y:S01]  /*110f0*/  @!P2 IMAD.MOV R3, RZ, RZ, -R3 ;  /* 0x000000ffff03a224 */ /* 0x000fe200078e0a03 */
[----:B------:R-:W-:Y:S01]  /*11100*/  ISETP.GE.AND P2, PT, R13, RZ, PT ;  /* 0x000000ff0d00720c */ /* 0x000fe20003f46270 */
[----:B------:R-:W-:Y:S01]  /*11110*/  @!P6 IMAD.IADD R23, R23, 0x1, -R0 ;  /* 0x000000011717e824 */ /* 0x000fe200078e0a00 */
[----:B------:R-:W-:Y:S01]  /*11120*/  IABS R13, R5 ;  /* 0x00000005000d7213 */ /* 0x000fe20000000000 */
[----:B0-----:R-:W-:-:S03]  /*11130*/  IMAD.MOV.U32 R2, RZ, RZ, R11 ;  /* 0x000000ffff027224 */ /* 0x001fc600078e000b */
[C---:B------:R-:W-:Y:S01]  /*11140*/  ISETP.GT.U32.AND P6, PT, R0.reuse, R23, PT ;  /* 0x000000170000720c */ /* 0x040fe20003fc4070 */
[----:B------:R-:W-:Y:S01]  /*11150*/  @!P0 IMAD.MOV R2, RZ, RZ, -R2 ;  /* 0x000000ffff028224 */ /* 0x000fe200078e0a02 */
[----:B------:R-:W-:Y:S01]  /*11160*/  ISETP.GT.U32.AND P0, PT, R0, R22, PT ;  /* 0x000000160000720c */ /* 0x000fe20003f04070 */
[----:B------:R-:W-:-:S03]  /*11170*/  IMAD.HI.U32 R8, R28, R13, RZ ;  /* 0x0000000d1c087227 */ /* 0x000fc600078e00ff */
[----:B------:R0:W-:Y:S01]  /*11180*/  STL [R1+0x310], R2 ;  /* 0x0003100201007387 */ /* 0x0001e20000100800 */
[----:B------:R-:W-:-:S03]  /*11190*/  IMAD.MOV R8, RZ, RZ, -R8 ;  /* 0x000000ffff087224 */ /* 0x000fc600078e0a08 */
[----:B------:R-:W-:Y:S01]  /*111a0*/  STL [R1+0x30c], R3 ;  /* 0x00030c0301007387 */ /* 0x000fe20000100800 */
[----:B------:R-:W-:Y:S01]  /*111b0*/  IMAD R13, R0, R8, R13 ;  /* 0x00000008000d7224 */ /* 0x000fe200078e020d */
[----:B------:R-:W-:Y:S01]  /*111c0*/  IADD3 R8, R27, 0xc0, RZ ;  /* 0x000000c01b087810 */ /* 0x000fe20007ffe0ff */
[--C-:B------:R-:W-:Y:S01]  /*111d0*/  @!P6 IMAD.IADD R23, R23, 0x1, -R0.reuse ;  /* 0x000000011717e824 */ /* 0x100fe200078e0a00 */
[----:B------:R-:W-:Y:S01]  /*111e0*/  ISETP.GE.AND P6, PT, R5, RZ, PT ;  /* 0x000000ff0500720c */ /* 0x000fe20003fc6270 */
[----:B------:R-:W-:Y:S01]  /*111f0*/  @!P0 IMAD.IADD R22, R22, 0x1, -R0 ;  /* 0x0000000116168824 */ /* 0x000fe200078e0a00 */
[----:B------:R-:W-:Y:S01]  /*11200*/  ISETP.GE.AND P0, PT, R7, RZ, PT ;  /* 0x000000ff0700720c */ /* 0x000fe20003f06270 */
[----:B0-----:R-:W-:Y:S01]  /*11210*/  IMAD.MOV.U32 R2, RZ, RZ, R6 ;  /* 0x000000ffff027224 */ /* 0x001fe200078e0006 */
[----:B------:R-:W-:Y:S01]  /*11220*/  IADD3 R6, R27, 0xc2, RZ ;  /* 0x000000c21b067810 */ /* 0x000fe20007ffe0ff */
[----:B------:R-:W-:Y:S01]  /*11230*/  IMAD.HI.U32 R7, R28, R9, RZ ;  /* 0x000000091c077227 */ /* 0x000fe200078e00ff */
[----:B------:R-:W-:-:S02]  /*11240*/  IABS R12, R8 ;  /* 0x00000008000c7213 */ /* 0x000fc40000000000 */
[----:B------:R-:W-:Y:S01]  /*11250*/  IABS R17, R6 ;  /* 0x0000000600117213 */ /* 0x000fe20000000000 */
[----:B------:R-:W-:Y:S01]  /*11260*/  @!P1 IMAD.MOV R2, RZ, RZ, -R2 ;  /* 0x000000ffff029224 */ /* 0x000fe200078e0a02 */
[----:B------:R-:W-:Y:S01]  /*11270*/  ISETP.GT.U32.AND P1, PT, R0, R16, PT ;  /* 0x000000100000720c */ /* 0x000fe20003f24070 */
[----:B------:R-:W-:Y:S02]  /*11280*/  IMAD.MOV R7, RZ, RZ, -R7 ;  /* 0x000000ffff077224 */ /* 0x000fe400078e0a07 */
[----:B------:R-:W-:Y:S01]  /*11290*/  IMAD.HI.U32 R5, R28, R17, RZ ;  /* 0x000000111c057227 */ /* 0x000fe200078e00ff */
[----:B------:R0:W-:Y:S03]  /*112a0*/  STL [R1+0x308], R2 ;  /* 0x0003080201007387 */ /* 0x0001e60000100800 */
[----:B------:R-:W-:Y:S01]  /*112b0*/  IMAD R9, R0, R7, R9 ;  /* 0x0000000700097224 */ /* 0x000fe200078e0209 */
[----:B------:R-:W-:Y:S01]  /*112c0*/  IABS R7, R18 ;  /* 0x0000001200077213 */ /* 0x000fe20000000000 */
[----:B------:R-:W-:-:S02]  /*112d0*/  IMAD.MOV R5, RZ, RZ, -R5 ;  /* 0x000000ffff057224 */ /* 0x000fc400078e0a05 */
[----:B------:R-:W-:-:S04]  /*112e0*/  IMAD.HI.U32 R11, R28, R12, RZ ;  /* 0x0000000c1c0b7227 */ /* 0x000fc800078e00ff */
[----:B0-----:R-:W-:Y:S02]  /*112f0*/  IMAD.MOV.U32 R2, RZ, RZ, R22 ;  /* 0x000000ffff027224 */ /* 0x001fe400078e0016 */
[----:B------:R-:W-:Y:S01]  /*11300*/  @!P1 IMAD.IADD R16, R16, 0x1, -R0 ;  /* 0x0000000110109824 */ /* 0x000fe200078e0a00 */
[----:B------:R-:W-:Y:S01]  /*11310*/  ISETP.GE.AND P1, PT, R6, RZ, PT ;  /* 0x000000ff0600720c */ /* 0x000fe20003f26270 */
[----:B------:R-:W-:Y:S01]  /*11320*/  @!P4 IMAD.MOV R2, RZ, RZ, -R2 ;  /* 0x000000ffff02c224 */ /* 0x000fe200078e0a02 */
[----:B------:R-:W-:Y:S01]  /*11330*/  IABS R6, R10 ;  /* 0x0000000a00067213 */ /* 0x000fe20000000000 */
[C---:B------:R-:W-:Y:S01]  /*11340*/  IMAD R17, R0.reuse, R5, R17 ;  /* 0x0000000500117224 */ /* 0x040fe200078e0211 */
[----:B------:R-:W-:Y:S01]  /*11350*/  ISETP.GT.U32.AND P4, PT, R0, R16, PT ;  /* 0x000000100000720c */ /* 0x000fe20003f84070 */
[C---:B------:R-:W-:Y:S01]  /*11360*/  IMAD.HI.U32 R5, R28.reuse, R7, RZ ;  /* 0x000000071c057227 */ /* 0x040fe200078e00ff */
[----:B------:R0:W-:Y:S03]  /*11370*/  STL [R1+0x304], R2 ;  /* 0x0003040201007387 */ /* 0x0001e60000100800 */
[----:B------:R-:W-:-:S04]  /*11380*/  IMAD.HI.U32 R19, R28, R6, RZ ;  /* 0x000000061c137227 */ /* 0x000fc800078e00ff */
[----:B------:R-:W-:Y:S02]  /*11390*/  IMAD.MOV R19, RZ, RZ, -R19 ;  /* 0x000000ffff137224 */ /* 0x000fe400078e0a13 */
[----:B0-----:R-:W-:Y:S02]  /*113a0*/  IMAD.MOV.U32 R2, RZ, RZ, R23 ;  /* 0x000000ffff027224 */ /* 0x001fe400078e0017 */
[----:B------:R-:W-:Y:S01]  /*113b0*/  @!P4 IMAD.IADD R16, R16, 0x1, -R0 ;  /* 0x000000011010c824 */ /* 0x000fe200078e0a00 */
[C---:B------:R-:W-:Y:S01]  /*113c0*/  ISETP.GT.U32.AND P4, PT, R0.reuse, R13, PT ;  /* 0x0000000d0000720c */ /* 0x040fe20003f84070 */
[----:B------:R-:W-:Y:S01]  /*113d0*/  @!P5 IMAD.MOV R2, RZ, RZ, -R2 ;  /* 0x000000ffff02d224 */ /* 0x000fe200078e0a02 */
[C---:B------:R-:W-:Y:S01]  /*113e0*/  ISETP.GT.U32.AND P5, PT, R0.reuse, R9, PT ;  /* 0x000000090000720c */ /* 0x040fe20003fa4070 */
[----:B------:R-:W-:-:S03]  /*113f0*/  IMAD R6, R0, R19, R6 ;  /* 0x0000001300067224 */ /* 0x000fc600078e0206 */
[----:B------:R0:W-:Y:S07]  /*11400*/  STL [R1+0x2d8], R2 ;  /* 0x0002d80201007387 */ /* 0x0001ee0000100800 */
[--C-:B------:R-:W-:Y:S02]  /*11410*/  @!P4 IMAD.IADD R13, R13, 0x1, -R0.reuse ;  /* 0x000000010d0dc824 */ /* 0x100fe400078e0a00 */
[----:B------:R-:W-:Y:S02]  /*11420*/  @!P5 IMAD.IADD R9, R9, 0x1, -R0 ;  /* 0x000000010909d824 */ /* 0x000fe400078e0a00 */
[----:B0-----:R-:W-:Y:S01]  /*11430*/  IMAD.MOV.U32 R2, RZ, RZ, R16 ;  /* 0x000000ffff027224 */ /* 0x001fe200078e0010 */
[C---:B------:R-:W-:Y:S01]  /*11440*/  ISETP.GT.U32.AND P4, PT, R0.reuse, R13, PT ;  /* 0x0000000d0000720c */ /* 0x040fe20003f84070 */
[----:B------:R-:W-:Y:S01]  /*11450*/  IMAD.MOV R16, RZ, RZ, -R5 ;  /* 0x000000ffff107224 */ /* 0x000fe200078e0a05 */
[C---:B------:R-:W-:Y:S01]  /*11460*/  ISETP.GT.U32.AND P5, PT, R0.reuse, R9, PT ;  /* 0x000000090000720c */ /* 0x040fe20003fa4070 */
[----:B------:R-:W-:Y:S01]  /*11470*/  @!P2 IMAD.MOV R2, RZ, RZ, -R2 ;  /* 0x000000ffff02a224 */ /* 0x000fe200078e0a02 */
[C---:B------:R-:W-:Y:S01]  /*11480*/  ISETP.GT.U32.AND P2, PT, R0.reuse, R17, PT ;  /* 0x000000110000720c */ /* 0x040fe20003f44070 */
[C---:B------:R-:W-:Y:S01]  /*11490*/  IMAD R16, R0.reuse, R16, R7 ;  /* 0x0000001000107224 */ /* 0x040fe200078e0207 */
[C---:B------:R-:W-:Y:S01]  /*114a0*/  IADD3 R7, R27.reuse, 0xbd, RZ ;  /* 0x000000bd1b077810 */ /* 0x040fe20007ffe0ff */
[----:B------:R-:W-:Y:S01]  /*114b0*/  IMAD.MOV R5, RZ, RZ, -R11 ;  /* 0x000000ffff057224 */ /* 0x000fe200078e0a0b */
[----:B------:R-:W-:Y:S01]  /*114c0*/  IADD3 R11, R27, 0xbe, RZ ;  /* 0x000000be1b0b7810 */ /* 0x000fe20007ffe0ff */
[----:B------:R0:W-:Y:S01]  /*114d0*/  STL [R1+0x300], R2 ;  /* 0x0003000201007387 */ /* 0x0001e20000100800 */
[----:B------:R-:W-:Y:S01]  /*114e0*/  IABS R19, R7 ;  /* 0x0000000700137213 */ /* 0x000fe20000000000 */
[----:B------:R-:W-:Y:S01]  /*114f0*/  IMAD R12, R0, R5, R12 ;  /* 0x00000005000c7224 */ /* 0x000fe200078e020c */
[----:B------:R-:W-:Y:S01]  /*11500*/  IABS R5, R11 ;  /* 0x0000000b00057213 */ /* 0x000fe20000000000 */
[----:B------:R-:W-:-:S02]  /*11510*/  @!P4 IMAD.IADD R13, R13, 0x1, -R0 ;  /* 0x000000010d0dc824 */ /* 0x000fc400078e0a00 */
[--C-:B------:R-:W-:Y:S01]  /*11520*/  @!P5 IMAD.IADD R9, R9, 0x1, -R0.reuse ;  /* 0x000000010909d824 */ /* 0x100fe200078e0a00 */
[C---:B------:R-:W-:Y:S01]  /*11530*/  ISETP.GT.U32.AND P5, PT, R0.reuse, R16, PT ;  /* 0x000000100000720c */ /* 0x040fe20003fa4070 */
[----:B------:R-:W-:Y:S01]  /*11540*/  @!P2 IMAD.IADD R17, R17, 0x1, -R0 ;  /* 0x000000011111a824 */ /* 0x000fe200078e0a00 */
[C---:B------:R-:W-:Y:S01]  /*11550*/  ISETP.GT.U32.AND P4, PT, R0.reuse, R12, PT ;  /* 0x0000000c0000720c */ /* 0x040fe20003f84070 */
[----:B------:R-:W-:Y:S02]  /*11560*/  IMAD.MOV.U32 R3, RZ, RZ, R9 ;  /* 0x000000ffff037224 */ /* 0x000fe400078e0009 */
[----:B0-----:R-:W-:Y:S01]  /*11570*/  IMAD.MOV.U32 R2, RZ, RZ, R13 ;  /* 0x000000ffff027224 */ /* 0x001fe200078e000d */
[C---:B------:R-:W-:Y:S01]  /*11580*/  ISETP.GT.U32.AND P2, PT, R0.reuse, R17, PT ;  /* 0x000000110000720c */ /* 0x040fe20003f44070 */
[----:B------:R-:W-:Y:S01]  /*11590*/  @!P0 IMAD.MOV R3, RZ, RZ, -R3 ;  /* 0x000000ffff038224 */ /* 0x000fe200078e0a03 */
[----:B------:R-:W-:Y:S01]  /*115a0*/  ISETP.GT.U32.AND P0, PT, R0, R6, PT ;  /* 0x000000060000720c */ /* 0x000fe20003f04070 */
[----:B------:R-:W-:-:S02]  /*115b0*/  IMAD.MOV.U32 R9, RZ, RZ, R19 ;  /* 0x000000ffff097224 */ /* 0x000fc400078e0013 */
[----:B------:R-:W-:Y:S01]  /*115c0*/  @!P6 IMAD.MOV R2, RZ, RZ, -R2 ;  /* 0x000000ffff02e224 */ /* 0x000fe200078e0a02 */
[----:B------:R-:W-:Y:S01]  /*115d0*/  ISETP.GE.AND P6, PT, R18, RZ, PT ;  /* 0x000000ff1200720c */ /* 0x000fe20003fc6270 */
[--C-:B------:R-:W-:Y:S01]  /*115e0*/  @!P5 IMAD.IADD R16, R16, 0x1, -R0.reuse ;  /* 0x000000011010d824 */ /* 0x100fe200078e0a00 */
[----:B------:R0:W-:Y:S01]  /*115f0*/  STL [R1+0x2fc], R3 ;  /* 0x0002fc0301007387 */ /* 0x0001e20000100800 */
[----:B------:R-:W-:Y:S02]  /*11600*/  @!P4 IMAD.IADD R12, R12, 0x1, -R0 ;  /* 0x000000010c0cc824 */ /* 0x000fe400078e0a00 */
[----:B------:R-:W-:Y:S01]  /*11610*/  IMAD.HI.U32 R19, R28, R5, RZ ;  /* 0x000000051c137227 */ /* 0x000fe200078e00ff */
[C---:B------:R-:W-:Y:S01]  /*11620*/  ISETP.GT.U32.AND P5, PT, R0.reuse, R16, PT ;  /* 0x000000100000720c */ /* 0x040fe20003fa4070 */
[----:B------:R1:W-:Y:S01]  /*11630*/  STL [R1+0x2f8], R2 ;  /* 0x0002f80201007387 */ /* 0x0003e20000100800 */
[----:B------:R-:W-:Y:S01]  /*11640*/  ISETP.GT.U32.AND P4, PT, R0, R12, PT ;  /* 0x0000000c0000720c */ /* 0x000fe20003f84070 */
[----:B------:R-:W-:-:S02]  /*11650*/  IMAD.MOV R19, RZ, RZ, -R19 ;  /* 0x000000ffff137224 */ /* 0x000fc400078e0a13 */
[----:B------:R-:W-:Y:S01]  /*11660*/  @!P2 IMAD.IADD R17, R17, 0x1, -R0 ;  /* 0x000000011111a824 */ /* 0x000fe200078e0a00 */
[----:B------:R-:W-:Y:S01]  /*11670*/  ISETP.GE.AND P2, PT, R8, RZ, PT ;  /* 0x000000ff0800720c */ /* 0x000fe20003f46270 */
[----:B------:R-:W-:Y:S01]  /*11680*/  IMAD.HI.U32 R18, R28, R9, RZ ;  /* 0x000000091c127227 */ /* 0x000fe200078e00ff */
[----:B------:R-:W-:-:S03]  /*11690*/  IADD3 R8, R27, 0xbc, RZ ;  /* 0x000000bc1b087810 */ /* 0x000fc60007ffe0ff */
[--C-:B------:R-:W-:Y:S01]  /*116a0*/  @!P0 IMAD.IADD R6, R6, 0x1, -R0.reuse ;  /* 0x0000000106068824 */ /* 0x100fe200078e0a00 */
[----:B------:R-:W-:Y:S01]  /*116b0*/  IABS R13, R8 ;  /* 0x00000008000d7213 */ /* 0x000fe20000000000 */
[----:B------:R-:W-:Y:S02]  /*116c0*/  @!P5 IMAD.IADD R16, R16, 0x1, -R0 ;  /* 0x000000011010d824 */ /* 0x000fe400078e0a00 */
[C---:B------:R-:W-:Y:S01]  /*116d0*/  IMAD R5, R0.reuse, R19, R5 ;  /* 0x0000001300057224 */ /* 0x040fe200078e0205 */
[C---:B------:R-:W-:Y:S01]  /*116e0*/  ISETP.GT.U32.AND P0, PT, R0.reuse, R6, PT ;  /* 0x000000060000720c */ /* 0x040fe20003f04070 */
[----:B0-----:R-:W-:Y:S02]  /*116f0*/  IMAD.MOV.U32 R3, RZ, RZ, R17 ;  /* 0x000000ffff037224 */ /* 0x001fe400078e0011 */
[----:B-1----:R-:W-:Y:S01]  /*11700*/  IMAD.MOV.U32 R2, RZ, RZ, R16 ;  /* 0x000000ffff027224 */ /* 0x002fe200078e0010 */
[----:B------:R-:W-:Y:S01]  /*11710*/  ISETP.GT.U32.AND P5, PT, R0, R5, PT ;  /* 0x000000050000720c */ /* 0x000fe20003fa4070 */
[----:B------:R-:W-:Y:S01]  /*11720*/  IMAD.MOV R18, RZ, RZ, -R18 ;  /* 0x000000ffff127224 */ /* 0x000fe200078e0a12 */
[----:B------:R-:W-:Y:S01]  /*11730*/  IABS R16, R21 ;  /* 0x0000001500107213 */ /* 0x000fe20000000000 */
[----:B------:R-:W-:-:S02]  /*11740*/  @!P1 IMAD.MOV R3, RZ, RZ, -R3 ;  /* 0x000000ffff039224 */ /* 0x000fc400078e0a03 */
[----:B------:R-:W-:Y:S01]  /*11750*/  @!P6 IMAD.MOV R2, RZ, RZ, -R2 ;  /* 0x000000ffff02e224 */ /* 0x000fe200078e0a02 */
[----:B------:R-:W-:Y:S01]  /*11760*/  ISETP.GE.AND P6, PT, R10, RZ, PT ;  /* 0x000000ff0a00720c */ /* 0x000fe20003fc6270 */
[----:B------:R-:W-:Y:S01]  /*11770*/  IMAD R9, R0, R18, R9 ;  /* 0x0000001200097224 */ /* 0x000fe200078e0209 */
[----:B------:R-:W-:Y:S01]  /*11780*/  STL [R1+0x2e0], R3 ;  /* 0x0002e00301007387 */ /* 0x000fe20000100800 */
[----:B------:R-:W-:Y:S01]  /*11790*/  @!P4 IMAD.IADD R12, R12, 0x1, -R0 ;  /* 0x000000010c0cc824 */ /* 0x000fe200078e0a00 */
[----:B------:R-:W-:Y:S01]  /*117a0*/  ISETP.GE.AND P4, PT, R11, RZ, PT ;  /* 0x000000ff0b00720c */ /* 0x000fe20003f86270 */
[----:B------:R-:W-:Y:S01]  /*117b0*/  IMAD.HI.U32 R17, R28, R13, RZ ;  /* 0x0000000d1c117227 */ /* 0x000fe200078e00ff */
[----:B------:R0:W-:Y:S01]  /*117c0*/  STL [R1+0x2e4], R2 ;  /* 0x0002e40201007387 */ /* 0x0001e20000100800 */
[----:B------:R-:W-:Y:S02]  /*117d0*/  ISETP.GT.U32.AND P1, PT, R0, R9, PT ;  /* 0x000000090000720c */ /* 0x000fe40003f24070 */
[----:B------:R-:W-:-:S02]  /*117e0*/  IMAD.MOV R17, RZ, RZ, -R17 ;  /* 0x000000ffff117224 */ /* 0x000fc400078e0a11 */
[--C-:B------:R-:W-:Y:S01]  /*117f0*/  @!P0 IMAD.IADD R6, R6, 0x1, -R0.reuse ;  /* 0x0000000106068824 */ /* 0x100fe200078e0a00 */
[----:B------:R-:W-:Y:S01]  /*11800*/  ISETP.GE.AND P0, PT, R7, RZ, PT ;  /* 0x000000ff0700720c */ /* 0x000fe20003f06270 */
[----:B------:R-:W-:Y:S01]  /*11810*/  @!P5 IMAD.IADD R5, R5, 0x1, -R0 ;  /* 0x000000010505d824 */ /* 0x000fe200078e0a00 */
[C---:B------:R-:W-:Y:S01]  /*11820*/  IADD3 R7, R27.reuse, 0xbb, RZ ;  /* 0x000000bb1b077810 */ /* 0x040fe20007ffe0ff */
[----:B------:R-:W-:Y:S01]  /*11830*/  IMAD R13, R0, R17, R13 ;  /* 0x00000011000d7224 */ /* 0x000fe200078e020d */
[----:B------:R-:W-:Y:S01]  /*11840*/  ISETP.GE.AND P5, PT, R8, RZ, PT ;  /* 0x000000ff0800720c */ /* 0x000fe20003fa6270 */
[----:B0-----:R-:W-:Y:S01]  /*11850*/  IMAD.MOV.U32 R2, RZ, RZ, R12 ;  /* 0x000000ffff027224 */ /* 0x001fe200078e000c */
[----:B------:R-:W-:Y:S02]  /*11860*/  IADD3 R12, R27, 0xba, RZ ;  /* 0x000000ba1b0c7810 */ /* 0x000fe40007ffe0ff */
[----:B------:R-:W-:Y:S01]  /*11870*/  @!P1 IMAD.IADD R9, R9, 0x1, -R0 ;  /* 0x0000000109099824 */ /* 0x000fe200078e0a00 */
[----:B------:R-:W-:Y:S01]  /*11880*/  IADD3 R8, R27, 0xb9, RZ ;  /* 0x000000b91b087810 */ /* 0x000fe20007ffe0ff */
[----:B------:R-:W-:Y:S01]  /*11890*/  @!P2 IMAD.MOV R2, RZ, RZ, -R2 ;  /* 0x000000ffff02a224 */ /* 0x000fe200078e0a02 */
[----:B------:R-:W-:-:S02]  /*118a0*/  ISETP.GT.U32.AND P2, PT, R0, R5, PT ;  /* 0x000000050000720c */ /* 0x000fc40003f44070 */
[----:B------:R-:W-:Y:S02]  /*118b0*/  ISETP.GT.U32.AND P1, PT, R0, R9, PT ;  /* 0x000000090000720c */ /* 0x000fe40003f24070 */
[----:B------:R0:W-:Y:S01]  /*118c0*/  STL [R1+0x2e8], R2 ;  /* 0x0002e80201007387 */ /* 0x0001e20000100800 */
[----:B------:R-:W-:Y:S02]  /*118d0*/  IABS R10, R12 ;  /* 0x0000000c000a7213 */ /* 0x000fe40000000000 */
[----:B------:R-:W-:Y:S02]  /*118e0*/  IABS R11, R8 ;  /* 0x00000008000b7213 */ /* 0x000fe40000000000 */
[----:B------:R-:W-:-:S04]  /*118f0*/  IADD3 R17, R27, 0xb5, RZ ;  /* 0x000000b51b117810 */ /* 0x000fc80007ffe0ff */
[----:B------:R-:W-:Y:S01]  /*11900*/  @!P2 IMAD.IADD R5, R5, 0x1, -R0 ;  /* 0x000000010505a824 */ /* 0x000fe200078e0a00 */
[----:B------:R-:W-:Y:S01]  /*11910*/  ISETP.GE.AND P2, PT, R7, RZ, PT ;  /* 0x000000ff0700720c */ /* 0x000fe20003f46270 */
[----:B0-----:R-:W-:Y:S01]  /*11920*/  IMAD.MOV.U32 R2, RZ, RZ, R6 ;  /* 0x000000ffff027224 */ /* 0x001fe200078e0006 */
[----:B------:R-:W-:Y:S01]  /*11930*/  IABS R6, R7 ;  /* 0x0000000700067213 */ /* 0x000fe20000000000 */
[----:B------:R-:W-:Y:S01]  /*11940*/  IMAD.MOV.U32 R7, RZ, RZ, R10 ;  /* 0x000000ffff077224 */ /* 0x000fe200078e000a */
[----:B------:R-:W-:Y:S01]  /*11950*/  IABS R18, R17 ;  /* 0x0000001100127213 */ /* 0x000fe20000000000 */
[----:B------:R-:W-:Y:S01]  /*11960*/  @!P6 IMAD.MOV R2, RZ, RZ, -R2 ;  /* 0x000000ffff02e224 */ /* 0x000fe200078e0a02 */
[----:B------:R-:W-:Y:S01]  /*11970*/  ISETP.GT.U32.AND P6, PT, R0, R13, PT ;  /* 0x0000000d0000720c */ /* 0x000fe20003fc4070 */
[----:B------:R-:W-:-:S03]  /*11980*/  IMAD.HI.U32 R10, R28, R6, RZ ;  /* 0x000000061c0a7227 */ /* 0x000fc600078e00ff */
[----:B------:R0:W-:Y:S01]  /*11990*/  STL [R1+0x2ec], R2 ;  /* 0x0002ec0201007387 */ /* 0x0001e20000100800 */
[----:B------:R-:W-:Y:S01]  /*119a0*/  @!P1 IMAD.IADD R9, R9, 0x1, -R0 ;  /* 0x0000000109099824 */ /* 0x000fe200078e0a00 */
[----:B------:R-:W-:Y:S01]  /*119b0*/  ISETP.GE.AND P1, PT, R12, RZ, PT ;  /* 0x000000ff0c00720c */ /* 0x000fe20003f26270 */
[----:B------:R-:W-:-:S04]  /*119c0*/  IMAD.HI.U32 R12, R28, R7, RZ ;  /* 0x000000071c0c7227 */ /* 0x000fc800078e00ff */
[----:B------:R-:W-:Y:S02]  /*119d0*/  IMAD.MOV R10, RZ, RZ, -R10 ;  /* 0x000000ffff0a7224 */ /* 0x000fe400078e0a0a */
[----:B------:R-:W-:Y:S02]  /*119e0*/  @!P6 IMAD.IADD R13, R13, 0x1, -R0 ;  /* 0x000000010d0de824 */ /* 0x000fe400078e0a00 */
[----:B0-----:R-:W-:Y:S02]  /*119f0*/  IMAD.MOV.U32 R2, RZ, RZ, R5 ;  /* 0x000000ffff027224 */ /* 0x001fe400078e0005 */
[C---:B------:R-:W-:Y:S01]  /*11a00*/  IMAD R6, R0.reuse, R10, R6 ;  /* 0x0000000a00067224 */ /* 0x040fe200078e0206 */
[----:B------:R-:W-:Y:S01]  /*11a10*/  ISETP.GT.U32.AND P6, PT, R0, R13, PT ;  /* 0x0000000d0000720c */ /* 0x000fe20003fc4070 */
[----:B------:R-:W-:Y:S01]  /*11a20*/  @!P4 IMAD.MOV R2, RZ, RZ, -R2 ;  /* 0x000000ffff02c224 */ /* 0x000fe200078e0a02 */
[----:B------:R-:W-:Y:S01]  /*11a30*/  ISETP.GE.AND P4, PT, R8, RZ, PT ;  /* 0x000000ff0800720c */ /* 0x000fe20003f86270 */
[----:B------:R-:W-:Y:S01]  /*11a40*/  IMAD.MOV R8, RZ, RZ, -R12 ;  /* 0x000000ffff087224 */ /* 0x000fe200078e0a0c */
[C---:B------:R-:W-:Y:S01]  /*11a50*/  IADD3 R12, R27.reuse, 0xb8, RZ ;  /* 0x000000b81b0c7810 */ /* 0x040fe20007ffe0ff */
[----:B------:R-:W-:Y:S01]  /*11a60*/  IMAD.HI.U32 R5, R28, R11, RZ ;  /* 0x0000000b1c057227 */ /* 0x000fe200078e00ff */
[----:B------:R0:W-:Y:S02]  /*11a70*/  STL [R1+0x2f4], R2 ;  /* 0x0002f40201007387 */ /* 0x0001e40000100800 */
[----:B------:R-:W-:Y:S01]  /*11a80*/  IABS R10, R12 ;  /* 0x0000000c000a7213 */ /* 0x000fe20000000000 */
[----:B------:R-:W-:Y:S01]  /*11a90*/  IMAD R7, R0, R8, R7 ;  /* 0x0000000800077224 */ /* 0x000fe200078e0207 */
[----:B------:R-:W-:Y:S01]  /*11aa0*/  IADD3 R8, R27, 0xb7, RZ ;  /* 0x000000b71b087810 */ /* 0x000fe20007ffe0ff */
[----:B------:R-:W-:-:S02]  /*11ab0*/  IMAD.MOV R5, RZ, RZ, -R5 ;  /* 0x000000ffff057224 */ /* 0x000fc400078e0a05 */
[----:B------:R-:W-:Y:S01]  /*11ac0*/  @!P6 IMAD.IADD R13, R13, 0x1, -R0 ;  /* 0x000000010d0de824 */ /* 0x000fe200078e0a00 */
[C---:B------:R-:W-:Y:S01]  /*11ad0*/  ISETP.GT.U32.AND P6, PT, R0.reuse, R7, PT ;  /* 0x000000070000720c */ /* 0x040fe20003fc4070 */
[----:B------:R-:W-:Y:S01]  /*11ae0*/  IMAD R11, R0, R5, R11 ;  /* 0x00000005000b7224 */ /* 0x000fe200078e020b */
[----:B------:R-:W-:Y:S01]  /*11af0*/  IADD3 R5, R27, 0xb6, RZ ;  /* 0x000000b61b057810 */ /* 0x000fe20007ffe0ff */
[----:B0-----:R-:W-:Y:S01]  /*11b00*/  IMAD.MOV.U32 R2, RZ, RZ, R9 ;  /* 0x000000ffff027224 */ /* 0x001fe200078e0009 */
[----:B------:R-:W-:Y:S01]  /*11b10*/  IABS R9, R8 ;  /* 0x0000000800097213 */ /* 0x000fe20000000000 */
[----:B------:R-:W-:Y:S01]  /*11b20*/  IMAD.HI.U32 R20, R28, R10, RZ ;  /* 0x0000000a1c147227 */ /* 0x000fe200078e00ff */
[----:B------:R-:W-:-:S03]  /*11b30*/  IABS R19, R5 ;  /* 0x0000000500137213 */ /* 0x000fc60000000000 */
[----:B------:R-:W-:Y:S01]  /*11b40*/  @!P0 IMAD.MOV R2, RZ, RZ, -R2 ;  /* 0x000000ffff028224 */ /* 0x000fe200078e0a02 */
[----:B------:R-:W-:Y:S01]  /*11b50*/  ISETP.GT.U32.AND P0, PT, R0, R6, PT ;  /* 0x000000060000720c */ /* 0x000fe20003f04070 */
[----:B------:R-:W-:Y:S02]  /*11b60*/  IMAD.MOV R20, RZ, RZ, -R20 ;  /* 0x000000ffff147224 */ /* 0x000fe400078e0a14 */
[----:B------:R-:W-:Y:S01]  /*11b70*/  @!P6 IMAD.IADD R7, R7, 0x1, -R0 ;  /* 0x000000010707e824 */ /* 0x000fe200078e0a00 */
[----:B------:R0:W-:Y:S01]  /*11b80*/  STL [R1+0x2f0], R2 ;  /* 0x0002f00201007387 */ /* 0x0001e20000100800 */
[----:B------:R-:W-:-:S04]  /*11b90*/  IMAD.HI.U32 R22, R28, R9, RZ ;  /* 0x000000091c167227 */ /* 0x000fc800078e00ff */
[----:B------:R-:W-:Y:S02]  /*11ba0*/  IMAD R10, R0, R20, R10 ;  /* 0x00000014000a7224 */ /* 0x000fe400078e020a */
[----:B------:R-:W-:-:S04]  /*11bb0*/  IMAD.HI.U32 R20, R28, R19, RZ ;  /* 0x000000131c147227 */ /* 0x000fc800078e00ff */
[----:B------:R-:W-:Y:S01]  /*11bc0*/  @!P0 IMAD.IADD R6, R6, 0x1, -R0 ;  /* 0x0000000106068824 */ /* 0x000fe200078e0a00 */
[C---:B------:R-:W-:Y:S01]  /*11bd0*/  ISETP.GT.U32.AND P0, PT, R0.reuse, R11, PT ;  /* 0x0000000b0000720c */ /* 0x040fe20003f04070 */
[----:B0-----:R-:W-:Y:S02]  /*11be0*/  IMAD.MOV.U32 R2, RZ, RZ, R13 ;  /* 0x000000ffff027224 */ /* 0x001fe400078e000d */
[----:B------:R-:W-:Y:S01]  /*11bf0*/  IMAD.MOV R22, RZ, RZ, -R22 ;  /* 0x000000ffff167224 */ /* 0x000fe200078e0a16 */
[C---:B------:R-:W-:Y:S01]  /*11c00*/  ISETP.GT.U32.AND P6, PT, R0.reuse, R6, PT ;  /* 0x000000060000720c */ /* 0x040fe20003fc4070 */
[----:B------:R-:W-:Y:S02]  /*11c10*/  @!P5 IMAD.MOV R2, RZ, RZ, -R2 ;  /* 0x000000ffff02d224 */ /* 0x000fe400078e0a02 */
[----:B------:R-:W-:Y:S02]  /*11c20*/  IMAD.MOV R20, RZ, RZ, -R20 ;  /* 0x000000ffff147224 */ /* 0x000fe400078e0a14 */
[----:B------:R-:W-:Y:S01]  /*11c30*/  IMAD R9, R0, R22, R9 ;  /* 0x0000001600097224 */ /* 0x000fe200078e0209 */
[----:B------:R0:W-:Y:S01]  /*11c40*/  STL [R1+0x2dc], R2 ;  /* 0x0002dc0201007387 */ /* 0x0001e20000100800 */
[----:B------:R-:W-:-:S04]  /*11c50*/  IMAD.HI.U32 R13, R28, R18, RZ ;  /* 0x000000121c0d7227 */ /* 0x000fc800078e00ff */
[--C-:B------:R-:W-:Y:S01]  /*11c60*/  @!P0 IMAD.IADD R11, R11, 0x1, -R0.reuse ;  /* 0x000000010b0b8824 */ /* 0x100fe200078e0a00 */
[----:B------:R-:W-:Y:S01]  /*11c70*/  ISETP.GT.U32.AND P0, PT, R0, R7, PT ;  /* 0x000000070000720c */ /* 0x000fe20003f04070 */
[----:B------:R-:W-:Y:S01]  /*11c80*/  @!P6 IMAD.IADD R6, R6, 0x1, -R0 ;  /* 0x000000010606e824 */ /* 0x000fe200078e0a00 */
[C---:B------:R-:W-:Y:S01]  /*11c90*/  ISETP.GT.U32.AND P6, PT, R0.reuse, R10, PT ;  /* 0x0000000a0000720c */ /* 0x040fe20003fc4070 */
[----:B------:R-:W-:Y:S01]  /*11ca0*/  IMAD.MOV R13, RZ, RZ, -R13 ;  /* 0x000000ffff0d7224 */ /* 0x000fe200078e0a0d */
[C---:B------:R-:W-:Y:S01]  /*11cb0*/  ISETP.GT.U32.AND P5, PT, R0.reuse, R11, PT ;  /* 0x0000000b0000720c */ /* 0x040fe20003fa4070 */
[----:B0-----:R-:W-:Y:S02]  /*11cc0*/  IMAD.MOV.U32 R2, RZ, RZ, R6 ;  /* 0x000000ffff027224 */ /* 0x001fe400078e0006 */
[C---:B------:R-:W-:Y:S01]  /*11cd0*/  IMAD R6, R0.reuse, R20, R19 ;  /* 0x0000001400067224 */ /* 0x040fe200078e0213 */
[C---:B------:R-:W-:Y:S01]  /*11ce0*/  IADD3 R19, R27.reuse, 0xb1, RZ ;  /* 0x000000b11b137810 */ /* 0x040fe20007ffe0ff */
[----:B------:R-:W-:Y:S01]  /*11cf0*/  @!P2 IMAD.MOV R2, RZ, RZ, -R2 ;  /* 0x000000ffff02a224 */ /* 0x000fe200078e0a02 */
[C---:B------:R-:W-:Y:S01]  /*11d00*/  ISETP.GT.U32.AND P2, PT, R0.reuse, R9, PT ;  /* 0x000000090000720c */ /* 0x040fe20003f44070 */
[C---:B------:R-:W-:Y:S01]  /*11d10*/  IMAD R18, R0.reuse, R13, R18 ;  /* 0x0000000d00127224 */ /* 0x040fe200078e0212 */
[----:B------:R-:W-:Y:S01]  /*11d20*/  IADD3 R13, R27, 0xb3, RZ ;  /* 0x000000b31b0d7810 */ /* 0x000fe20007ffe0ff */
[--C-:B------:R-:W-:Y:S01]  /*11d30*/  @!P0 IMAD.IADD R7, R7, 0x1, -R0.reuse ;  /* 0x0000000107078824 */ /* 0x100fe200078e0a00 */
[----:B------:R-:W-:Y:S01]  /*11d40*/  ISETP.GT.U32.AND P0, PT, R0, R6, PT ;  /* 0x000000060000720c */ /* 0x000fe20003f04070 */
[----:B------:R-:W-:Y:S01]  /*11d50*/  @!P6 IMAD.IADD R10, R10, 0x1, -R0 ;  /* 0x000000010a0ae824 */ /* 0x000fe200078e0a00 */
[----:B------:R-:W-:Y:S01]  /*11d60*/  IABS R23, R13 ;  /* 0x0000000d00177213 */ /* 0x000fe20000000000 */
[----:B------:R0:W-:Y:S01]  /*11d70*/  STL [R1+0x2d4], R2 ;  /* 0x0002d40201007387 */ /* 0x0001e20000100800 */
[----:B------:R-:W-:Y:S01]  /*11d80*/  IMAD.HI.U32 R22, R28, R16, RZ ;  /* 0x000000101c167227 */ /* 0x000fe200078e00ff */
[----:B------:R-:W-:-:S02]  /*11d90*/  IABS R20, R19 ;  /* 0x0000001300147213 */ /* 0x000fc40000000000 */
[----:B------:R-:W-:Y:S01]  /*11da0*/  ISETP.GE.AND P6, PT, R8, RZ, PT ;  /* 0x000000ff0800720c */ /* 0x000fe20003fc6270 */
[----:B------:R-:W-:-:S04]  /*11db0*/  IMAD.HI.U32 R24, R28, R23, RZ ;  /* 0x000000171c187227 */ /* 0x000fc800078e00ff */
[--C-:B------:R-:W-:Y:S01]  /*11dc0*/  @!P2 IMAD.IADD R9, R9, 0x1, -R0.reuse ;  /* 0x000000010909a824 */ /* 0x100fe200078e0a00 */
[----:B------:R-:W-:Y:S01]  /*11dd0*/  ISETP.GT.U32.AND P2, PT, R0, R10, PT ;  /* 0x0000000a0000720c */ /* 0x000fe20003f44070 */
[----:B------:R-:W-:Y:S02]  /*11de0*/  @!P0 IMAD.IADD R6, R6, 0x1, -R0 ;  /* 0x0000000106068824 */ /* 0x000fe400078e0a00 */
[----:B0-----:R-:W-:Y:S01]  /*11df0*/  IMAD.MOV.U32 R2, RZ, RZ, R7 ;  /* 0x000000ffff027224 */ /* 0x001fe200078e0007 */
[----:B------:R-:W-:Y:S01]  /*11e00*/  IADD3 R7, R27, 0xb0, RZ ;  /* 0x000000b01b077810 */ /* 0x000fe20007ffe0ff */
[----:B------:R-:W-:Y:S01]  /*11e10*/  IMAD.MOV R24, RZ, RZ, -R24 ;  /* 0x000000ffff187224 */ /* 0x000fe200078e0a18 */
[C---:B------:R-:W-:Y:S01]  /*11e20*/  ISETP.GT.U32.AND P0, PT, R0.reuse, R6, PT ;  /* 0x000000060000720c */ /* 0x040fe20003f04070 */
[----:B------:R-:W-:Y:S01]  /*11e30*/  @!P1 IMAD.MOV R2, RZ, RZ, -R2 ;  /* 0x000000ffff029224 */ /* 0x000fe200078e0a02 */
[----:B------:R-:W-:Y:S01]  /*11e40*/  ISETP.GT.U32.AND P1, PT, R0, R9, PT ;  /* 0x000000090000720c */ /* 0x000fe20003f24070 */
[----:B------:R-:W-:Y:S01]  /*11e50*/  @!P5 IMAD.IADD R11, R11, 0x1, -R0 ;  /* 0x000000010b0bd824 */ /* 0x000fe200078e0a00 */
[----:B------:R-:W-:Y:S01]  /*11e60*/  ISETP.GE.AND P5, PT, R12, RZ, PT ;  /* 0x000000ff0c00720c */ /* 0x000fe20003fa6270 */
[----:B------:R-:W-:Y:S01]  /*11e70*/  IMAD.MOV R22, RZ, RZ, -R22 ;  /* 0x000000ffff167224 */ /* 0x000fe200078e0a16 */
[----:B------:R-:W-:Y:S01]  /*11e80*/  IADD3 R12, R27, 0xb2, RZ ;  /* 0x000000b21b0c7810 */ /* 0x000fe20007ffe0ff */
[----:B------:R-:W-:Y:S01]  /*11e90*/  @!P2 IMAD.IADD R10, R10, 0x1, -R0 ;  /* 0x000000010a0aa824 */ /* 0x000fe200078e0a00 */
[C---:B------:R-:W-:Y:S01]  /*11ea0*/  ISETP.GT.U32.AND P2, PT, R0.reuse, R18, PT ;  /* 0x000000120000720c */ /* 0x040fe20003f44070 */
[----:B------:R-:W-:Y:S01]  /*11eb0*/  IMAD R16, R0, R22, R16 ;  /* 0x0000001600107224 */ /* 0x000fe200078e0210 */
[----:B------:R0:W-:Y:S01]  /*11ec0*/  STL [R1+0x2d0], R2 ;  /* 0x0002d00201007387 */ /* 0x0001e20000100800 */
[----:B------:R-:W-:Y:S01]  /*11ed0*/  IMAD.MOV.U32 R3, RZ, RZ, R11 ;  /* 0x000000ffff037224 */ /* 0x000fe200078e000b */
[----:B------:R-:W-:Y:S01]  /*11ee0*/  IABS R8, R7 ;  /* 0x0000000700087213 */ /* 0x000fe20000000000 */
[--C-:B------:R-:W-:Y:S01]  /*11ef0*/  @!P0 IMAD.IADD R6, R6, 0x1, -R0.reuse ;  /* 0x0000000106068824 */ /* 0x100fe200078e0a00 */
[----:B------:R-:W-:Y:S01]  /*11f00*/  ISETP.GE.AND P0, PT, R5, RZ, PT ;  /* 0x000000ff0500720c */ /* 0x000fe20003f06270 */
[C---:B------:R-:W-:Y:S01]  /*11f10*/  IMAD R5, R0.reuse, R24, R23 ;  /* 0x0000001800057224 */ /* 0x040fe200078e0217 */
[----:B------:R-:W-:Y:S01]  /*11f20*/  IABS R22, R12 ;  /* 0x0000000c00167213 */ /* 0x000fe20000000000 */
[----:B------:R-:W-:Y:S01]  /*11f30*/  @!P1 IMAD.IADD R9, R9, 0x1, -R0 ;  /* 0x0000000109099824 */ /* 0x000fe200078e0a00 */
[----:B------:R-:W-:Y:S01]  /*11f40*/  ISETP.GT.U32.AND P1, PT, R0, R16, PT ;  /* 0x000000100000720c */ /* 0x000fe20003f24070 */
[----:B------:R-:W-:-:S04]  /*11f50*/  IMAD.HI.U32 R23, R28, R20, RZ ;  /* 0x000000141c177227 */ /* 0x000fc800078e00ff */
[----:B------:R-:W-:Y:S01]  /*11f60*/  @!P2 IMAD.IADD R18, R18, 0x1, -R0 ;  /* 0x000000011212a824 */ /* 0x000fe200078e0a00 */
[----:B------:R-:W-:Y:S01]  /*11f70*/  ISETP.GT.U32.AND P2, PT, R0, R5, PT ;  /* 0x000000050000720c */ /* 0x000fe20003f44070 */
[----:B0-----:R-:W-:Y:S02]  /*11f80*/  IMAD.MOV.U32 R2, RZ, RZ, R10 ;  /* 0x000000ffff027224 */ /* 0x001fe400078e000a */
[----:B------:R-:W-:Y:S02]  /*11f90*/  @!P4 IMAD.MOV R3, RZ, RZ, -R3 ;  /* 0x000000ffff03c224 */ /* 0x000fe400078e0a03 */
[----:B------:R-:W-:Y:S02]  /*11fa0*/  @!P5 IMAD.MOV R2, RZ, RZ, -R2 ;  /* 0x000000ffff02d224 */ /* 0x000fe400078e0a02 */
[----:B------:R-:W-:Y:S01]  /*11fb0*/  IMAD.HI.U32 R24, R28, R8, RZ ;  /* 0x000000081c187227 */ /* 0x000fe200078e00ff */
[----:B------:R-:W-:Y:S03]  /*11fc0*/  STL [R1+0x2cc], R3 ;  /* 0x0002cc0301007387 */ /* 0x000fe60000100800 */
[----:B------:R-:W-:Y:S01]  /*11fd0*/  IMAD.MOV R23, RZ, RZ, -R23 ;  /* 0x000000ffff177224 */ /* 0x000fe200078e0a17 */
[----:B------:R0:W-:Y:S01]  /*11fe0*/  STL [R1+0x2c8], R2 ;  /* 0x0002c80201007387 */ /* 0x0001e20000100800 */
[----:B------:R-:W-:Y:S01]  /*11ff0*/  @!P2 IMAD.IADD R5, R5, 0x1, -R0 ;  /* 0x000000010505a824 */ /* 0x000fe200078e0a00 */
[----:B------:R-:W-:Y:S01]  /*12000*/  ISETP.GT.U32.AND P2, PT, R0, R18, PT ;  /* 0x000000120000720c */ /* 0x000fe20003f44070 */
[----:B------:R-:W-:-:S03]  /*12010*/  IMAD.HI.U32 R25, R28, R22, RZ ;  /* 0x000000161c197227 */ /* 0x000fc600078e00ff */
[C---:B------:R-:W-:Y:S01]  /*12020*/  ISETP.GT.U32.AND P4, PT, R0.reuse, R5, PT ;  /* 0x000000050000720c */ /* 0x040fe20003f84070 */
[----:B------:R-:W-:Y:S02]  /*12030*/  IMAD.MOV R24, RZ, RZ, -R24 ;  /* 0x000000ffff187224 */ /* 0x000fe400078e0a18 */
[----:B------:R-:W-:Y:S02]  /*12040*/  IMAD R20, R0, R23, R20 ;  /* 0x0000001700147224 */ /* 0x000fe400078e0214 */
[----:B0-----:R-:W-:Y:S02]  /*12050*/  IMAD.MOV.U32 R2, RZ, RZ, R6 ;  /* 0x000000ffff027224 */ /* 0x001fe400078e0006 */
[----:B------:R-:W-:Y:S02]  /*12060*/  IMAD.MOV R25, RZ, RZ, -R25 ;  /* 0x000000ffff197224 */ /* 0x000fe400078e0a19 */
[----:B------:R-:W-:Y:S01]  /*12070*/  @!P1 IMAD.IADD R16, R16, 0x1, -R0 ;  /* 0x0000000110109824 */ /* 0x000fe200078e0a00 */
[----:B------:R-:W-:Y:S01]  /*12080*/  ISETP.GE.AND P1, PT, R17, RZ, PT ;  /* 0x000000ff1100720c */ /* 0x000fe20003f26270 */
[C---:B------:R-:W-:Y:S01]  /*12090*/  IMAD R24, R0.reuse, R24, R8 ;  /* 0x0000001800187224 */ /* 0x040fe200078e0208 */
[C---:B------:R-:W-:Y:S01]  /*120a0*/  IADD3 R17, R27.reuse, 0xaf, RZ ;  /* 0x000000af1b117810 */ /* 0x040fe20007ffe0ff */
[----:B------:R-:W-:Y:S01]  /*120b0*/  @!P0 IMAD.MOV R2, RZ, RZ, -R2 ;  /* 0x000000ffff028224 */ /* 0x000fe200078e0a02 */
[C---:B------:R-:W-:Y:S01]  /*120c0*/  ISETP.GT.U32.AND P0, PT, R0.reuse, R20, PT ;  /* 0x000000140000720c */ /* 0x040fe20003f04070 */
[C---:B------:R-:W-:Y:S01]  /*120d0*/  IMAD R22, R0.reuse, R25, R22 ;  /* 0x0000001900167224 */ /* 0x040fe200078e0216 */
[----:B------:R-:W-:Y:S01]  /*120e0*/  IABS R11, R17 ;  /* 0x00000011000b7213 */ /* 0x000fe20000000000 */
[----:B------:R-:W-:Y:S01]  /*120f0*/  IMAD.MOV.U32 R3, RZ, RZ, R9 ;  /* 0x000000ffff037224 */ /* 0x000fe200078e0009 */
[----:B------:R-:W-:Y:S01]  /*12100*/  ISETP.GT.U32.AND P5, PT, R0, R16, PT ;  /* 0x000000100000720c */ /* 0x000fe20003fa4070 */
[----:B------:R-:W-:Y:S01]  /*12110*/  @!P2 IMAD.IADD R18, R18, 0x1, -R0 ;  /* 0x000000011212a824 */ /* 0x000fe200078e0a00 */
[C---:B------:R-:W-:Y:S01]  /*12120*/  ISETP.GT.U32.AND P2, PT, R0.reuse, R24, PT ;  /* 0x000000180000720c */ /* 0x040fe20003f44070 */
[----:B------:R-:W-:Y:S01]  /*12130*/  @!P6 IMAD.MOV R3, RZ, RZ, -R3 ;  /* 0x000000ffff03e224 */ /* 0x000fe200078e0a03 */
[----:B------:R-:W-:Y:S01]  /*12140*/  ISETP.GT.U32.AND P6, PT, R0, R22, PT ;  /* 0x000000160000720c */ /* 0x000fe20003fc4070 */
[----:B------:R-:W-:Y:S01]  /*12150*/  IMAD.HI.U32 R9, R28, R11, RZ ;  /* 0x0000000b1c097227 */ /* 0x000fe200078e00ff */
[----:B------:R-:W-:-:S02]  /*12160*/  IADD3 R8, R27, 0xae, RZ ;  /* 0x000000ae1b087810 */ /* 0x000fc40007ffe0ff */
[----:B------:R-:W-:Y:S01]  /*12170*/  STL [R1+0x2c4], R3 ;  /* 0x0002c40301007387 */ /* 0x000fe20000100800 */
[--C-:B------:R-:W-:Y:S01]  /*12180*/  @!P4 IMAD.IADD R5, R5, 0x1, -R0.reuse ;  /* 0x000000010505c824 */ /* 0x100fe200078e0a00 */
[----:B------:R-:W-:Y:S01]  /*12190*/  IABS R6, R8 ;  /* 0x0000000800067213 */ /* 0x000fe20000000000 */
[--C-:B------:R-:W-:Y:S01]  /*121a0*/  @!P0 IMAD.IADD R20, R20, 0x1, -R0.reuse ;  /* 0x0000000114148824 */ /* 0x100fe200078e0a00 */
[----:B------:R0:W-:Y:S01]  /*121b0*/  STL [R1+0x2c0], R2 ;  /* 0x0002c00201007387 */ /* 0x0001e20000100800 */
[----:B------:R-:W-:Y:S01]  /*121c0*/  IMAD.MOV R9, RZ, RZ, -R9 ;  /* 0x000000ffff097224 */ /* 0x000fe200078e0a09 */
[----:B------:R-:W-:Y:S01]  /*121d0*/  ISETP.GE.AND P4, PT, R13, RZ, PT ;  /* 0x000000ff0d00720c */ /* 0x000fe20003f86270 */
[--C-:B------:R-:W-:Y:S01]  /*121e0*/  @!P2 IMAD.IADD R24, R24, 0x1, -R0.reuse ;  /* 0x000000011818a824 */ /* 0x100fe200078e0a00 */
[----:B------:R-:W-:Y:S01]  /*121f0*/  ISETP.GT.U32.AND P2, PT, R0, R20, PT ;  /* 0x000000140000720c */ /* 0x000fe20003f44070 */
[----:B------:R-:W-:Y:S01]  /*12200*/  @!P6 IMAD.IADD R22, R22, 0x1, -R0 ;  /* 0x000000011616e824 */ /* 0x000fe200078e0a00 */
[----:B------:R-:W-:Y:S01]  /*12210*/  ISETP.GE.AND P6, PT, R12, RZ, PT ;  /* 0x000000ff0c00720c */ /* 0x000fe20003fc6270 */
[----:B------:R-:W-:-:S02]  /*12220*/  IMAD R11, R0, R9, R11 ;  /* 0x00000009000b7224 */ /* 0x000fc400078e020b */
[----:B------:R-:W-:Y:S01]  /*12230*/  IMAD.HI.U32 R9, R28, R6, RZ ;  /* 0x000000061c097227 */ /* 0x000fe200078e00ff */
[----:B------:R-:W-:-:S03]  /*12240*/  ISETP.GT.U32.AND P0, PT, R0, R22, PT ;  /* 0x000000160000720c */ /* 0x000fc60003f04070 */
[----:B0-----:R-:W-:Y:S02]  /*12250*/  IMAD.MOV.U32 R2, RZ, RZ, R18 ;  /* 0x000000ffff027224 */ /* 0x001fe400078e0012 */
[----:B------:R-:W-:Y:S01]  /*12260*/  @!P5 IMAD.IADD R16, R16, 0x1, -R0 ;  /* 0x000000011010d824 */ /* 0x000fe200078e0a00 */
[----:B------:R-:W-:Y:S01]  /*12270*/  ISETP.GE.AND P5, PT, R21, RZ, PT ;  /* 0x000000ff1500720c */ /* 0x000fe20003fa6270 */
[----:B------:R-:W-:Y:S01]  /*12280*/  @!P1 IMAD.MOV R2, RZ, RZ, -R2 ;  /* 0x000000ffff029224 */ /* 0x000fe200078e0a02 */
[C---:B------:R-:W-:Y:S01]  /*12290*/  ISETP.GT.U32.AND P1, PT, R0.reuse, R24, PT ;  /* 0x000000180000720c */ /* 0x040fe20003f24070 */
[----:B------:R-:W-:Y:S02]  /*122a0*/  IMAD.MOV R9, RZ, RZ, -R9 ;  /* 0x000000ffff097224 */ /* 0x000fe400078e0a09 */
[----:B------:R-:W-:Y:S01]  /*122b0*/  IMAD.MOV.U32 R3, RZ, RZ, R16 ;  /* 0x000000ffff037224 */ /* 0x000fe200078e0010 */
[----:B------:R0:W-:Y:S01]  /*122c0*/  STL [R1+0x2b8], R2 ;  /* 0x0002b80201007387 */ /* 0x0001e20000100800 */
[----:B------:R-:W-:-:S02]  /*122d0*/  IMAD R6, R0, R9, R6 ;  /* 0x0000000900067224 */ /* 0x000fc400078e0206 */
[--C-:B------:R-:W-:Y:S02]  /*122e0*/  @!P2 IMAD.IADD R20, R20, 0x1, -R0.reuse ;  /* 0x000000011414a824 */ /* 0x100fe400078e0a00 */
[--C-:B------:R-:W-:Y:S01]  /*122f0*/  @!P0 IMAD.IADD R22, R22, 0x1, -R0.reuse ;  /* 0x0000000116168824 */ /* 0x100fe200078e0a00 */
[----:B------:R-:W-:Y:S01]  /*12300*/  ISETP.GT.U32.AND P2, PT, R0, R6, PT ;  /* 0x000000060000720c */ /* 0x000fe20003f44070 */
[----:B------:R-:W-:Y:S01]  /*12310*/  @!P5 IMAD.MOV R3, RZ, RZ, -R3 ;  /* 0x000000ffff03d224 */ /* 0x000fe200078e0a03 */
[----:B------:R-:W-:Y:S01]  /*12320*/  ISETP.GE.AND P0, PT, R7, RZ, PT ;  /* 0x000000ff0700720c */ /* 0x000fe20003f06270 */
[----:B------:R-:W-:Y:S01]  /*12330*/  @!P1 IMAD.IADD R24, R24, 0x1, -R0 ;  /* 0x0000000118189824 */ /* 0x000fe200078e0a00 */
[C---:B------:R-:W-:Y:S01]  /*12340*/  IADD3 R7, R27.reuse, 0xad, RZ ;  /* 0x000000ad1b077810 */ /* 0x040fe20007ffe0ff */
[----:B0-----:R-:W-:Y:S01]  /*12350*/  IMAD.MOV.U32 R2, RZ, RZ, R5 ;  /* 0x000000ffff027224 */ /* 0x001fe200078e0005 */
[----:B------:R0:W-:Y:S01]  /*12360*/  STL [R1+0x2b4], R3 ;  /* 0x0002b40301007387 */ /* 0x0001e20000100800 */
[----:B------:R-:W-:-:S02]  /*12370*/  IADD3 R5, R27, 0xac, RZ ;  /* 0x000000ac1b057810 */ /* 0x000fc40007ffe0ff */
[----:B------:R-:W-:Y:S01]  /*12380*/  @!P4 IMAD.MOV R2, RZ, RZ, -R2 ;  /* 0x000000ffff02c224 */ /* 0x000fe200078e0a02 */
[----:B------:R-:W-:Y:S02]  /*12390*/  ISETP.GT.U32.AND P4, PT, R0, R11, PT ;  /* 0x0000000b0000720c */ /* 0x000fe40003f84070 */
[----:B------:R-:W-:Y:S01]  /*123a0*/  IABS R10, R7 ;  /* 0x00000007000a7213 */ /* 0x000fe20000000000 */
[----:B------:R-:W-:Y:S01]  /*123b0*/  @!P2 IMAD.IADD R6, R6, 0x1, -R0 ;  /* 0x000000010606a824 */ /* 0x000fe200078e0a00 */
[----:B------:R1:W-:Y:S01]  /*123c0*/  STL [R1+0x2b0], R2 ;  /* 0x0002b00201007387 */ /* 0x0003e20000100800 */
[----:B------:R-:W-:Y:S01]  /*123d0*/  ISETP.GE.AND P5, PT, R19, RZ, PT ;  /* 0x000000ff1300720c */ /* 0x000fe20003fa6270 */
[----:B0-----:R-:W-:Y:S01]  /*123e0*/  IMAD.MOV.U32 R3, RZ, RZ, R20 ;  /* 0x000000ffff037224 */ /* 0x001fe200078e0014 */
[----:B------:R-:W-:Y:S02]  /*123f0*/  IABS R9, R5 ;  /* 0x0000000500097213 */ /* 0x000fe40000000000 */
[----:B------:R-:W-:-:S02]  /*12400*/  ISETP.GT.U32.AND P2, PT, R0, R6, PT ;  /* 0x000000060000720c */ /* 0x000fc40003f44070 */
[----:B------:R-:W-:Y:S01]  /*12410*/  ISETP.GE.AND P1, PT, R17, RZ, PT ;  /* 0x000000ff1100720c */ /* 0x000fe20003f26270 */
[----:B------:R-:W-:-:S04]  /*12420*/  IMAD.HI.U32 R12, R28, R9, RZ ;  /* 0x000000091c0c7227 */ /* 0x000fc800078e00ff */
[----:B-1----:R-:W-:Y:S01]  /*12430*/  IMAD.MOV.U32 R2, RZ, RZ, R22 ;  /* 0x000000ffff027224 */ /* 0x002fe200078e0016 */
[----:B------:R-:W-:Y:S01]  /*12440*/  IADD3 R22, R27, 0xa6, RZ ;  /* 0x000000a61b167810 */ /* 0x000fe20007ffe0ff */
[----:B------:R-:W-:Y:S02]  /*12450*/  @!P4 IMAD.IADD R11, R11, 0x1, -R0 ;  /* 0x000000010b0bc824 */ /* 0x000fe400078e0a00 */
[----:B------:R-:W-:Y:S01]  /*12460*/  @!P6 IMAD.MOV R2, RZ, RZ, -R2 ;  /* 0x000000ffff02e224 */ /* 0x000fe200078e0a02 */
[----:B------:R-:W-:Y:S01]  /*12470*/  ISETP.GE.AND P6, PT, R8, RZ, PT ;  /* 0x000000ff0800720c */ /* 0x000fe20003fc6270 */
[----:B------:R-:W-:Y:S01]  /*12480*/  IMAD.HI.U32 R8, R28, R10, RZ ;  /* 0x0000000a1c087227 */ /* 0x000fe200078e00ff */
[----:B------:R-:W-:Y:S02]  /*12490*/  ISETP.GT.U32.AND P4, PT, R0, R11, PT ;  /* 0x0000000b0000720c */ /* 0x000fe40003f84070 */
[----:B------:R0:W-:Y:S01]  /*124a0*/  STL [R1+0x2a0], R2 ;  /* 0x0002a00201007387 */ /* 0x0001e20000100800 */
[----:B------:R-:W-:Y:S01]  /*124b0*/  IMAD.MOV R8, RZ, RZ, -R8 ;  /* 0x000000ffff087224 */ /* 0x000fe200078e0a08 */
[----:B------:R-:W-:Y:S01]  /*124c0*/  IABS R13, R22 ;  /* 0x00000016000d7213 */ /* 0x000fe20000000000 */
[----:B------:R-:W-:-:S02]  /*124d0*/  IMAD.MOV R12, RZ, RZ, -R12 ;  /* 0x000000ffff0c7224 */ /* 0x000fc400078e0a0c */
[----:B------:R-:W-:Y:S02]  /*124e0*/  IMAD R8, R0, R8, R10 ;  /* 0x0000000800087224 */ /* 0x000fe400078e020a */
[----:B------:R-:W-:Y:S01]  /*124f0*/  @!P5 IMAD.MOV R3, RZ, RZ, -R3 ;  /* 0x000000ffff03d224 */ /* 0x000fe200078e0a03 */
[----:B------:R-:W-:Y:S01]  /*12500*/  ISETP.GE.AND P5, PT, R7, RZ, PT ;  /* 0x000000ff0700720c */ /* 0x000fe20003fa6270 */
[----:B------:R-:W-:Y:S01]  /*12510*/  @!P2 IMAD.IADD R6, R6, 0x1, -R0 ;  /* 0x000000010606a824 */ /* 0x000fe200078e0a00 */
[----:B------:R-:W-:Y:S01]  /*12520*/  IADD3 R7, R27, 0xab, RZ ;  /* 0x000000ab1b077810 */ /* 0x000fe20007ffe0ff */
[----:B0-----:R-:W-:Y:S01]  /*12530*/  IMAD.MOV.U32 R2, RZ, RZ, R24 ;  /* 0x000000ffff027224 */ /* 0x001fe200078e0018 */
[----:B------:R-:W-:Y:S01]  /*12540*/  STL [R1+0x290], R3 ;  /* 0x0002900301007387 */ /* 0x000fe20000100800 */
[----:B------:R-:W-:Y:S01]  /*12550*/  @!P4 IMAD.IADD R11, R11, 0x1, -R0 ;  /* 0x000000010b0bc824 */ /* 0x000fe200078e0a00 */
[C---:B------:R-:W-:Y:S01]  /*12560*/  ISETP.GT.U32.AND P4, PT, R0.reuse, R8, PT ;  /* 0x000000080000720c */ /* 0x040fe20003f84070 */
[----:B------:R-:W-:Y:S01]  /*12570*/  @!P0 IMAD.MOV R2, RZ, RZ, -R2 ;  /* 0x000000ffff028224 */ /* 0x000fe200078e0a02 */
[----:B------:R-:W-:Y:S01]  /*12580*/  ISETP.GE.AND P0, PT, R5, RZ, PT ;  /* 0x000000ff0500720c */ /* 0x000fe20003f06270 */
[----:B------:R-:W-:Y:S01]  /*12590*/  IMAD R5, R0, R12, R9 ;  /* 0x0000000c00057224 */ /* 0x000fe200078e0209 */
[C---:B------:R-:W-:Y:S01]  /*125a0*/  IADD3 R9, R27.reuse, 0xaa, RZ ;  /* 0x000000aa1b097810 */ /* 0x040fe20007ffe0ff */
[----:B------:R-:W-:Y:S01]  /*125b0*/  IMAD.HI.U32 R18, R28, R13, RZ ;  /* 0x0000000d1c127227 */ /* 0x000fe200078e00ff */
[----:B------:R0:W-:Y:S01]  /*125c0*/  STL [R1+0x288], R2 ;  /* 0x0002880201007387 */ /* 0x0001e20000100800 */
[----:B------:R-:W-:-:S02]  /*125d0*/  IADD3 R12, R27, 0xa9, RZ ;  /* 0x000000a91b0c7810 */ /* 0x000fc40007ffe0ff */
[----:B------:R-:W-:Y:S01]  /*125e0*/  ISETP.GT.U32.AND P2, PT, R0, R5, PT ;  /* 0x000000050000720c */ /* 0x000fe20003f44070 */
[----:B------:R-:W-:Y:S01]  /*125f0*/  IMAD.MOV R18, RZ, RZ, -R18 ;  /* 0x000000ffff127224 */ /* 0x000fe200078e0a12 */
[----:B------:R-:W-:Y:S02]  /*12600*/  IABS R10, R9 ;  /* 0x00000009000a7213 */ /* 0x000fe40000000000 */
[----:B------:R-:W-:Y:S01]  /*12610*/  @!P4 IMAD.IADD R8, R8, 0x1, -R0 ;  /* 0x000000010808c824 */ /* 0x000fe200078e0a00 */
[----:B------:R-:W-:Y:S01]  /*12620*/  ISETP.GE.AND P4, PT, R9, RZ, PT ;  /* 0x000000ff0900720c */ /* 0x000fe20003f86270 */
[----:B------:R-:W-:Y:S01]  /*12630*/  IMAD R13, R0, R18, R13 ;  /* 0x00000012000d7224 */ /* 0x000fe200078e020d */
[----:B------:R-:W-:Y:S01]  /*12640*/  IABS R21, R12 ;  /* 0x0000000c00157213 */ /* 0x000fe20000000000 */
[----:B0-----:R-:W-:Y:S01]  /*12650*/  IMAD.MOV.U32 R2, RZ, RZ, R11 ;  /* 0x000000ffff027224 */ /* 0x001fe200078e000b */
[----:B------:R-:W-:-:S03]  /*12660*/  IABS R11, R7 ;  /* 0x00000007000b7213 */ /* 0x000fc60000000000 */
[----:B------:R-:W-:Y:S01]  /*12670*/  @!P1 IMAD.MOV R2, RZ, RZ, -R2 ;  /* 0x000000ffff029224 */ /* 0x000fe200078e0a02 */
[----:B------:R-:W-:Y:S01]  /*12680*/  ISETP.GE.AND P1, PT, R7, RZ, PT ;  /* 0x000000ff0700720c */ /* 0x000fe20003f26270 */
[----:B------:R-:W-:Y:S02]  /*12690*/  @!P2 IMAD.IADD R5, R5, 0x1, -R0 ;  /* 0x000000010505a824 */ /* 0x000fe400078e0a00 */
[----:B------:R-:W-:Y:S01]  /*126a0*/  IMAD.MOV.U32 R7, RZ, RZ, R10 ;  /* 0x000000ffff077224 */ /* 0x000fe200078e000a */
[----:B------:R0:W-:Y:S01]  /*126b0*/  STL [R1+0x294], R2 ;  /* 0x0002940201007387 */ /* 0x0001e20000100800 */
[----:B------:R-:W-:Y:S01]  /*126c0*/  IMAD.HI.U32 R10, R28, R11, RZ ;  /* 0x0000000b1c0a7227 */ /* 0x000fe200078e00ff */
[----:B------:R-:W-:-:S03]  /*126d0*/  ISETP.GT.U32.AND P2, PT, R0, R5, PT ;  /* 0x000000050000720c */ /* 0x000fc60003f44070 */
[----:B------:R-:W-:-:S04]  /*126e0*/  IMAD.HI.U32 R9, R28, R7, RZ ;  /* 0x000000071c097227 */ /* 0x000fc800078e00ff */
[----:B------:R-:W-:Y:S02]  /*126f0*/  IMAD.MOV R10, RZ, RZ, -R10 ;  /* 0x000000ffff0a7224 */ /* 0x000fe400078e0a0a */
[----:B0-----:R-:W-:Y:S01]  /*12700*/  IMAD.MOV.U32 R2, RZ, RZ, R6 ;  /* 0x000000ffff027224 */ /* 0x001fe200078e0006 */
[----:B------:R-:W-:Y:S01]  /*12710*/  IADD3 R6, R27, 0xa8, RZ ;  /* 0x000000a81b067810 */ /* 0x000fe20007ffe0ff */
[----:B------:R-:W-:Y:S02]  /*12720*/  IMAD.MOV R9, RZ, RZ, -R9 ;  /* 0x000000ffff097224 */ /* 0x000fe400078e0a09 */
[----:B------:R-:W-:Y:S01]  /*12730*/  @!P6 IMAD.MOV R2, RZ, RZ, -R2 ;  /* 0x000000ffff02e224 */ /* 0x000fe200078e0a02 */
[C---:B------:R-:W-:Y:S01]  /*12740*/  ISETP.GT.U32.AND P6, PT, R0.reuse, R8, PT ;  /* 0x000000080000720c */ /* 0x040fe20003fc4070 */
[C---:B------:R-:W-:Y:S01]  /*12750*/  IMAD R11, R0.reuse, R10, R11 ;  /* 0x0000000a000b7224 */ /* 0x040fe200078e020b */
[----:B------:R-:W-:Y:S01]  /*12760*/  IABS R17, R6 ;  /* 0x0000000600117213 */ /* 0x000fe20000000000 */
[----:B------:R-:W-:Y:S01]  /*12770*/  IMAD R7, R0, R9, R7 ;  /* 0x0000000900077224 */ /* 0x000fe200078e0207 */
[----:B------:R0:W-:Y:S01]  /*12780*/  STL [R1+0x2a4], R2 ;  /* 0x0002a40201007387 */ /* 0x0001e20000100800 */
[----:B------:R-:W-:Y:S01]  /*12790*/  @!P2 IMAD.IADD R5, R5, 0x1, -R0 ;  /* 0x000000010505a824 */ /* 0x000fe200078e0a00 */
[----:B------:R-:W-:Y:S01]  /*127a0*/  IADD3 R9, R27, 0xa7, RZ ;  /* 0x000000a71b097810 */ /* 0x000fe20007ffe0ff */
[----:B------:R-:W-:Y:S01]  /*127b0*/  IMAD.HI.U32 R10, R28, R21, RZ ;  /* 0x000000151c0a7227 */ /* 0x000fe200078e00ff */
[----:B------:R-:W-:-:S02]  /*127c0*/  ISETP.GT.U32.AND P2, PT, R0, R7, PT ;  /* 0x000000070000720c */ /* 0x000fc40003f44070 */
[----:B------:R-:W-:Y:S01]  /*127d0*/  IABS R16, R9 ;  /* 0x0000000900107213 */ /* 0x000fe20000000000 */
[----:B------:R-:W-:Y:S02]  /*127e0*/  IMAD.MOV R10, RZ, RZ, -R10 ;  /* 0x000000ffff0a7224 */ /* 0x000fe400078e0a0a */
[----:B------:R-:W-:Y:S01]  /*127f0*/  @!P6 IMAD.IADD R8, R8, 0x1, -R0 ;  /* 0x000000010808e824 */ /* 0x000fe200078e0a00 */
[C---:B------:R-:W-:Y:S01]  /*12800*/  ISETP.GT.U32.AND P6, PT, R0.reuse, R11, PT ;  /* 0x0000000b0000720c */ /* 0x040fe20003fc4070 */
[----:B------:R-:W-:Y:S01]  /*12810*/  IMAD R21, R0, R10, R21 ;  /* 0x0000000a00157224 */ /* 0x000fe200078e0215 */
[----:B------:R-:W-:Y:S01]  /*12820*/  IADD3 R10, R27, 0xa4, RZ ;  /* 0x000000a41b0a7810 */ /* 0x000fe20007ffe0ff */
[----:B0-----:R-:W-:Y:S02]  /*12830*/  IMAD.MOV.U32 R2, RZ, RZ, R8 ;  /* 0x000000ffff027224 */ /* 0x001fe400078e0008 */
[----:B------:R-:W-:-:S04]  /*12840*/  IMAD.HI.U32 R8, R28, R17, RZ ;  /* 0x000000111c087227 */ /* 0x000fc800078e00ff */
[----:B------:R-:W-:Y:S01]  /*12850*/  @!P5 IMAD.MOV R2, RZ, RZ, -R2 ;  /* 0x000000ffff02d224 */ /* 0x000fe200078e0a02 */
[----:B------:R-:W-:Y:S01]  /*12860*/  ISETP.GE.AND P5, PT, R12, RZ, PT ;  /* 0x000000ff0c00720c */ /* 0x000fe20003fa6270 */
[--C-:B------:R-:W-:Y:S01]  /*12870*/  @!P2 IMAD.IADD R7, R7, 0x1, -R0.reuse ;  /* 0x000000010707a824 */ /* 0x100fe200078e0a00 */
[----:B------:R-:W-:Y:S01]  /*12880*/  IABS R12, R10 ;  /* 0x0000000a000c7213 */ /* 0x000fe20000000000 */
[----:B------:R-:W-:Y:S01]  /*12890*/  @!P6 IMAD.IADD R11, R11, 0x1, -R0 ;  /* 0x000000010b0be824 */ /* 0x000fe200078e0a00 */
[----:B------:R0:W-:Y:S02]  /*128a0*/  STL [R1+0x2ac], R2 ;  /* 0x0002ac0201007387 */ /* 0x0001e40000100800 */
[C---:B------:R-:W-:Y:S02]  /*128b0*/  ISETP.GT.U32.AND P2, PT, R0.reuse, R7, PT ;  /* 0x000000070000720c */ /* 0x040fe40003f44070 */
[----:B------:R-:W-:Y:S01]  /*128c0*/  ISETP.GT.U32.AND P6, PT, R0, R11, PT ;  /* 0x0000000b0000720c */ /* 0x000fe20003fc4070 */
[----:B0-----:R-:W-:-:S02]  /*128d0*/  IMAD.MOV.U32 R2, RZ, RZ, R5 ;  /* 0x000000ffff027224 */ /* 0x001fc400078e0005 */
[----:B------:R-:W-:Y:S01]  /*128e0*/  IMAD.MOV R5, RZ, RZ, -R8 ;  /* 0x000000ffff057224 */ /* 0x000fe200078e0a08 */
[----:B------:R-:W-:Y:S01]  /*128f0*/  IADD3 R8, R27, 0xa5, RZ ;  /* 0x000000a51b087810 */ /* 0x000fe20007ffe0ff */
[----:B------:R-:W-:Y:S01]  /*12900*/  @!P0 IMAD.MOV R2, RZ, RZ, -R2 ;  /* 0x000000ffff028224 */ /* 0x000fe200078e0a02 */
[----:B------:R-:W-:Y:S01]  /*12910*/  ISETP.GE.AND P0, PT, R6, RZ, PT ;  /* 0x000000ff0600720c */ /* 0x000fe20003f06270 */
[----:B------:R-:W-:-:S03]  /*12920*/  IMAD.HI.U32 R6, R28, R16, RZ ;  /* 0x000000101c067227 */ /* 0x000fc600078e00ff */
[----:B------:R0:W-:Y:S01]  /*12930*/  STL [R1+0x2a8], R2 ;  /* 0x0002a80201007387 */ /* 0x0001e20000100800 */
[C---:B------:R-:W-:Y:S01]  /*12940*/  IMAD R17, R0.reuse, R5, R17 ;  /* 0x0000000500117224 */ /* 0x040fe200078e0211 */
[----:B------:R-:W-:Y:S01]  /*12950*/  IABS R5, R8 ;  /* 0x0000000800057213 */ /* 0x000fe20000000000 */
[----:B------:R-:W-:Y:S02]  /*12960*/  IMAD.MOV R6, RZ, RZ, -R6 ;  /* 0x000000ffff067224 */ /* 0x000fe400078e0a06 */
[----:B------:R-:W-:Y:S01]  /*12970*/  @!P6 IMAD.IADD R11, R11, 0x1, -R0 ;  /* 0x000000010b0be824 */ /* 0x000fe200078e0a00 */
[C---:B------:R-:W-:Y:S01]  /*12980*/  ISETP.GT.U32.AND P6, PT, R0.reuse, R21, PT ;  /* 0x000000150000720c */ /* 0x040fe20003fc4070 */
[C---:B------:R-:W-:Y:S02]  /*12990*/  IMAD R16, R0.reuse, R6, R16 ;  /* 0x0000000600107224 */ /* 0x040fe400078e0210 */
[----:B------:R-:W-:Y:S01]  /*129a0*/  @!P2 IMAD.IADD R7, R7, 0x1, -R0 ;  /* 0x000000010707a824 */ /* 0x000fe200078e0a00 */
[C---:B------:R-:W-:Y:S01]  /*129b0*/  ISETP.GT.U32.AND P2, PT, R0.reuse, R17, PT ;  /* 0x000000110000720c */ /* 0x040fe20003f44070 */
[----:B------:R-:W-:Y:S01]  /*129c0*/  IMAD.MOV.U32 R3, RZ, RZ, R11 ;  /* 0x000000ffff037224 */ /* 0x000fe200078e000b */
[C---:B------:R-:W-:Y:S01]  /*129d0*/  IADD3 R11, R27.reuse, 0xa3, RZ ;  /* 0x000000a31b0b7810 */ /* 0x040fe20007ffe0ff */
[----:B0-----:R-:W-:Y:S01]  /*129e0*/  IMAD.MOV.U32 R2, RZ, RZ, R7 ;  /* 0x000000ffff027224 */ /* 0x001fe200078e0007 */
[----:B------:R-:W-:Y:S01]  /*129f0*/  IADD3 R7, R27, 0xa2, RZ ;  /* 0x000000a21b077810 */ /* 0x000fe20007ffe0ff */
[----:B------:R-:W-:Y:S01]  /*12a00*/  @!P1 IMAD.MOV R3, RZ, RZ, -R3 ;  /* 0x000000ffff039224 */ /* 0x000fe200078e0a03 */
[----:B------:R-:W-:Y:S01]  /*12a10*/  ISETP.GT.U32.AND P1, PT, R0, R16, PT ;  /* 0x000000100000720c */ /* 0x000fe20003f24070 */
[----:B------:R-:W-:Y:S01]  /*12a20*/  IMAD.HI.U32 R6, R28, R5, RZ ;  /* 0x000000051c067227 */ /* 0x000fe200078e00ff */
[----:B------:R-:W-:-:S02]  /*12a30*/  IABS R19, R11 ;  /* 0x0000000b00137213 */ /* 0x000fc40000000000 */
[----:B------:R-:W-:Y:S01]  /*12a40*/  STL [R1+0x29c], R3 ;  /* 0x00029c0301007387 */ /* 0x000fe20000100800 */
[--C-:B------:R-:W-:Y:S01]  /*12a50*/  @!P6 IMAD.IADD R21, R21, 0x1, -R0.reuse ;  /* 0x000000011515e824 */ /* 0x100fe200078e0a00 */
[----:B------:R-:W-:Y:S01]  /*12a60*/  ISETP.GE.AND P6, PT, R9, RZ, PT ;  /* 0x000000ff0900720c */ /* 0x000fe20003fc6270 */
[----:B------:R-:W-:Y:S01]  /*12a70*/  @!P2 IMAD.IADD R17, R17, 0x1, -R0 ;  /* 0x000000011111a824 */ /* 0x000fe200078e0a00 */
[----:B------:R-:W-:Y:S01]  /*12a80*/  IADD3 R9, R27, 0xa1, RZ ;  /* 0x000000a11b097810 */ /* 0x000fe20007ffe0ff */
[----:B------:R-:W-:Y:S01]  /*12a90*/  @!P4 IMAD.MOV R2, RZ, RZ, -R2 ;  /* 0x000000ffff02c224 */ /* 0x000fe200078e0a02 */
[C---:B------:R-:W-:Y:S01]  /*12aa0*/  ISETP.GT.U32.AND P4, PT, R0.reuse, R21, PT ;  /* 0x000000150000720c */ /* 0x040fe20003f84070 */
[----:B------:R-:W-:Y:S01]  /*12ab0*/  IMAD.MOV R6, RZ, RZ, -R6 ;  /* 0x000000ffff067224 */ /* 0x000fe200078e0a06 */
[----:B------:R-:W-:Y:S01]  /*12ac0*/  ISETP.GT.U32.AND P2, PT, R0, R17, PT ;  /* 0x000000110000720c */ /* 0x000fe20003f44070 */
[----:B------:R-:W-:Y:S01]  /*12ad0*/  @!P1 IMAD.IADD R16, R16, 0x1, -R0 ;  /* 0x0000000110109824 */ /* 0x000fe200078e0a00 */
[----:B------:R0:W-:Y:S01]  /*12ae0*/  STL [R1+0x298], R2 ;  /* 0x0002980201007387 */ /* 0x0001e20000100800 */
[----:B------:R-:W-:Y:S01]  /*12af0*/  IMAD R5, R0, R6, R5 ;  /* 0x0000000600057224 */ /* 0x000fe200078e0205 */
[----:B------:R-:W-:Y:S01]  /*12b00*/  IABS R18, R7 ;  /* 0x0000000700127213 */ /* 0x000fe20000000000 */
[----:B------:R-:W-:Y:S01]  /*12b10*/  IMAD.HI.U32 R6, R28, R12, RZ ;  /* 0x0000000c1c067227 */ /* 0x000fe200078e00ff */
[----:B------:R-:W-:-:S03]  /*12b20*/  ISETP.GT.U32.AND P1, PT, R0, R16, PT ;  /* 0x000000100000720c */ /* 0x000fc60003f24070 */
[----:B------:R-:W-:Y:S02]  /*12b30*/  IMAD.MOV R6, RZ, RZ, -R6 ;  /* 0x000000ffff067224 */ /* 0x000fe400078e0a06 */
[----:B------:R-:W-:Y:S01]  /*12b40*/  @!P4 IMAD.IADD R21, R21, 0x1, -R0 ;  /* 0x000000011515c824 */ /* 0x000fe200078e0a00 */
[C---:B------:R-:W-:Y:S01]  /*12b50*/  ISETP.GT.U32.AND P4, PT, R0.reuse, R13, PT ;  /* 0x0000000d0000720c */ /* 0x040fe20003f84070 */
[C---:B------:R-:W-:Y:S01]  /*12b60*/  IMAD R12, R0.reuse, R6, R12 ;  /* 0x00000006000c7224 */ /* 0x040fe200078e020c */
[----:B------:R-:W-:Y:S01]  /*12b70*/  IABS R6, R9 ;  /* 0x0000000900067213 */ /* 0x000fe20000000000 */
[--C-:B------:R-:W-:Y:S01]  /*12b80*/  @!P2 IMAD.IADD R17, R17, 0x1, -R0.reuse ;  /* 0x000000011111a824 */ /* 0x100fe200078e0a00 */
[----:B------:R-:W-:Y:S01]  /*12b90*/  ISETP.GT.U32.AND P2, PT, R0, R5, PT ;  /* 0x000000050000720c */ /* 0x000fe20003f44070 */
[----:B0-----:R-:W-:Y:S02]  /*12ba0*/  IMAD.MOV.U32 R2, RZ, RZ, R21 ;  /* 0x000000ffff027224 */ /* 0x001fe400078e0015 */
[----:B------:R-:W-:Y:S01]  /*12bb0*/  @!P1 IMAD.IADD R16, R16, 0x1, -R0 ;  /* 0x0000000110109824 */ /* 0x000fe200078e0a00 */
[----:B------:R-:W-:Y:S01]  /*12bc0*/  ISETP.GT.U32.AND P1, PT, R0, R12, PT ;  /* 0x0000000c0000720c */ /* 0x000fe20003f24070 */
[----:B------:R-:W-:Y:S01]  /*12bd0*/  @!P5 IMAD.MOV R2, RZ, RZ, -R2 ;  /* 0x000000ffff02d224 */ /* 0x000fe200078e0a02 */
[----:B------:R-:W-:Y:S01]  /*12be0*/  ISETP.GE.AND P5, PT, R22, RZ, PT ;  /* 0x000000ff1600720c */ /* 0x000fe20003fa6270 */
[----:B------:R-:W-:-:S03]  /*12bf0*/  IMAD.HI.U32 R22, R28, R6, RZ ;  /* 0x000000061c167227 */ /* 0x000fc600078e00ff */
[----:B------:R0:W-:Y:S01]  /*12c00*/  STL [R1+0x28c], R2 ;  /* 0x00028c0201007387 */ /* 0x0001e20000100800 */
[--C-:B------:R-:W-:Y:S02]  /*12c10*/  @!P4 IMAD.IADD R13, R13, 0x1, -R0.reuse ;  /* 0x000000010d0dc824 */ /* 0x100fe400078e0a00 */
[----:B------:R-:W-:Y:S01]  /*12c20*/  @!P2 IMAD.IADD R5, R5, 0x1, -R0 ;  /* 0x000000010505a824 */ /* 0x000fe200078e0a00 */
[----:B------:R-:W-:Y:S01]  /*12c30*/  ISETP.GE.AND P2, PT, R8, RZ, PT ;  /* 0x000000ff0800720c */ /* 0x000fe20003f46270 */
[----:B------:R-:W-:Y:S01]  /*12c40*/  IMAD.HI.U32 R20, R28, R19, RZ ;  /* 0x000000131c147227 */ /* 0x000fe200078e00ff */
[----:B------:R-:W-:-:S03]  /*12c50*/  ISETP.GT.U32.AND P4, PT, R0, R13, PT ;  /* 0x0000000d0000720c */ /* 0x000fc60003f84070 */
[----:B------:R-:W-:Y:S01]  /*12c60*/  @!P1 IMAD.IADD R12, R12, 0x1, -R0 ;  /* 0x000000010c0c9824 */ /* 0x000fe200078e0a00 */
[C---:B------:R-:W-:Y:S01]  /*12c70*/  ISETP.GT.U32.AND P1, PT, R0.reuse, R5, PT ;  /* 0x000000050000720c */ /* 0x040fe20003f24070 */
[----:B------:R-:W-:Y:S02]  /*12c80*/  IMAD.MOV.U32 R3, RZ, RZ, R17 ;  /* 0x000000ffff037224 */ /* 0x000fe400078e0011 */
[----:B------:R-:W-:Y:S02]  /*12c90*/  IMAD.MOV R22, RZ, RZ, -R22 ;  /* 0x000000ffff167224 */ /* 0x000fe400078e0a16 */
[----:B0-----:R-:W-:Y:S01]  /*12ca0*/  IMAD.MOV.U32 R2, RZ, RZ, R16 ;  /* 0x000000ffff027224 */ /* 0x001fe200078e0010 */
[----:B------:R-:W-:Y:S01]  /*12cb0*/  IADD3 R16, R27, 0xa0, RZ ;  /* 0x000000a01b107810 */ /* 0x000fe20007ffe0ff */
[----:B------:R-:W-:Y:S02]  /*12cc0*/  IMAD.MOV R20, RZ, RZ, -R20 ;  /* 0x000000ffff147224 */ /* 0x000fe400078e0a14 */
[----:B------:R-:W-:Y:S01]  /*12cd0*/  @!P0 IMAD.MOV R3, RZ, RZ, -R3 ;  /* 0x000000ffff038224 */ /* 0x000fe200078e0a03 */
[C---:B------:R-:W-:Y:S01]  /*12ce0*/  ISETP.GT.U32.AND P0, PT, R0.reuse, R12, PT ;  /* 0x0000000c0000720c */ /* 0x040fe20003f04070 */
[----:B------:R-:W-:Y:S01]  /*12cf0*/  IMAD R8, R0, R22, R6 ;  /* 0x0000001600087224 */ /* 0x000fe200078e0206 */
[----:B------:R-:W-:Y:S01]  /*12d00*/  IABS R6, R16 ;  /* 0x0000001000067213 */ /* 0x000fe20000000000 */
[----:B------:R-:W-:Y:S01]  /*12d10*/  @!P6 IMAD.MOV R2, RZ, RZ, -R2 ;  /* 0x000000ffff02e224 */ /* 0x000fe200078e0a02 */
[----:B------:R-:W-:Y:S01]  /*12d20*/  STL [R1+0x284], R3 ;  /* 0x0002840301007387 */ /* 0x000fe20000100800 */
[----:B------:R-:W-:Y:S01]  /*12d30*/  @!P4 IMAD.IADD R13, R13, 0x1, -R0 ;  /* 0x000000010d0dc824 */ /* 0x000fe200078e0a00 */
[----:B------:R-:W-:Y:S01]  /*12d40*/  ISETP.GE.AND P4, PT, R10, RZ, PT ;  /* 0x000000ff0a00720c */ /* 0x000fe20003f86270 */
[----:B------:R-:W-:Y:S01]  /*12d50*/  IMAD.HI.U32 R21, R28, R18, RZ ;  /* 0x000000121c157227 */ /* 0x000fe200078e00ff */
[----:B------:R0:W-:Y:S03]  /*12d60*/  STL [R1+0x280], R2 ;  /* 0x0002800201007387 */ /* 0x0001e60000100800 */
[----:B------:R-:W-:-:S02]  /*12d70*/  IMAD R19, R0, R20, R19 ;  /* 0x0000001400137224 */ /* 0x000fc400078e0213 */
[--C-:B------:R-:W-:Y:S01]  /*12d80*/  @!P1 IMAD.IADD R5, R5, 0x1, -R0.reuse ;  /* 0x0000000105059824 */ /* 0x100fe200078e0a00 */
[C---:B------:R-:W-:Y:S01]  /*12d90*/  ISETP.GT.U32.AND P1, PT, R0.reuse, R8, PT ;  /* 0x000000080000720c */ /* 0x040fe20003f24070 */
[----:B------:R-:W-:Y:S01]  /*12da0*/  IMAD.MOV R21, RZ, RZ, -R21 ;  /* 0x000000ffff157224 */ /* 0x000fe200078e0a15 */
[----:B------:R-:W-:Y:S01]  /*12db0*/  ISETP.GT.U32.AND P6, PT, R0, R19, PT ;  /* 0x000000130000720c */ /* 0x000fe20003fc4070 */
[----:B------:R-:W-:Y:S01]  /*12dc0*/  @!P0 IMAD.IADD R12, R12, 0x1, -R0 ;  /* 0x000000010c0c8824 */ /* 0x000fe200078e0a00 */
[----:B------:R-:W-:Y:S01]  /*12dd0*/  ISETP.GE.AND P0, PT, R11, RZ, PT ;  /* 0x000000ff0b00720c */ /* 0x000fe20003f06270 */
[----:B0-----:R-:W-:Y:S01]  /*12de0*/  IMAD.MOV.U32 R2, RZ, RZ, R13 ;  /* 0x000000ffff027224 */ /* 0x001fe200078e000d */
[C---:B------:R-:W-:Y:S01]  /*12df0*/  IADD3 R13, R27.reuse, 0x9f, RZ ;  /* 0x0000009f1b0d7810 */ /* 0x040fe20007ffe0ff */
[----:B------:R-:W-:Y:S01]  /*12e00*/  IMAD R18, R0, R21, R18 ;  /* 0x0000001500127224 */ /* 0x000fe200078e0212 */
[----:B------:R-:W-:Y:S01]  /*12e10*/  IADD3 R11, R27, 0x9e, RZ ;  /* 0x0000009e1b0b7810 */ /* 0x000fe20007ffe0ff */
[----:B------:R-:W-:Y:S01]  /*12e20*/  @!P5 IMAD.MOV R2, RZ, RZ, -R2 ;  /* 0x000000ffff02d224 */ /* 0x000fe200078e0a02 */
[----:B------:R-:W-:-:S02]  /*12e30*/  IABS R10, R13 ;  /* 0x0000000d000a7213 */ /* 0x000fc40000000000 */
[----:B------:R-:W-:Y:S01]  /*12e40*/  ISETP.GT.U32.AND P5, PT, R0, R18, PT ;  /* 0x000000120000720c */ /* 0x000fe20003fa4070 */
[--C-:B------:R-:W-:Y:S01]  /*12e50*/  @!P1 IMAD.IADD R8, R8, 0x1, -R0.reuse ;  /* 0x0000000108089824 */ /* 0x100fe200078e0a00 */
[----:B------:R0:W-:Y:S01]  /*12e60*/  STL [R1+0x27c], R2 ;  /* 0x00027c0201007387 */ /* 0x0001e20000100800 */
[----:B------:R-:W-:Y:S01]  /*12e70*/  @!P6 IMAD.IADD R19, R19, 0x1, -R0 ;  /* 0x000000011313e824 */ /* 0x000fe200078e0a00 */
[----:B------:R-:W-:Y:S01]  /*12e80*/  ISETP.GE.AND P6, PT, R7, RZ, PT ;  /* 0x000000ff0700720c */ /* 0x000fe20003fc6270 */
[----:B------:R-:W-:Y:S01]  /*12e90*/  IMAD.HI.U32 R7, R28, R6, RZ ;  /* 0x000000061c077227 */ /* 0x000fe200078e00ff */
[----:B------:R-:W-:-:S03]  /*12ea0*/  ISETP.GT.U32.AND P1, PT, R0, R8, PT ;  /* 0x000000080000720c */ /* 0x000fc60003f24070 */
[----:B------:R-:W-:Y:S02]  /*12eb0*/  IMAD.MOV R7, RZ, RZ, -R7 ;  /* 0x000000ffff077224 */ /* 0x000fe400078e0a07 */
[----:B0-----:R-:W-:Y:S02]  /*12ec0*/  IMAD.MOV.U32 R2, RZ, RZ, R5 ;  /* 0x000000ffff027224 */ /* 0x001fe400078e0005 */
[----:B------:R-:W-:-:S04]  /*12ed0*/  IMAD.HI.U32 R5, R28, R10, RZ ;  /* 0x0000000a1c057227 */ /* 0x000fc800078e00ff */
[----:B------:R-:W-:Y:S02]  /*12ee0*/  @!P2 IMAD.MOV R2, RZ, RZ, -R2 ;  /* 0x000000ffff02a224 */ /* 0x000fe400078e0a02 */
[----:B------:R-:W-:Y:S01]  /*12ef0*/  @!P5 IMAD.IADD R18, R18, 0x1, -R0 ;  /* 0x000000011212d824 */ /* 0x000fe200078e0a00 */
[C---:B------:R-:W-:Y:S01]  /*12f00*/  ISETP.GT.U32.AND P5, PT, R0.reuse, R19, PT ;  /* 0x000000130000720c */ /* 0x040fe20003fa4070 */
[----:B------:R-:W-:Y:S01]  /*12f10*/  IMAD R6, R0, R7, R6 ;  /* 0x0000000700067224 */ /* 0x000fe200078e0206 */
[----:B------:R0:W-:Y:S01]  /*12f20*/  STL [R1+0x274], R2 ;  /* 0x0002740201007387 */ /* 0x0001e20000100800 */
[----:B------:R-:W-:Y:S01]  /*12f30*/  IABS R7, R11 ;  /* 0x0000000b00077213 */ /* 0x000fe20000000000 */
[----:B------:R-:W-:Y:S01]  /*12f40*/  @!P1 IMAD.IADD R8, R8, 0x1, -R0 ;  /* 0x0000000108089824 */ /* 0x000fe200078e0a00 */
[----:B------:R-:W-:Y:S01]  /*12f50*/  ISETP.GT.U32.AND P2, PT, R0, R18, PT ;  /* 0x000000120000720c */ /* 0x000fe20003f44070 */
[----:B0-----:R-:W-:Y:S02]  /*12f60*/  IMAD.MOV.U32 R2, RZ, RZ, R12 ;  /* 0x000000ffff027224 */ /* 0x001fe400078e000c */
[----:B------:R-:W-:-:S02]  /*12f70*/  IMAD.MOV R12, RZ, RZ, -R5 ;  /* 0x000000ffff0c7224 */ /* 0x000fc400078e0a05 */
[----:B------:R-:W-:Y:S01]  /*12f80*/  @!P4 IMAD.MOV R2, RZ, RZ, -R2 ;  /* 0x000000ffff02c224 */ /* 0x000fe200078e0a02 */
[C---:B------:R-:W-:Y:S01]  /*12f90*/  ISETP.GT.U32.AND P4, PT, R0.reuse, R6, PT ;  /* 0x000000060000720c */ /* 0x040fe20003f84070 */
[C---:B------:R-:W-:Y:S02]  /*12fa0*/  IMAD R10, R0.reuse, R12, R10 ;  /* 0x0000000c000a7224 */ /* 0x040fe400078e020a */
[----:B------:R-:W-:Y:S01]  /*12fb0*/  IMAD.MOV.U32 R5, RZ, RZ, R7 ;  /* 0x000000ffff057224 */ /* 0x000fe200078e0007 */
[----:B------:R0:W-:Y:S01]  /*12fc0*/  STL [R1+0x270], R2 ;  /* 0x0002700201007387 */ /* 0x0001e20000100800 */
[--C-:B------:R-:W-:Y:S01]  /*12fd0*/  @!P5 IMAD.IADD R19, R19, 0x1, -R0.reuse ;  /* 0x000000011313d824 */ /* 0x100fe200078e0a00 */
[----:B------:R-:W-:Y:S01]  /*12fe0*/  ISETP.GT.U32.AND P1, PT, R0, R10, PT ;  /* 0x0000000a0000720c */ /* 0x000fe20003f24070 */
[----:B------:R-:W-:Y:S01]  /*12ff0*/  IMAD.HI.U32 R17, R28, R5, RZ ;  /* 0x000000051c117227 */ /* 0x000fe200078e00ff */
[----:B------:R-:W-:Y:S02]  /*13000*/  ISETP.GE.AND P5, PT, R9, RZ, PT ;  /* 0x000000ff0900720c */ /* 0x000fe40003fa6270 */
[C---:B------:R-:W-:Y:S01]  /*13010*/  IADD3 R9, R27.reuse, 0x9d, RZ ;  /* 0x0000009d1b097810 */ /* 0x040fe20007ffe0ff */
[--C-:B------:R-:W-:Y:S01]  /*13020*/  @!P2 IMAD.IADD R18, R18, 0x1, -R0.reuse ;  /* 0x000000011212a824 */ /* 0x100fe200078e0a00 */
[----:B------:R-:W-:Y:S01]  /*13030*/  IADD3 R7, R27, 0x9c, RZ ;  /* 0x0000009c1b077810 */ /* 0x000fe20007ffe0ff */
[----:B------:R-:W-:Y:S01]  /*13040*/  IMAD.MOV R17, RZ, RZ, -R17 ;  /* 0x000000ffff117224 */ /* 0x000fe200078e0a11 */
[----:B------:R-:W-:Y:S01]  /*13050*/  IABS R12, R9 ;  /* 0x00000009000c7213 */ /* 0x000fe20000000000 */
[--C-:B------:R-:W-:Y:S01]  /*13060*/  @!P4 IMAD.IADD R6, R6, 0x1, -R0.reuse ;  /* 0x000000010606c824 */ /* 0x100fe200078e0a00 */
[----:B------:R-:W-:Y:S01]  /*13070*/  ISETP.GE.AND P4, PT, R13, RZ, PT ;  /* 0x000000ff0d00720c */ /* 0x000fe20003f86270 */
[----:B------:R-:W-:Y:S01]  /*13080*/  IMAD R13, R0, R17, R5 ;  /* 0x00000011000d7224 */ /* 0x000fe200078e0205 */
[----:B------:R-:W-:Y:S01]  /*13090*/  IADD3 R5, R27, 0x9b, RZ ;  /* 0x0000009b1b057810 */ /* 0x000fe20007ffe0ff */
[----:B------:R-:W-:Y:S01]  /*130a0*/  @!P1 IMAD.IADD R10, R10, 0x1, -R0 ;  /* 0x000000010a0a9824 */ /* 0x000fe200078e0a00 */
[----:B------:R-:W-:Y:S01]  /*130b0*/  ISETP.GE.AND P2, PT, R16, RZ, PT ;  /* 0x000000ff1000720c */ /* 0x000fe20003f46270 */
[----:B------:R-:W-:Y:S01]  /*130c0*/  IMAD.MOV.U32 R3, RZ, RZ, R18 ;  /* 0x000000ffff037224 */ /* 0x000fe200078e0012 */
[----:B------:R-:W-:Y:S01]  /*130d0*/  IABS R16, R7 ;  /* 0x0000000700107213 */ /* 0x000fe20000000000 */
[----:B0-----:R-:W-:Y:S01]  /*130e0*/  IMAD.MOV.U32 R2, RZ, RZ, R19 ;  /* 0x000000ffff027224 */ /* 0x001fe200078e0013 */
[----:B------:R-:W-:Y:S01]  /*130f0*/  ISETP.GT.U32.AND P1, PT, R0, R10, PT ;  /* 0x0000000a0000720c */ /* 0x000fe20003f24070 */
[----:B------:R-:W-:-:S04]  /*13100*/  IMAD.HI.U32 R17, R28, R12, RZ ;  /* 0x0000000c1c117227 */ /* 0x000fc800078e00ff */
[----:B------:R-:W-:Y:S01]  /*13110*/  @!P6 IMAD.MOV R3, RZ, RZ, -R3 ;  /* 0x000000ffff03e224 */ /* 0x000fe200078e0a03 */
[C---:B------:R-:W-:Y:S01]  /*13120*/  ISETP.GT.U32.AND P6, PT, R0.reuse, R13, PT ;  /* 0x0000000d0000720c */ /* 0x040fe20003fc4070 */
[----:B------:R-:W-:Y:S01]  /*13130*/  @!P0 IMAD.MOV R2, RZ, RZ, -R2 ;  /* 0x000000ffff028224 */ /* 0x000fe200078e0a02 */
[----:B------:R-:W-:Y:S01]  /*13140*/  ISETP.GT.U32.AND P0, PT, R0, R6, PT ;  /* 0x000000060000720c */ /* 0x000fe20003f04070 */
[----:B------:R-:W-:-:S03]  /*13150*/  IMAD.MOV R17, RZ, RZ, -R17 ;  /* 0x000000ffff117224 */ /* 0x000fc600078e0a11 */
[----:B------:R0:W-:Y:S01]  /*13160*/  STL [R1+0x214], R2 ;  /* 0x0002140201007387 */ /* 0x0001e20000100800 */
[----:B------:R-:W-:Y:S02]  /*13170*/  IMAD R12, R0, R17, R12 ;  /* 0x00000011000c7224 */ /* 0x000fe400078e020c */
[--C-:B------:R-:W-:Y:S01]  /*13180*/  @!P1 IMAD.IADD R10, R10, 0x1, -R0.reuse ;  /* 0x000000010a0a9824 */ /* 0x100fe200078e0a00 */
[----:B------:R1:W-:Y:S02]  /*13190*/  STL [R1+0x21c], R3 ;  /* 0x00021c0301007387 */ /* 0x0003e40000100800 */
[----:B------:R-:W-:Y:S01]  /*131a0*/  ISETP.GT.U32.AND P1, PT, R0, R12, PT ;  /* 0x0000000c0000720c */ /* 0x000fe20003f24070 */
[--C-:B------:R-:W-:Y:S02]  /*131b0*/  @!P6 IMAD.IADD R13, R13, 0x1, -R0.reuse ;  /* 0x000000010d0de824 */ /* 0x100fe400078e0a00 */
[----:B------:R-:W-:Y:S01]  /*131c0*/  @!P0 IMAD.IADD R6, R6, 0x1, -R0 ;  /* 0x0000000106068824 */ /* 0x000fe200078e0a00 */
[----:B------:R-:W-:Y:S01]  /*131d0*/  ISETP.GE.AND P0, PT, R9, RZ, PT ;  /* 0x000000ff0900720c */ /* 0x000fe20003f06270 */
[----:B0-----:R-:W-:Y:S01]  /*131e0*/  IMAD.MOV.U32 R2, RZ, RZ, R8 ;  /* 0x000000ffff027224 */ /* 0x001fe200078e0008 */
[----:B------:R-:W-:Y:S01]  /*131f0*/  ISETP.GT.U32.AND P6, PT, R0, R13, PT ;  /* 0x0000000d0000720c */ /* 0x000fe20003fc4070 */
[----:B------:R-:W-:-:S04]  /*13200*/  IMAD.HI.U32 R8, R28, R16, RZ ;  /* 0x000000101c087227 */ /* 0x000fc800078e00ff */
[----:B------:R-:W-:Y:S01]  /*13210*/  @!P5 IMAD.MOV R2, RZ, RZ, -R2 ;  /* 0x000000ffff02d224 */ /* 0x000fe200078e0a02 */
[----:B------:R-:W-:Y:S01]  /*13220*/  ISETP.GE.AND P5, PT, R11, RZ, PT ;  /* 0x000000ff0b00720c */ /* 0x000fe20003fa6270 */
[----:B-1----:R-:W-:Y:S01]  /*13230*/  IMAD.MOV.U32 R3, RZ, RZ, R6 ;  /* 0x000000ffff037224 */ /* 0x002fe200078e0006 */
[----:B------:R-:W-:Y:S01]  /*13240*/  IABS R11, R5 ;  /* 0x00000005000b7213 */ /* 0x000fe20000000000 */
[----:B------:R-:W-:Y:S01]  /*13250*/  IMAD.MOV R8, RZ, RZ, -R8 ;  /* 0x000000ffff087224 */ /* 0x000fe200078e0a08 */
[----:B------:R0:W-:Y:S01]  /*13260*/  STL [R1+0x248], R2 ;  /* 0x0002480201007387 */ /* 0x0001e20000100800 */
[----:B------:R-:W-:Y:S02]  /*13270*/  @!P1 IMAD.IADD R12, R12, 0x1, -R0 ;  /* 0x000000010c0c9824 */ /* 0x000fe400078e0a00 */
[----:B------:R-:W-:-:S03]  /*13280*/  IMAD.HI.U32 R6, R28, R11, RZ ;  /* 0x0000000b1c067227 */ /* 0x000fc600078e00ff */
[C---:B------:R-:W-:Y:S01]  /*13290*/  ISETP.GT.U32.AND P1, PT, R0.reuse, R12, PT ;  /* 0x0000000c0000720c */ /* 0x040fe20003f24070 */
[----:B------:R-:W-:Y:S02]  /*132a0*/  IMAD.MOV R6, RZ, RZ, -R6 ;  /* 0x000000ffff067224 */ /* 0x000fe400078e0a06 */
[C---:B------:R-:W-:Y:S01]  /*132b0*/  IMAD R9, R0.reuse, R8, R16 ;  /* 0x0000000800097224 */ /* 0x040fe200078e0210 */
[C---:B------:R-:W-:Y:S01]  /*132c0*/  IADD3 R8, R27.reuse, 0x9a, RZ ;  /* 0x0000009a1b087810 */ /* 0x040fe20007ffe0ff */
[----:B0-----:R-:W-:Y:S01]  /*132d0*/  IMAD.MOV.U32 R2, RZ, RZ, R10 ;  /* 0x000000ffff027224 */ /* 0x001fe200078e000a */
[----:B------:R-:W-:Y:S01]  /*132e0*/  IADD3 R10, R27, 0x99, RZ ;  /* 0x000000991b0a7810 */ /* 0x000fe20007ffe0ff */
[C---:B------:R-:W-:Y:S02]  /*132f0*/  IMAD R11, R0.reuse, R6, R11 ;  /* 0x00000006000b7224 */ /* 0x040fe400078e020b */
[----:B------:R-:W-:Y:S01]  /*13300*/  @!P2 IMAD.MOV R3, RZ, RZ, -R3 ;  /* 0x000000ffff03a224 */ /* 0x000fe200078e0a03 */
[C---:B------:R-:W-:Y:S01]  /*13310*/  ISETP.GT.U32.AND P2, PT, R0.reuse, R9, PT ;  /* 0x000000090000720c */ /* 0x040fe20003f44070 */
[----:B------:R-:W-:Y:S01]  /*13320*/  @!P4 IMAD.MOV R2, RZ, RZ, -R2 ;  /* 0x000000ffff02c224 */ /* 0x000fe200078e0a02 */
[----:B------:R-:W-:Y:S01]  /*13330*/  ISETP.GE.AND P4, PT, R7, RZ, PT ;  /* 0x000000ff0700720c */ /* 0x000fe20003f86270 */
[--C-:B------:R-:W-:Y:S01]  /*13340*/  @!P6 IMAD.IADD R13, R13, 0x1, -R0.reuse ;  /* 0x000000010d0de824 */ /* 0x100fe200078e0a00 */
[----:B------:R-:W-:Y:S01]  /*13350*/  ISETP.GT.U32.AND P6, PT, R0, R11, PT ;  /* 0x0000000b0000720c */ /* 0x000fe20003fc4070 */
[----:B------:R-:W-:Y:S01]  /*13360*/  STL [R1+0x250], R3 ;  /* 0x0002500301007387 */ /* 0x000fe20000100800 */
[----:B------:R-:W-:Y:S01]  /*13370*/  IABS R7, R8 ;  /* 0x0000000800077213 */ /* 0x000fe20000000000 */
[----:B------:R-:W-:Y:S01]  /*13380*/  @!P1 IMAD.IADD R12, R12, 0x1, -R0 ;  /* 0x000000010c0c9824 */ /* 0x000fe200078e0a00 */
[----:B------:R-:W-:Y:S01]  /*13390*/  IABS R6, R10 ;  /* 0x0000000a00067213 */ /* 0x000fe20000000000 */
[----:B------:R0:W-:Y:S01]  /*133a0*/  STL [R1+0x254], R2 ;  /* 0x0002540201007387 */ /* 0x0001e20000100800 */
[----:B------:R-:W-:-:S03]  /*133b0*/  ISETP.GE.AND P1, PT, R8, RZ, PT ;  /* 0x000000ff0800720c */ /* 0x000fc60003f26270 */
[----:B------:R-:W-:Y:S02]  /*133c0*/  @!P2 IMAD.IADD R9, R9, 0x1, -R0 ;  /* 0x000000010909a824 */ /* 0x000fe400078e0a00 */
[----:B------:R-:W-:-:S03]  /*133d0*/  IMAD.HI.U32 R8, R28, R6, RZ ;  /* 0x000000061c087227 */ /* 0x000fc600078e00ff */
[----:B------:R-:W-:Y:S01]  /*133e0*/  ISETP.GT.U32.AND P2, PT, R0, R9, PT ;  /* 0x000000090000720c */ /* 0x000fe20003f44070 */
[----:B0-----:R-:W-:Y:S02]  /*133f0*/  IMAD.MOV.U32 R2, RZ, RZ, R13 ;  /* 0x000000ffff027224 */ /* 0x001fe400078e000d */
[----:B------:R-:W-:-:S04]  /*13400*/  IMAD.HI.U32 R13, R28, R7, RZ ;  /* 0x000000071c0d7227 */ /* 0x000fc800078e00ff */
[----:B------:R-:W-:Y:S01]  /*13410*/  @!P5 IMAD.MOV R2, RZ, RZ, -R2 ;  /* 0x000000ffff02d224 */ /* 0x000fe200078e0a02 */
[----:B------:R-:W-:Y:S01]  /*13420*/  ISETP.GE.AND P5, PT, R5, RZ, PT ;  /* 0x000000ff0500720c */ /* 0x000fe20003fa6270 */
[----:B------:R-:W-:Y:S01]  /*13430*/  IMAD.MOV R13, RZ, RZ, -R13 ;  /* 0x000000ffff0d7224 */ /* 0x000fe200078e0a0d */
[----:B------:R-:W-:Y:S01]  /*13440*/  IADD3 R5, R27, 0x98, RZ ;  /* 0x000000981b057810 */ /* 0x000fe20007ffe0ff */
[----:B------:R-:W-:Y:S01]  /*13450*/  @!P6 IMAD.IADD R11, R11, 0x1, -R0 ;  /* 0x000000010b0be824 */ /* 0x000fe200078e0a00 */
[----:B------:R0:W-:Y:S01]  /*13460*/  STL [R1+0x260], R2 ;  /* 0x0002600201007387 */ /* 0x0001e20000100800 */
[C---:B------:R-:W-:Y:S01]  /*13470*/  IMAD R7, R0.reuse, R13, R7 ;  /* 0x0000000d00077224 */ /* 0x040fe200078e0207 */
[----:B------:R-:W-:Y:S01]  /*13480*/  IABS R17, R5 ;  /* 0x0000000500117213 */ /* 0x000fe20000000000 */
[----:B------:R-:W-:Y:S01]  /*13490*/  IMAD.MOV R8, RZ, RZ, -R8 ;  /* 0x000000ffff087224 */ /* 0x000fe200078e0a08 */
[----:B------:R-:W-:Y:S01]  /*134a0*/  ISETP.GT.U32.AND P6, PT, R0, R11, PT ;  /* 0x0000000b0000720c */ /* 0x000fe20003fc4070 */
[----:B------:R-:W-:Y:S01]  /*134b0*/  @!P2 IMAD.IADD R9, R9, 0x1, -R0 ;  /* 0x000000010909a824 */ /* 0x000fe200078e0a00 */
[----:B------:R-:W-:Y:S01]  /*134c0*/  ISETP.GE.AND P2, PT, R10, RZ, PT ;  /* 0x000000ff0a00720c */ /* 0x000fe20003f46270 */
[----:B------:R-:W-:Y:S01]  /*134d0*/  IMAD R6, R0, R8, R6 ;  /* 0x0000000800067224 */ /* 0x000fe200078e0206 */
[C---:B------:R-:W-:Y:S01]  /*134e0*/  IADD3 R10, R27.reuse, 0x97, RZ ;  /* 0x000000971b0a7810 */ /* 0x040fe20007ffe0ff */
[----:B0-----:R-:W-:Y:S01]  /*134f0*/  IMAD.MOV.U32 R2, RZ, RZ, R12 ;  /* 0x000000ffff027224 */ /* 0x001fe200078e000c */
[----:B------:R-:W-:-:S02]  /*13500*/  IADD3 R8, R27, 0x96, RZ ;  /* 0x000000961b087810 */ /* 0x000fc40007ffe0ff */
[----:B------:R-:W-:Y:S01]  /*13510*/  IADD3 R12, R27, 0x95, RZ ;  /* 0x000000951b0c7810 */ /* 0x000fe20007ffe0ff */
[----:B------:R-:W-:Y:S01]  /*13520*/  @!P0 IMAD.MOV R2, RZ, RZ, -R2 ;  /* 0x000000ffff028224 */ /* 0x000fe200078e0a02 */
[----:B------:R-:W-:-:S03]  /*13530*/  ISETP.GT.U32.AND P0, PT, R0, R7, PT ;  /* 0x000000070000720c */ /* 0x000fc60003f04070 */
[----:B------:R-:W-:Y:S01]  /*13540*/  @!P6 IMAD.IADD R11, R11, 0x1, -R0 ;  /* 0x000000010b0be824 */ /* 0x000fe200078e0a00 */
[----:B------:R-:W-:Y:S01]  /*13550*/  ISETP.GT.U32.AND P6, PT, R0, R6, PT ;  /* 0x000000060000720c */ /* 0x000fe20003fc4070 */
[----:B------:R0:W-:Y:S01]  /*13560*/  STL [R1+0x268], R2 ;  /* 0x0002680201007387 */ /* 0x0001e20000100800 */
[----:B------:R-:W-:-:S07]  /*13570*/  IABS R13, R8 ;  /* 0x00000008000d7213 */ /* 0x000fce0000000000 */
[----:B------:R-:W-:Y:S02]  /*13580*/  @!P0 IMAD.IADD R7, R7, 0x1, -R0 ;  /* 0x0000000107078824 */ /* 0x000fe400078e0a00 */
[----:B0-----:R-:W-:Y:S02]  /*13590*/  IMAD.MOV.U32 R2, RZ, RZ, R9 ;  /* 0x000000ffff027224 */ /* 0x001fe400078e0009 */
[----:B------:R-:W-:Y:S01]  /*135a0*/  IMAD.HI.U32 R9, R28, R17, RZ ;  /* 0x000000111c097227 */ /* 0x000fe200078e00ff */
[----:B------:R-:W-:-:S03]  /*135b0*/  ISETP.GT.U32.AND P0, PT, R0, R7, PT ;  /* 0x000000070000720c */ /* 0x000fc60003f04070 */
[----:B------:R-:W-:Y:S01]  /*135c0*/  @!P4 IMAD.MOV R2, RZ, RZ, -R2 ;  /* 0x000000ffff02c224 */ /* 0x000fe200078e0a02 */
[----:B------:R-:W-:Y:S01]  /*135d0*/  ISETP.GE.AND P4, PT, R5, RZ, PT ;  /* 0x000000ff0500720c */ /* 0x000fe20003f86270 */
[----:B------:R-:W-:Y:S01]  /*135e0*/  IMAD.MOV R9, RZ, RZ, -R9 ;  /* 0x000000ffff097224 */ /* 0x000fe200078e0a09 */
[----:B------:R-:W-:Y:S01]  /*135f0*/  IABS R5, R10 ;  /* 0x0000000a00057213 */ /* 0x000fe20000000000 */
[--C-:B------:R-:W-:Y:S01]  /*13600*/  @!P6 IMAD.IADD R6, R6, 0x1, -R0.reuse ;  /* 0x000000010606e824 */ /* 0x100fe200078e0a00 */
[----:B------:R0:W-:Y:S01]  /*13610*/  STL [R1+0x26c], R2 ;  /* 0x00026c0201007387 */ /* 0x0001e20000100800 */
[C---:B------:R-:W-:Y:S01]  /*13620*/  IMAD R17, R0.reuse, R9, R17 ;  /* 0x0000000900117224 */ /* 0x040fe200078e0211 */
[----:B------:R-:W-:Y:S02]  /*13630*/  IABS R9, R12 ;  /* 0x0000000c00097213 */ /* 0x000fe40000000000 */
[C---:B------:R-:W-:Y:S01]  /*13640*/  ISETP.GT.U32.AND P6, PT, R0.reuse, R6, PT ;  /* 0x000000060000720c */ /* 0x040fe20003fc4070 */
[----:B------:R-:W-:Y:S01]  /*13650*/  @!P0 IMAD.IADD R7, R7, 0x1, -R0 ;  /* 0x0000000107078824 */ /* 0x000fe200078e0a00 */
[----:B------:R-:W-:Y:S01]  /*13660*/  ISETP.GT.U32.AND P0, PT, R0, R17, PT ;  /* 0x000000110000720c */ /* 0x000fe20003f04070 */
[----:B0-----:R-:W-:-:S02]  /*13670*/  IMAD.MOV.U32 R2, RZ, RZ, R11 ;  /* 0x000000ffff027224 */ /* 0x001fc400078e000b */
[----:B------:R-:W-:-:S04]  /*13680*/  IMAD.HI.U32 R11, R28, R5, RZ ;  /* 0x000000051c0b7227 */ /* 0x000fc800078e00ff */
[----:B------:R-:W-:Y:S01]  /*13690*/  @!P5 IMAD.MOV R2, RZ, RZ, -R2 ;  /* 0x000000ffff02d224 */ /* 0x000fe200078e0a02 */
[----:B------:R-:W-:Y:S01]  /*136a0*/  ISETP.GE.AND P5, PT, R10, RZ, PT ;  /* 0x000000ff0a00720c */ /* 0x000fe20003fa6270 */
[----:B------:R-:W-:Y:S02]  /*136b0*/  IMAD.MOV R11, RZ, RZ, -R11 ;  /* 0x000000ffff0b7224 */ /* 0x000fe400078e0a0b */
[----:B------:R-:W-:Y:S01]  /*136c0*/  IMAD.HI.U32 R10, R28, R13, RZ ;  /* 0x0000000d1c0a7227 */ /* 0x000fe200078e00ff */
[----:B------:R0:W-:Y:S03]  /*136d0*/  STL [R1+0x80c], R2 ;  /* 0x00080c0201007387 */ /* 0x0001e60000100800 */
[----:B------:R-:W-:Y:S01]  /*136e0*/  IMAD R5, R0, R11, R5 ;  /* 0x0000000b00057224 */ /* 0x000fe200078e0205 */
[----:B------:R-:W-:Y:S01]  /*136f0*/  IADD3 R11, R27, 0x93, RZ ;  /* 0x000000931b0b7810 */ /* 0x000fe20007ffe0ff */
[----:B------:R-:W-:-:S02]  /*13700*/  IMAD.MOV R10, RZ, RZ, -R10 ;  /* 0x000000ffff0a7224 */ /* 0x000fc400078e0a0a */
[--C-:B------:R-:W-:Y:S01]  /*13710*/  @!P6 IMAD.IADD R6, R6, 0x1, -R0.reuse ;  /* 0x000000010606e824 */ /* 0x100fe200078e0a00 */
[----:B------:R-:W-:Y:S01]  /*13720*/  ISETP.GE.AND P6, PT, R8, RZ, PT ;  /* 0x000000ff0800720c */ /* 0x000fe20003fc6270 */
[----:B------:R-:W-:Y:S01]  /*13730*/  @!P0 IMAD.IADD R17, R17, 0x1, -R0 ;  /* 0x0000000111118824 */ /* 0x000fe200078e0a00 */
[----:B------:R-:W-:Y:S01]  /*13740*/  IABS R18, R11 ;  /* 0x0000000b00127213 */ /* 0x000fe20000000000 */
[----:B0-----:R-:W-:Y:S01]  /*13750*/  IMAD.MOV.U32 R2, RZ, RZ, R7 ;  /* 0x000000ffff027224 */ /* 0x001fe200078e0007 */
[----:B------:R-:W-:Y:S01]  /*13760*/  IADD3 R7, R27, 0x94, RZ ;  /* 0x000000941b077810 */ /* 0x000fe20007ffe0ff */
[C---:B------:R-:W-:Y:S01]  /*13770*/  IMAD R13, R0.reuse, R10, R13 ;  /* 0x0000000a000d7224 */ /* 0x040fe200078e020d */
[C---:B------:R-:W-:Y:S01]  /*13780*/  ISETP.GT.U32.AND P0, PT, R0.reuse, R17, PT ;  /* 0x000000110000720c */ /* 0x040fe20003f04070 */
[----:B------:R-:W-:Y:S01]  /*13790*/  @!P1 IMAD.MOV R2, RZ, RZ, -R2 ;  /* 0x000000ffff029224 */ /* 0x000fe200078e0a02 */
[----:B------:R-:W-:Y:S01]  /*137a0*/  ISETP.GT.U32.AND P1, PT, R0, R5, PT ;  /* 0x000000050000720c */ /* 0x000fe20003f24070 */
[----:B------:R-:W-:Y:S01]  /*137b0*/  IMAD.HI.U32 R10, R28, R9, RZ ;  /* 0x000000091c0a7227 */ /* 0x000fe200078e00ff */
[----:B------:R-:W-:-:S02]  /*137c0*/  IABS R8, R7 ;  /* 0x0000000700087213 */ /* 0x000fc40000000000 */
[----:B------:R0:W-:Y:S01]  /*137d0*/  STL [R1+0x264], R2 ;  /* 0x0002640201007387 */ /* 0x0001e20000100800 */
[----:B------:R-:W-:Y:S02]  /*137e0*/  IMAD.MOV R10, RZ, RZ, -R10 ;  /* 0x000000ffff0a7224 */ /* 0x000fe400078e0a0a */
[----:B------:R-:W-:-:S04]  /*137f0*/  IMAD.HI.U32 R19, R28, R18, RZ ;  /* 0x000000121c137227 */ /* 0x000fc800078e00ff */
[----:B------:R-:W-:Y:S01]  /*13800*/  IMAD R9, R0, R10, R9 ;  /* 0x0000000a00097224 */ /* 0x000fe200078e0209 */
[----:B------:R-:W-:Y:S01]  /*13810*/  IADD3 R10, R27, 0x92, RZ ;  /* 0x000000921b0a7810 */ /* 0x000fe20007ffe0ff */
[----:B------:R-:W-:Y:S02]  /*13820*/  @!P1 IMAD.IADD R5, R5, 0x1, -R0 ;  /* 0x0000000105059824 */ /* 0x000fe400078e0a00 */
[----:B0-----:R-:W-:Y:S01]  /*13830*/  IMAD.MOV.U32 R2, RZ, RZ, R6 ;  /* 0x000000ffff027224 */ /* 0x001fe200078e0006 */
[----:B------:R-:W-:Y:S01]  /*13840*/  IABS R16, R10 ;  /* 0x0000000a00107213 */ /* 0x000fe20000000000 */
[----:B------:R-:W-:Y:S01]  /*13850*/  IMAD.HI.U32 R6, R28, R8, RZ ;  /* 0x000000081c067227 */ /* 0x000fe200078e00ff */
[----:B------:R-:W-:-:S03]  /*13860*/  ISETP.GT.U32.AND P1, PT, R0, R5, PT ;  /* 0x000000050000720c */ /* 0x000fc60003f24070 */
[----:B------:R-:W-:Y:S01]  /*13870*/  @!P2 IMAD.MOV R2, RZ, RZ, -R2 ;  /* 0x000000ffff02a224 */ /* 0x000fe200078e0a02 */
[C---:B------:R-:W-:Y:S01]  /*13880*/  ISETP.GT.U32.AND P2, PT, R0.reuse, R13, PT ;  /* 0x0000000d0000720c */ /* 0x040fe20003f44070 */
[----:B------:R-:W-:Y:S01]  /*13890*/  @!P0 IMAD.IADD R17, R17, 0x1, -R0 ;  /* 0x0000000111118824 */ /* 0x000fe200078e0a00 */
[C---:B------:R-:W-:Y:S01]  /*138a0*/  ISETP.GT.U32.AND P0, PT, R0.reuse, R9, PT ;  /* 0x000000090000720c */ /* 0x040fe20003f04070 */
[----:B------:R-:W-:Y:S01]  /*138b0*/  IMAD.MOV R6, RZ, RZ, -R6 ;  /* 0x000000ffff067224 */ /* 0x000fe200078e0a06 */
[----:B------:R0:W-:Y:S01]  /*138c0*/  STL [R1+0x25c], R2 ;  /* 0x00025c0201007387 */ /* 0x0001e20000100800 */
[----:B------:R-:W-:Y:S02]  /*138d0*/  IMAD.MOV R19, RZ, RZ, -R19 ;  /* 0x000000ffff137224 */ /* 0x000fe400078e0a13 */
[----:B------:R-:W-:Y:S01]  /*138e0*/  IMAD R8, R0, R6, R8 ;  /* 0x0000000600087224 */ /* 0x000fe200078e0208 */
[----:B------:R-:W-:Y:S01]  /*138f0*/  IADD3 R6, R27, 0x91, RZ ;  /* 0x000000911b067810 */ /* 0x000fe20007ffe0ff */
[----:B------:R-:W-:-:S03]  /*13900*/  @!P1 IMAD.IADD R5, R5, 0x1, -R0 ;  /* 0x0000000105059824 */ /* 0x000fc600078e0a00 */
[C---:B------:R-:W-:Y:S01]  /*13910*/  ISETP.GT.U32.AND P1, PT, R0.reuse, R8, PT ;  /* 0x000000080000720c */ /* 0x040fe20003f24070 */
[--C-:B------:R-:W-:Y:S02]  /*13920*/  @!P2 IMAD.IADD R13, R13, 0x1, -R0.reuse ;  /* 0x000000010d0da824 */ /* 0x100fe400078e0a00 */
[----:B0-----:R-:W-:Y:S02]  /*13930*/  IMAD.MOV.U32 R2, RZ, RZ, R17 ;  /* 0x000000ffff027224 */ /* 0x001fe400078e0011 */
[----:B------:R-:W-:Y:S01]  /*13940*/  @!P0 IMAD.IADD R9, R9, 0x1, -R0 ;  /* 0x0000000109098824 */ /* 0x000fe200078e0a00 */
[----:B------:R-:W-:Y:S01]  /*13950*/  ISETP.GT.U32.AND P2, PT, R0, R13, PT ;  /* 0x0000000d0000720c */ /* 0x000fe20003f44070 */
[----:B------:R-:W-:Y:S01]  /*13960*/  @!P4 IMAD.MOV R2, RZ, RZ, -R2 ;  /* 0x000000ffff02c224 */ /* 0x000fe200078e0a02 */
[----:B------:R-:W-:Y:S01]  /*13970*/  ISETP.GE.AND P0, PT, R12, RZ, PT ;  /* 0x000000ff0c00720c */ /* 0x000fe20003f06270 */
[C---:B------:R-:W-:Y:S01]  /*13980*/  IMAD R12, R0.reuse, R19, R18 ;  /* 0x00000013000c7224 */ /* 0x040fe200078e0212 */
[----:B------:R-:W-:Y:S01]  /*13990*/  ISETP.GT.U32.AND P4, PT, R0, R9, PT ;  /* 0x000000090000720c */ /* 0x000fe20003f84070 */
[----:B------:R-:W-:Y:S01]  /*139a0*/  IMAD.HI.U32 R17, R28, R16, RZ ;  /* 0x000000101c117227 */ /* 0x000fe200078e00ff */
[----:B------:R0:W-:Y:S01]  /*139b0*/  STL [R1+0x258], R2 ;  /* 0x0002580201007387 */ /* 0x0001e20000100800 */
[----:B------:R-:W-:-:S02]  /*139c0*/  IABS R18, R6 ;  /* 0x0000000600127213 */ /* 0x000fc40000000000 */
[--C-:B------:R-:W-:Y:S01]  /*139d0*/  @!P1 IMAD.IADD R8, R8, 0x1, -R0.reuse ;  /* 0x0000000108089824 */ /* 0x100fe200078e0a00 */
[----:B------:R-:W-:Y:S01]  /*139e0*/  ISETP.GE.AND P1, PT, R7, RZ, PT ;  /* 0x000000ff0700720c */ /* 0x000fe20003f26270 */
[----:B------:R-:W-:Y:S01]  /*139f0*/  IMAD.MOV R17, RZ, RZ, -R17 ;  /* 0x000000ffff117224 */ /* 0x000fe200078e0a11 */
[----:B------:R-:W-:Y:S01]  /*13a00*/  IADD3 R7, R27, 0x90, RZ ;  /* 0x000000901b077810 */ /* 0x000fe20007ffe0ff */
[----:B------:R-:W-:Y:S01]  /*13a10*/  @!P2 IMAD.IADD R13, R13, 0x1, -R0 ;  /* 0x000000010d0da824 */ /* 0x000fe200078e0a00 */
[C---:B------:R-:W-:Y:S01]  /*13a20*/  ISETP.GT.U32.AND P2, PT, R0.reuse, R12, PT ;  /* 0x0000000c0000720c */ /* 0x040fe20003f44070 */
[----:B0-----:R-:W-:Y:S02]  /*13a30*/  IMAD.MOV.U32 R2, RZ, RZ, R5 ;  /* 0x000000ffff027224 */ /* 0x001fe400078e0005 */
[C---:B------:R-:W-:Y:S02]  /*13a40*/  IMAD R5, R0.reuse, R17, R16 ;  /* 0x0000001100057224 */ /* 0x040fe400078e0210 */
[----:B------:R-:W-:Y:S01]  /*13a50*/  @!P5 IMAD.MOV R2, RZ, RZ, -R2 ;  /* 0x000000ffff02d224 */ /* 0x000fe200078e0a02 */
[C---:B------:R-:W-:Y:S01]  /*13a60*/  ISETP.GT.U32.AND P5, PT, R0.reuse, R8, PT ;  /* 0x000000080000720c */ /* 0x040fe20003fa4070 */
[--C-:B------:R-:W-:Y:S01]  /*13a70*/  @!P4 IMAD.IADD R9, R9, 0x1, -R0.reuse ;  /* 0x000000010909c824 */ /* 0x100fe200078e0a00 */
[----:B------:R-:W-:Y:S01]  /*13a80*/  ISETP.GT.U32.AND P4, PT, R0, R5, PT ;  /* 0x000000050000720c */ /* 0x000fe20003f84070 */
[----:B------:R-:W-:Y:S01]  /*13a90*/  IMAD.HI.U32 R16, R28, R18, RZ ;  /* 0x000000121c107227 */ /* 0x000fe200078e00ff */
[----:B------:R0:W-:Y:S03]  /*13aa0*/  STL [R1+0x24c], R2 ;  /* 0x00024c0201007387 */ /* 0x0001e60000100800 */
[----:B------:R-:W-:-:S02]  /*13ab0*/  @!P2 IMAD.IADD R12, R12, 0x1, -R0 ;  /* 0x000000010c0ca824 */ /* 0x000fc400078e0a00 */
[----:B------:R-:W-:Y:S02]  /*13ac0*/  IMAD.MOV R16, RZ, RZ, -R16 ;  /* 0x000000ffff107224 */ /* 0x000fe400078e0a10 */
[----:B------:R-:W-:Y:S01]  /*13ad0*/  IMAD.MOV.U32 R3, RZ, RZ, R9 ;  /* 0x000000ffff037224 */ /* 0x000fe200078e0009 */
[----:B------:R-:W-:Y:S01]  /*13ae0*/  ISETP.GT.U32.AND P2, PT, R0, R12, PT ;  /* 0x0000000c0000720c */ /* 0x000fe20003f44070 */
[----:B------:R-:W-:Y:S01]  /*13af0*/  @!P5 IMAD.IADD R8, R8, 0x1, -R0 ;  /* 0x000000010808d824 */ /* 0x000fe200078e0a00 */
[----:B------:R-:W-:Y:S01]  /*13b00*/  ISETP.GE.AND P5, PT, R10, RZ, PT ;  /* 0x000000ff0a00720c */ /* 0x000fe20003fa6270 */
[----:B0-----:R-:W-:Y:S01]  /*13b10*/  IMAD.MOV.U32 R2, RZ, RZ, R13 ;  /* 0x000000ffff027224 */ /* 0x001fe200078e000d */
[----:B------:R-:W-:Y:S01]  /*13b20*/  IABS R13, R7 ;  /* 0x00000007000d7213 */ /* 0x000fe20000000000 */
[----:B------:R-:W-:Y:S01]  /*13b30*/  IMAD R18, R0, R16, R18 ;  /* 0x0000001000127224 */ /* 0x000fe200078e0212 */
[----:B------:R-:W-:Y:S01]  /*13b40*/  IADD3 R16, R27, 0x8c, RZ ;  /* 0x0000008c1b107810 */ /* 0x000fe20007ffe0ff */
[----:B------:R-:W-:Y:S01]  /*13b50*/  @!P6 IMAD.MOV R2, RZ, RZ, -R2 ;  /* 0x000000ffff02e224 */ /* 0x000fe200078e0a02 */
[----:B------:R-:W-:Y:S01]  /*13b60*/  ISETP.GE.AND P6, PT, R11, RZ, PT ;  /* 0x000000ff0b00720c */ /* 0x000fe20003fc6270 */
[----:B------:R-:W-:-:S02]  /*13b70*/  @!P4 IMAD.IADD R5, R5, 0x1, -R0 ;  /* 0x000000010505c824 */ /* 0x000fc400078e0a00 */
[----:B------:R-:W-:Y:S01]  /*13b80*/  IMAD.HI.U32 R9, R28, R13, RZ ;  /* 0x0000000d1c097227 */ /* 0x000fe200078e00ff */
[----:B------:R0:W-:Y:S02]  /*13b90*/  STL [R1+0x22c], R2 ;  /* 0x00022c0201007387 */ /* 0x0001e40000100800 */
[----:B------:R-:W-:Y:S01]  /*13ba0*/  ISETP.GT.U32.AND P4, PT, R0, R5, PT ;  /* 0x000000050000720c */ /* 0x000fe20003f84070 */
[----:B------:R-:W-:Y:S01]  /*13bb0*/  @!P2 IMAD.IADD R12, R12, 0x1, -R0 ;  /* 0x000000010c0ca824 */ /* 0x000fe200078e0a00 */
[----:B------:R-:W-:Y:S01]  /*13bc0*/  ISETP.GE.AND P2, PT, R7, RZ, PT ;  /* 0x000000ff0700720c */ /* 0x000fe20003f46270 */
[----:B------:R-:W-:Y:S01]  /*13bd0*/  IMAD.MOV R9, RZ, RZ, -R9 ;  /* 0x000000ffff097224 */ /* 0x000fe200078e0a09 */
[C---:B------:R-:W-:Y:S01]  /*13be0*/  IADD3 R7, R27.reuse, 0x8f, RZ ;  /* 0x0000008f1b077810 */ /* 0x040fe20007ffe0ff */
[----:B------:R-:W-:Y:S01]  /*13bf0*/  @!P0 IMAD.MOV R3, RZ, RZ, -R3 ;  /* 0x000000ffff038224 */ /* 0x000fe200078e0a03 */
[----:B------:R-:W-:Y:S01]  /*13c00*/  ISETP.GE.AND P0, PT, R6, RZ, PT ;  /* 0x000000ff0600720c */ /* 0x000fe20003f06270 */
[----:B------:R-:W-:Y:S01]  /*13c10*/  IMAD R13, R0, R9, R13 ;  /* 0x00000009000d7224 */ /* 0x000fe200078e020d */
[----:B------:R-:W-:Y:S01]  /*13c20*/  IABS R9, R7 ;  /* 0x0000000700097213 */ /* 0x000fe20000000000 */
[----:B0-----:R-:W-:Y:S01]  /*13c30*/  IMAD.MOV.U32 R2, RZ, RZ, R8 ;  /* 0x000000ffff027224 */ /* 0x001fe200078e0008 */
[----:B------:R-:W-:Y:S01]  /*13c40*/  STL [R1+0x240], R3 ;  /* 0x0002400301007387 */ /* 0x000fe20000100800 */
[----:B------:R-:W-:-:S02]  /*13c50*/  IADD3 R8, R27, 0x8e, RZ ;  /* 0x0000008e1b087810 */ /* 0x000fc40007ffe0ff */
[----:B------:R-:W-:Y:S01]  /*13c60*/  @!P1 IMAD.MOV R2, RZ, RZ, -R2 ;  /* 0x000000ffff029224 */ /* 0x000fe200078e0a02 */
[----:B------:R-:W-:Y:S01]  /*13c70*/  ISETP.GT.U32.AND P1, PT, R0, R18, PT ;  /* 0x000000120000720c */ /* 0x000fe20003f24070 */
[----:B------:R-:W-:Y:S01]  /*13c80*/  IMAD.HI.U32 R10, R28, R9, RZ ;  /* 0x000000091c0a7227 */ /* 0x000fe200078e00ff */
[----:B------:R-:W-:Y:S02]  /*13c90*/  IABS R17, R8 ;  /* 0x0000000800117213 */ /* 0x000fe40000000000 */
[----:B------:R0:W-:Y:S01]  /*13ca0*/  STL [R1+0x244], R2 ;  /* 0x0002440201007387 */ /* 0x0001e20000100800 */
[----:B------:R-:W-:Y:S01]  /*13cb0*/  @!P4 IMAD.IADD R5, R5, 0x1, -R0 ;  /* 0x000000010505c824 */ /* 0x000fe200078e0a00 */
[----:B------:R-:W-:Y:S01]  /*13cc0*/  IADD3 R6, R27, 0x8d, RZ ;  /* 0x0000008d1b067810 */ /* 0x000fe20007ffe0ff */
[----:B------:R-:W-:Y:S01]  /*13cd0*/  IMAD.MOV R10, RZ, RZ, -R10 ;  /* 0x000000ffff0a7224 */ /* 0x000fe200078e0a0a */
[C---:B------:R-:W-:Y:S02]  /*13ce0*/  ISETP.GT.U32.AND P4, PT, R0.reuse, R13, PT ;  /* 0x0000000d0000720c */ /* 0x040fe40003f84070 */
[----:B------:R-:W-:Y:S01]  /*13cf0*/  IABS R11, R6 ;  /* 0x00000006000b7213 */ /* 0x000fe20000000000 */
[----:B------:R-:W-:-:S02]  /*13d00*/  IMAD R9, R0, R10, R9 ;  /* 0x0000000a00097224 */ /* 0x000fc400078e0209 */
[----:B------:R-:W-:Y:S01]  /*13d10*/  @!P1 IMAD.IADD R18, R18, 0x1, -R0 ;  /* 0x0000000112129824 */ /* 0x000fe200078e0a00 */
[----:B------:R-:W-:Y:S01]  /*13d20*/  ISETP.GE.AND P1, PT, R7, RZ, PT ;  /* 0x000000ff0700720c */ /* 0x000fe20003f26270 */
[----:B0-----:R-:W-:Y:S01]  /*13d30*/  IMAD.MOV.U32 R2, RZ, RZ, R12 ;  /* 0x000000ffff027224 */ /* 0x001fe200078e000c */
[----:B------:R-:W-:Y:S01]  /*13d40*/  IABS R7, R16 ;  /* 0x0000001000077213 */ /* 0x000fe20000000000 */
[----:B------:R-:W-:-:S04]  /*13d50*/  IMAD.HI.U32 R12, R28, R17, RZ ;  /* 0x000000111c0c7227 */ /* 0x000fc800078e00ff */
[----:B------:R-:W-:Y:S01]  /*13d60*/  @!P6 IMAD.MOV R2, RZ, RZ, -R2 ;  /* 0x000000ffff02e224 */ /* 0x000fe200078e0a02 */
[C---:B------:R-:W-:Y:S01]  /*13d70*/  ISETP.GT.U32.AND P6, PT, R0.reuse, R18, PT ;  /* 0x000000120000720c */ /* 0x040fe20003fc4070 */
[----:B------:R-:W-:Y:S02]  /*13d80*/  IMAD.MOV R12, RZ, RZ, -R12 ;  /* 0x000000ffff0c7224 */ /* 0x000fe400078e0a0c */
[----:B------:R-:W-:Y:S01]  /*13d90*/  @!P4 IMAD.IADD R13, R13, 0x1, -R0 ;  /* 0x000000010d0dc824 */ /* 0x000fe200078e0a00 */
[----:B------:R0:W-:Y:S01]  /*13da0*/  STL [R1+0x23c], R2 ;  /* 0x00023c0201007387 */ /* 0x0001e20000100800 */
[----:B------:R-:W-:Y:S02]  /*13db0*/  IMAD R12, R0, R12, R17 ;  /* 0x0000000c000c7224 */ /* 0x000fe400078e0211 */
[----:B------:R-:W-:Y:S01]  /*13dc0*/  IMAD.HI.U32 R10, R28, R7, RZ ;  /* 0x000000071c0a7227 */ /* 0x000fe200078e00ff */
[----:B------:R-:W-:-:S05]  /*13dd0*/  ISETP.GT.U32.AND P4, PT, R0, R13, PT ;  /* 0x0000000d0000720c */ /* 0x000fca0003f84070 */
[----:B------:R-:W-:Y:S01]  /*13de0*/  @!P6 IMAD.IADD R18, R18, 0x1, -R0 ;  /* 0x000000011212e824 */ /* 0x000fe200078e0a00 */
[----:B------:R-:W-:Y:S01]  /*13df0*/  ISETP.GT.U32.AND P6, PT, R0, R12, PT ;  /* 0x0000000c0000720c */ /* 0x000fe20003fc4070 */
[----:B0-----:R-:W-:Y:S02]  /*13e00*/  IMAD.MOV.U32 R2, RZ, RZ, R5 ;  /* 0x000000ffff027224 */ /* 0x001fe400078e0005 */
[----:B------:R-:W-:-:S04]  /*13e10*/  IMAD.HI.U32 R5, R28, R11, RZ ;  /* 0x0000000b1c057227 */ /* 0x000fc800078e00ff */
[----:B------:R-:W-:Y:S01]  /*13e20*/  @!P5 IMAD.MOV R2, RZ, RZ, -R2 ;  /* 0x000000ffff02d224 */ /* 0x000fe200078e0a02 */
[C---:B------:R-:W-:Y:S01]  /*13e30*/  ISETP.GT.U32.AND P5, PT, R0.reuse, R9, PT ;  /* 0x000000090000720c */ /* 0x040fe20003fa4070 */
[----:B------:R-:W-:Y:S02]  /*13e40*/  IMAD.MOV R17, RZ, RZ, -R5 ;  /* 0x000000ffff117224 */ /* 0x000fe400078e0a05 */
[----:B------:R-:W-:Y:S01]  /*13e50*/  IMAD.MOV.U32 R3, RZ, RZ, R18 ;  /* 0x000000ffff037224 */ /* 0x000fe200078e0012 */
[----:B------:R0:W-:Y:S01]  /*13e60*/  STL [R1+0x238], R2 ;  /* 0x0002380201007387 */ /* 0x0001e20000100800 */
[----:B------:R-:W-:Y:S01]  /*13e70*/  IMAD R11, R0, R17, R11 ;  /* 0x00000011000b7224 */ /* 0x000fe200078e020b */
[----:B------:R-:W-:Y:S01]  /*13e80*/  IADD3 R17, R27, 0x8b, RZ ;  /* 0x0000008b1b117810 */ /* 0x000fe20007ffe0ff */
[----:B------:R-:W-:Y:S02]  /*13e90*/  IMAD.MOV R5, RZ, RZ, -R10 ;  /* 0x000000ffff057224 */ /* 0x000fe400078e0a0a */
[--C-:B------:R-:W-:Y:S01]  /*13ea0*/  @!P6 IMAD.IADD R12, R12, 0x1, -R0.reuse ;  /* 0x000000010c0ce824 */ /* 0x100fe200078e0a00 */
[----:B------:R-:W-:Y:S01]  /*13eb0*/  IABS R10, R17 ;  /* 0x00000011000a7213 */ /* 0x000fe20000000000 */
[----:B------:R-:W-:Y:S01]  /*13ec0*/  @!P0 IMAD.MOV R3, RZ, RZ, -R3 ;  /* 0x000000ffff038224 */ /* 0x000fe200078e0a03 */
[C---:B------:R-:W-:Y:S01]  /*13ed0*/  ISETP.GT.U32.AND P0, PT, R0.reuse, R11, PT ;  /* 0x0000000b0000720c */ /* 0x040fe20003f04070 */
[----:B------:R-:W-:Y:S01]  /*13ee0*/  @!P5 IMAD.IADD R9, R9, 0x1, -R0 ;  /* 0x000000010909d824 */ /* 0x000fe200078e0a00 */
[----:B------:R-:W-:Y:S01]  /*13ef0*/  ISETP.GT.U32.AND P6, PT, R0, R12, PT ;  /* 0x0000000c0000720c */ /* 0x000fe20003fc4070 */
[----:B------:R-:W-:Y:S01]  /*13f00*/  IMAD.HI.U32 R18, R28, R10, RZ ;  /* 0x0000000a1c127227 */ /* 0x000fe200078e00ff */
[----:B------:R-:W-:Y:S02]  /*13f10*/  STL [R1+0x234], R3 ;  /* 0x0002340301007387 */ /* 0x000fe40000100800 */
[----:B------:R-:W-:Y:S01]  /*13f20*/  ISETP.GT.U32.AND P5, PT, R0, R9, PT ;  /* 0x000000090000720c */ /* 0x000fe20003fa4070 */
[----:B------:R-:W-:-:S02]  /*13f30*/  IMAD.MOV R18, RZ, RZ, -R18 ;  /* 0x000000ffff127224 */ /* 0x000fc400078e0a12 */
[--C-:B------:R-:W-:Y:S01]  /*13f40*/  @!P4 IMAD.IADD R13, R13, 0x1, -R0.reuse ;  /* 0x000000010d0dc824 */ /* 0x100fe200078e0a00 */
[----:B------:R-:W-:Y:S01]  /*13f50*/  ISETP.GE.AND P4, PT, R8, RZ, PT ;  /* 0x000000ff0800720c */ /* 0x000fe20003f86270 */
[----:B------:R-:W-:Y:S01]  /*13f60*/  IMAD R7, R0, R5, R7 ;  /* 0x0000000500077224 */ /* 0x000fe200078e0207 */
[C---:B------:R-:W-:Y:S01]  /*13f70*/  IADD3 R5, R27.reuse, 0x89, RZ ;  /* 0x000000891b057810 */ /* 0x040fe20007ffe0ff */
[----:B0-----:R-:W-:Y:S01]  /*13f80*/  IMAD.MOV.U32 R2, RZ, RZ, R13 ;  /* 0x000000ffff027224 */ /* 0x001fe200078e000d */
[----:B------:R-:W-:Y:S01]  /*13f90*/  IADD3 R8, R27, 0x8a, RZ ;  /* 0x0000008a1b087810 */ /* 0x000fe20007ffe0ff */
[--C-:B------:R-:W-:Y:S01]  /*13fa0*/  @!P0 IMAD.IADD R11, R11, 0x1, -R0.reuse ;  /* 0x000000010b0b8824 */ /* 0x100fe200078e0a00 */
[----:B------:R-:W-:Y:S01]  /*13fb0*/  IABS R19, R5 ;  /* 0x0000000500137213 */ /* 0x000fe20000000000 */
[--C-:B------:R-:W-:Y:S01]  /*13fc0*/  @!P6 IMAD.IADD R12, R12, 0x1, -R0.reuse ;  /* 0x000000010c0ce824 */ /* 0x100fe200078e0a00 */
[----:B------:R-:W-:Y:S01]  /*13fd0*/  IABS R20, R8 ;  /* 0x0000000800147213 */ /* 0x000fe20000000000 */
[----:B------:R-:W-:Y:S01]  /*13fe0*/  @!P5 IMAD.IADD R9, R9, 0x1, -R0 ;  /* 0x000000010909d824 */ /* 0x000fe200078e0a00 */
[----:B------:R-:W-:Y:S01]  /*13ff0*/  ISETP.GE.AND P5, PT, R6, RZ, PT ;  /* 0x000000ff0600720c */ /* 0x000fe20003fa6270 */
[C---:B------:R-:W-:Y:S01]  /*14000*/  IMAD R6, R0.reuse, R18, R10 ;  /* 0x0000001200067224 */ /* 0x040fe200078e020a */
[C---:B------:R-:W-:Y:S01]  /*14010*/  ISETP.GT.U32.AND P0, PT, R0.reuse, R11, PT ;  /* 0x0000000b0000720c */ /* 0x040fe20003f04070 */
[----:B------:R-:W-:Y:S01]  /*14020*/  @!P2 IMAD.MOV R2, RZ, RZ, -R2 ;  /* 0x000000ffff02a224 */ /* 0x000fe200078e0a02 */
[C---:B------:R-:W-:Y:S01]  /*14030*/  ISETP.GT.U32.AND P2, PT, R0.reuse, R7, PT ;  /* 0x000000070000720c */ /* 0x040fe20003f44070 */
[----:B------:R-:W-:Y:S01]  /*14040*/  IMAD.MOV.U32 R13, RZ, RZ, R19 ;  /* 0x000000ffff0d7224 */ /* 0x000fe200078e0013 */
[----:B------:R-:W-:Y:S01]  /*14050*/  ISETP.GT.U32.AND P6, PT, R0, R6, PT ;  /* 0x000000060000720c */ /* 0x000fe20003fc4070 */
[----:B------:R-:W-:Y:S01]  /*14060*/  IMAD.HI.U32 R21, R28, R20, RZ ;  /* 0x000000141c157227 */ /* 0x000fe200078e00ff */
[----:B------:R0:W-:Y:S01]  /*14070*/  STL [R1+0x230], R2 ;  /* 0x0002300201007387 */ /* 0x0001e20000100800 */
[----:B------:R-:W-:-:S02]  /*14080*/  IADD3 R10, R27, 0x88, RZ ;  /* 0x000000881b0a7810 */ /* 0x000fc40007ffe0ff */
[----:B------:R-:W-:Y:S02]  /*14090*/  IMAD.HI.U32 R19, R28, R13, RZ ;  /* 0x0000000d1c137227 */ /* 0x000fe400078e00ff */
[----:B------:R-:W-:Y:S02]  /*140a0*/  IABS R18, R10 ;  /* 0x0000000a00127213 */ /* 0x000fe40000000000 */
[----:B------:R-:W-:Y:S02]  /*140b0*/  IMAD.MOV R21, RZ, RZ, -R21 ;  /* 0x000000ffff157224 */ /* 0x000fe400078e0a15 */
[----:B------:R-:W-:Y:S02]  /*140c0*/  IMAD.MOV R19, RZ, RZ, -R19 ;  /* 0x000000ffff137224 */ /* 0x000fe400078e0a13 */
[----:B0-----:R-:W-:Y:S01]  /*140d0*/  IMAD.MOV.U32 R2, RZ, RZ, R9 ;  /* 0x000000ffff027224 */ /* 0x001fe200078e0009 */
[----:B------:R-:W-:Y:S01]  /*140e0*/  IADD3 R9, R27, 0x87, RZ ;  /* 0x000000871b097810 */ /* 0x000fe20007ffe0ff */
[----:B------:R-:W-:-:S02]  /*140f0*/  @!P6 IMAD.IADD R6, R6, 0x1, -R0 ;  /* 0x000000010606e824 */ /* 0x000fc400078e0a00 */
[----:B------:R-:W-:Y:S01]  /*14100*/  @!P2 IMAD.IADD R7, R7, 0x1, -R0 ;  /* 0x000000010707a824 */ /* 0x000fe200078e0a00 */
[----:B------:R-:W-:Y:S01]  /*14110*/  ISETP.GE.AND P2, PT, R16, RZ, PT ;  /* 0x000000ff1000720c */ /* 0x000fe20003f46270 */
[----:B------:R-:W-:Y:S01]  /*14120*/  @!P1 IMAD.MOV R2, RZ, RZ, -R2 ;  /* 0x000000ffff029224 */ /* 0x000fe200078e0a02 */
[C---:B------:R-:W-:Y:S01]  /*14130*/  ISETP.GT.U32.AND P1, PT, R0.reuse, R6, PT ;  /* 0x000000060000720c */ /* 0x040fe20003f24070 */
[C---:B------:R-:W-:Y:S01]  /*14140*/  IMAD R16, R0.reuse, R21, R20 ;  /* 0x0000001500107224 */ /* 0x040fe200078e0214 */
[C---:B------:R-:W-:Y:S01]  /*14150*/  ISETP.GT.U32.AND P6, PT, R0.reuse, R7, PT ;  /* 0x000000070000720c */ /* 0x040fe20003fc4070 */
[----:B------:R-:W-:Y:S01]  /*14160*/  @!P0 IMAD.IADD R11, R11, 0x1, -R0 ;  /* 0x000000010b0b8824 */ /* 0x000fe200078e0a00 */
[----:B------:R0:W-:Y:S01]  /*14170*/  STL [R1+0x228], R2 ;  /* 0x0002280201007387 */ /* 0x0001e20000100800 */
[C---:B------:R-:W-:Y:S01]  /*14180*/  IMAD R13, R0.reuse, R19, R13 ;  /* 0x00000013000d7224 */ /* 0x040fe200078e020d */
[----:B------:R-:W-:Y:S01]  /*14190*/  ISETP.GT.U32.AND P0, PT, R0, R16, PT ;  /* 0x000000100000720c */ /* 0x000fe20003f04070 */
[----:B------:R-:W-:-:S04]  /*141a0*/  IMAD.HI.U32 R19, R28, R18, RZ ;  /* 0x000000121c137227 */ /* 0x000fc800078e00ff */
[----:B------:R-:W-:Y:S02]  /*141b0*/  IMAD.MOV.U32 R3, RZ, RZ, R12 ;  /* 0x000000ffff037224 */ /* 0x000fe400078e000c */
[----:B------:R-:W-:Y:S02]  /*141c0*/  IMAD.MOV R12, RZ, RZ, -R19 ;  /* 0x000000ffff0c7224 */ /* 0x000fe400078e0a13 */
[----:B0-----:R-:W-:Y:S02]  /*141d0*/  IMAD.MOV.U32 R2, RZ, RZ, R11 ;  /* 0x000000ffff027224 */ /* 0x001fe400078e000b */
[C---:B------:R-:W-:Y:S02]  /*141e0*/  IMAD R11, R0.reuse, R12, R18 ;  /* 0x0000000c000b7224 */ /* 0x040fe400078e0212 */
[----:B------:R-:W-:Y:S01]  /*141f0*/  @!P5 IMAD.MOV R2, RZ, RZ, -R2 ;  /* 0x000000ffff02d224 */ /* 0x000fe200078e0a02 */
[----:B------:R-:W-:Y:S01]  /*14200*/  ISETP.GT.U32.AND P5, PT, R0, R13, PT ;  /* 0x0000000d0000720c */ /* 0x000fe20003fa4070 */
[----:B------:R-:W-:Y:S01]  /*14210*/  @!P4 IMAD.MOV R3, RZ, RZ, -R3 ;  /* 0x000000ffff03c224 */ /* 0x000fe200078e0a03 */
[----:B------:R-:W-:Y:S01]  /*14220*/  ISETP.GE.AND P4, PT, R17, RZ, PT ;  /* 0x000000ff1100720c */ /* 0x000fe20003f86270 */
[--C-:B------:R-:W-:Y:S01]  /*14230*/  @!P1 IMAD.IADD R6, R6, 0x1, -R0.reuse ;  /* 0x0000000106069824 */ /* 0x100fe200078e0a00 */
[----:B------:R-:W-:Y:S01]  /*14240*/  IABS R17, R9 ;  /* 0x0000000900117213 */ /* 0x000fe20000000000 */
[--C-:B------:R-:W-:Y:S01]  /*14250*/  @!P0 IMAD.IADD R16, R16, 0x1, -R0.reuse ;  /* 0x0000000110108824 */ /* 0x100fe200078e0a00 */
[----:B------:R-:W-:Y:S01]  /*14260*/  ISETP.GT.U32.AND P1, PT, R0, R11, PT ;  /* 0x0000000b0000720c */ /* 0x000fe20003f24070 */
[----:B------:R-:W-:Y:S01]  /*14270*/  @!P6 IMAD.IADD R7, R7, 0x1, -R0 ;  /* 0x000000010707e824 */ /* 0x000fe200078e0a00 */
[----:B------:R-:W-:Y:S01]  /*14280*/  STL [R1+0x224], R3 ;  /* 0x0002240301007387 */ /* 0x000fe20000100800 */
[----:B------:R-:W-:Y:S01]  /*14290*/  IMAD.MOV.U32 R12, RZ, RZ, R17 ;  /* 0x000000ffff0c7224 */ /* 0x000fe200078e0011 */
[----:B------:R-:W-:-:S02]  /*142a0*/  ISETP.GE.AND P0, PT, R5, RZ, PT ;  /* 0x000000ff0500720c */ /* 0x000fc40003f06270 */
[----:B------:R0:W-:Y:S01]  /*142b0*/  STL [R1+0x220], R2 ;  /* 0x0002200201007387 */ /* 0x0001e20000100800 */
[----:B------:R-:W-:Y:S01]  /*142c0*/  @!P5 IMAD.IADD R13, R13, 0x1, -R0 ;  /* 0x000000010d0dd824 */ /* 0x000fe200078e0a00 */
[----:B------:R-:W-:Y:S01]  /*142d0*/  ISETP.GT.U32.AND P5, PT, R0, R16, PT ;  /* 0x000000100000720c */ /* 0x000fe20003fa4070 */
[----:B------:R-:W-:Y:S01]  /*142e0*/  IMAD.HI.U32 R18, R28, R12, RZ ;  /* 0x0000000c1c127227 */ /* 0x000fe200078e00ff */
[----:B------:R-:W-:Y:S02]  /*142f0*/  IADD3 R5, R27, 0x86, RZ ;  /* 0x000000861b057810 */ /* 0x000fe40007ffe0ff */
[----:B------:R-:W-:Y:S01]  /*14300*/  ISETP.GE.AND P6, PT, R8, RZ, PT ;  /* 0x000000ff0800720c */ /* 0x000fe20003fc6270 */
[----:B------:R-:W-:Y:S01]  /*14310*/  IMAD.MOV R18, RZ, RZ, -R18 ;  /* 0x000000ffff127224 */ /* 0x000fe200078e0a12 */
[----:B------:R-:W-:Y:S01]  /*14320*/  IABS R19, R5 ;  /* 0x0000000500137213 */ /* 0x000fe20000000000 */
[----:B------:R-:W-:Y:S01]  /*14330*/  @!P1 IMAD.IADD R11, R11, 0x1, -R0 ;  /* 0x000000010b0b9824 */ /* 0x000fe200078e0a00 */
[C---:B------:R-:W-:Y:S01]  /*14340*/  IADD3 R8, R27.reuse, 0x85, RZ ;  /* 0x000000851b087810 */ /* 0x040fe20007ffe0ff */
[----:B0-----:R-:W-:Y:S01]  /*14350*/  IMAD.MOV.U32 R2, RZ, RZ, R7 ;  /* 0x000000ffff027224 */ /* 0x001fe200078e0007 */
[----:B------:R-:W-:Y:S01]  /*14360*/  IADD3 R7, R27, 0x84, RZ ;  /* 0x000000841b077810 */ /* 0x000fe20007ffe0ff */
[C---:B------:R-:W-:Y:S01]  /*14370*/  IMAD R12, R0.reuse, R18, R12 ;  /* 0x00000012000c7224 */ /* 0x040fe200078e020c */
[C---:B------:R-:W-:Y:S01]  /*14380*/  ISETP.GT.U32.AND P1, PT, R0.reuse, R11, PT ;  /* 0x0000000b0000720c */ /* 0x040fe20003f24070 */
[----:B------:R-:W-:Y:S01]  /*14390*/  @!P2 IMAD.MOV R2, RZ, RZ, -R2 ;  /* 0x000000ffff02a224 */ /* 0x000fe200078e0a02 */
[----:B------:R-:W-:Y:S01]  /*143a0*/  ISETP.GT.U32.AND P2, PT, R0, R13, PT ;  /* 0x0000000d0000720c */ /* 0x000fe20003f44070 */
[----:B------:R-:W-:Y:S01]  /*143b0*/  @!P5 IMAD.IADD R16, R16, 0x1, -R0 ;  /* 0x000000011010d824 */ /* 0x000fe200078e0a00 */
[----:B------:R-:W-:Y:S01]  /*143c0*/  ISETP.GT.U32.AND P5, PT, R0, R12, PT ;  /* 0x0000000c0000720c */ /* 0x000fe20003fa4070 */
[----:B------:R-:W-:Y:S01]  /*143d0*/  IMAD.HI.U32 R20, R28, R19, RZ ;  /* 0x000000131c147227 */ /* 0x000fe200078e00ff */
[----:B------:R-:W-:Y:S01]  /*143e0*/  IABS R17, R8 ;  /* 0x0000000800117213 */ /* 0x000fe20000000000 */
[----:B------:R0:W-:Y:S01]  /*143f0*/  STL [R1+0x218], R2 ;  /* 0x0002180201007387 */ /* 0x0001e20000100800 */
[----:B------:R-:W-:Y:S01]  /*14400*/  IABS R21, R7 ;  /* 0x0000000700157213 */ /* 0x000fe20000000000 */
[----:B------:R-:W-:-:S02]  /*14410*/  IMAD.MOV R20, RZ, RZ, -R20 ;  /* 0x000000ffff147224 */ /* 0x000fc400078e0a14 */
[----:B------:R-:W-:-:S04]  /*14420*/  IMAD.HI.U32 R18, R28, R17, RZ ;  /* 0x000000111c127227 */ /* 0x000fc800078e00ff */
[--C-:B------:R-:W-:Y:S01]  /*14430*/  @!P1 IMAD.IADD R11, R11, 0x1, -R0.reuse ;  /* 0x000000010b0b9824 */ /* 0x100fe200078e0a00 */
[----:B------:R-:W-:Y:S01]  /*14440*/  ISETP.GE.AND P1, PT, R9, RZ, PT ;  /* 0x000000ff0900720c */ /* 0x000fe20003f26270 */
[----:B------:R-:W-:Y:S01]  /*14450*/  @!P2 IMAD.IADD R13, R13, 0x1, -R0 ;  /* 0x000000010d0da824 */ /* 0x000fe200078e0a00 */
[----:B------:R-:W-:Y:S01]  /*14460*/  ISETP.GE.AND P2, PT, R10, RZ, PT ;  /* 0x000000ff0a00720c */ /* 0x000fe20003f46270 */
[----:B0-----:R-:W-:Y:S02]  /*14470*/  IMAD.MOV.U32 R2, RZ, RZ, R6 ;  /* 0x000000ffff027224 */ /* 0x001fe400078e0006 */
[----:B------:R-:W-:Y:S02]  /*14480*/  IMAD R9, R0, R20, R19 ;  /* 0x0000001400097224 */ /* 0x000fe400078e0213 */
[----:B------:R-:W-:Y:S02]  /*14490*/  @!P5 IMAD.IADD R12, R12, 0x1, -R0 ;  /* 0x000000010c0cd824 */ /* 0x000fe400078e0a00 */
[----:B------:R-:W-:Y:S01]  /*144a0*/  IMAD.MOV.U32 R10, RZ, RZ, R21 ;  /* 0x000000ffff0a7224 */ /* 0x000fe200078e0015 */
[C---:B------:R-:W-:Y:S01]  /*144b0*/  ISETP.GT.U32.AND P5, PT, R0.reuse, R9, PT ;  /* 0x000000090000720c */ /* 0x040fe20003fa4070 */
[----:B------:R-:W-:Y:S01]  /*144c0*/  @!P4 IMAD.MOV R2, RZ, RZ, -R2 ;  /* 0x000000ffff02c224 */ /* 0x000fe200078e0a02 */
[----:B------:R-:W-:Y:S01]  /*144d0*/  ISETP.GT.U32.AND P4, PT, R0, R12, PT ;  /* 0x0000000c0000720c */ /* 0x000fe20003f84070 */
[----:B------:R-:W-:Y:S01]  /*144e0*/  IMAD.MOV R18, RZ, RZ, -R18 ;  /* 0x000000ffff127224 */ /* 0x000fe200078e0a12 */
[----:B------:R-:W-:Y:S01]  /*144f0*/  IADD3 R21, R27, 0x76, RZ ;  /* 0x000000761b157810 */ /* 0x000fe20007ffe0ff */
[----:B------:R-:W-:Y:S01]  /*14500*/  IMAD.HI.U32 R19, R28, R10, RZ ;  /* 0x0000000a1c137227 */ /* 0x000fe200078e00ff */
[----:B------:R0:W-:Y:S03]  /*14510*/  STL [R1+0x1bc], R2 ;  /* 0x0001bc0201007387 */ /* 0x0001e60000100800 */
[----:B------:R-:W-:-:S02]  /*14520*/  IMAD R6, R0, R18, R17 ;  /* 0x0000001200067224 */ /* 0x000fc400078e0211 */
[----:B------:R-:W-:Y:S02]  /*14530*/  IMAD.MOV R17, RZ, RZ, -R19 ;  /* 0x000000ffff117224 */ /* 0x000fe400078e0a13 */
[----:B------:R-:W-:Y:S02]  /*14540*/  IMAD.MOV.U32 R14, RZ, RZ, R16 ;  /* 0x000000ffff0e7224 */ /* 0x000fe400078e0010 */
[----:B------:R-:W-:Y:S02]  /*14550*/  IMAD.MOV.U32 R3, RZ, RZ, R13 ;  /* 0x000000ffff037224 */ /* 0x000fe400078e000d */
[----:B0-----:R-:W-:Y:S01]  /*14560*/  IMAD.MOV.U32 R2, RZ, RZ, R11 ;  /* 0x000000ffff027224 */ /* 0x001fe200078e000b */
[----:B------:R-:W-:Y:S01]  /*14570*/  IADD3 R11, R27, 0x83, RZ ;  /* 0x000000831b0b7810 */ /* 0x000fe20007ffe0ff */
[----:B------:R-:W-:Y:S02]  /*14580*/  @!P5 IMAD.IADD R9, R9, 0x1, -R0 ;  /* 0x000000010909d824 */ /* 0x000fe400078e0a00 */
[----:B------:R-:W-:Y:S01]  /*14590*/  @!P2 IMAD.MOV R2, RZ, RZ, -R2 ;  /* 0x000000ffff02a224 */ /* 0x000fe200078e0a02 */
[----:B------:R-:W-:Y:S01]  /*145a0*/  ISETP.GE.AND P2, PT, R8, RZ, PT ;  /* 0x000000ff0800720c */ /* 0x000fe20003f46270 */
[C---:B------:R-:W-:Y:S01]  /*145b0*/  IMAD R8, R0.reuse, R17, R10 ;  /* 0x0000001100087224 */ /* 0x040fe200078e020a */
[----:B------:R-:W-:Y:S01]  /*145c0*/  ISETP.GT.U32.AND P5, PT, R0, R9, PT ;  /* 0x000000090000720c */ /* 0x000fe20003fa4070 */
[----:B------:R-:W-:Y:S01]  /*145d0*/  @!P4 IMAD.IADD R12, R12, 0x1, -R0 ;  /* 0x000000010c0cc824 */ /* 0x000fe200078e0a00 */
[----:B------:R-:W-:Y:S01]  /*145e0*/  IABS R18, R11 ;  /* 0x0000000b00127213 */ /* 0x000fe20000000000 */
[----:B------:R-:W-:Y:S01]  /*145f0*/  @!P6 IMAD.MOV R14, RZ, RZ, -R14 ;  /* 0x000000ffff0ee224 */ /* 0x000fe200078e0a0e */
[C---:B------:R-:W-:Y:S01]  /*14600*/  ISETP.GT.U32.AND P4, PT, R0.reuse, R8, PT ;  /* 0x000000080000720c */ /* 0x040fe20003f84070 */
[----:B------:R-:W-:Y:S01]  /*14610*/  @!P0 IMAD.MOV R3, RZ, RZ, -R3 ;  /* 0x000000ffff038224 */ /* 0x000fe200078e0a03 */
[----:B------:R-:W-:-:S02]  /*14620*/  ISETP.GT.U32.AND P6, PT, R0, R6, PT ;  /* 0x000000060000720c */ /* 0x000fc40003fc4070 */
[----:B------:R-:W-:Y:S01]  /*14630*/  STL [R1+0x1c8], R14 ;  /* 0x0001c80e01007387 */ /* 0x000fe20000100800 */
[----:B------:R-:W-:Y:S02]  /*14640*/  IADD3 R10, R27, 0x82, RZ ;  /* 0x000000821b0a7810 */ /* 0x000fe40007ffe0ff */
[----:B------:R-:W-:Y:S01]  /*14650*/  ISETP.GE.AND P0, PT, R5, RZ, PT ;  /* 0x000000ff0500720c */ /* 0x000fe20003f06270 */
[----:B------:R0:W-:Y:S01]  /*14660*/  STL [R1+0x1f0], R3 ;  /* 0x0001f00301007387 */ /* 0x0001e20000100800 */
[----:B------:R-:W-:Y:S01]  /*14670*/  IABS R17, R10 ;  /* 0x0000000a00117213 */ /* 0x000fe20000000000 */
[--C-:B------:R-:W-:Y:S01]  /*14680*/  @!P5 IMAD.IADD R9, R9, 0x1, -R0.reuse ;  /* 0x000000010909d824 */ /* 0x100fe200078e0a00 */
[----:B------:R-:W-:Y:S01]  /*14690*/  ISETP.GE.AND P5, PT, R11, RZ, PT ;  /* 0x000000ff0b00720c */ /* 0x000fe20003fa6270 */
[----:B------:R1:W-:Y:S01]  /*146a0*/  STL [R1+0x1f4], R2 ;  /* 0x0001f40201007387 */ /* 0x0003e20000100800 */
[--C-:B------:R-:W-:Y:S01]  /*146b0*/  @!P4 IMAD.IADD R8, R8, 0x1, -R0.reuse ;  /* 0x000000010808c824 */ /* 0x100fe200078e0a00 */
[----:B------:R-:W-:Y:S01]  /*146c0*/  IADD3 R5, R27, 0x81, RZ ;  /* 0x000000811b057810 */ /* 0x000fe20007ffe0ff */
[----:B------:R-:W-:-:S03]  /*146d0*/  @!P6 IMAD.IADD R6, R6, 0x1, -R0 ;  /* 0x000000010606e824 */ /* 0x000fc600078e0a00 */
[C---:B------:R-:W-:Y:S01]  /*146e0*/  ISETP.GT.U32.AND P4, PT, R0.reuse, R8, PT ;  /* 0x000000080000720c */ /* 0x040fe20003f84070 */
[----:B0-----:R-:W-:Y:S01]  /*146f0*/  IMAD.MOV.U32 R3, RZ, RZ, R9 ;  /* 0x000000ffff037224 */ /* 0x001fe200078e0009 */
[----:B------:R-:W-:Y:S01]  /*14700*/  ISETP.GT.U32.AND P6, PT, R0, R6, PT ;  /* 0x000000060000720c */ /* 0x000fe20003fc4070 */
[----:B-1----:R-:W-:Y:S01]  /*14710*/  IMAD.MOV.U32 R2, RZ, RZ, R12 ;  /* 0x000000ffff027224 */ /* 0x002fe200078e000c */
[----:B------:R-:W-:Y:S01]  /*14720*/  IABS R13, R5 ;  /* 0x00000005000d7213 */ /* 0x000fe20000000000 */
[----:B------:R-:W-:Y:S02]  /*14730*/  @!P0 IMAD.MOV R3, RZ, RZ, -R3 ;  /* 0x000000ffff038224 */ /* 0x000fe400078e0a03 */
[----:B------:R-:W-:Y:S01]  /*14740*/  @!P1 IMAD.MOV R2, RZ, RZ, -R2 ;  /* 0x000000ffff029224 */ /* 0x000fe200078e0a02 */
[----:B------:R-:W-:Y:S01]  /*14750*/  ISETP.GE.AND P1, PT, R7, RZ, PT ;  /* 0x000000ff0700720c */ /* 0x000fe20003f26270 */
[----:B------:R-:W-:-:S03]  /*14760*/  IMAD.HI.U32 R7, R28, R18, RZ ;  /* 0x000000121c077227 */ /* 0x000fc600078e00ff */
[----:B------:R0:W-:Y:S01]  /*14770*/  STL [R1+0x1f8], R2 ;  /* 0x0001f80201007387 */ /* 0x0001e20000100800 */
[----:B------:R-:W-:Y:S02]  /*14780*/  IMAD.MOV R11, RZ, RZ, -R7 ;  /* 0x000000ffff0b7224 */ /* 0x000fe400078e0a07 */
[----:B------:R-:W-:Y:S01]  /*14790*/  IMAD.HI.U32 R7, R28, R17, RZ ;  /* 0x000000111c077227 */ /* 0x000fe200078e00ff */
[----:B------:R-:W-:Y:S03]  /*147a0*/  STL [R1+0x204], R3 ;  /* 0x0002040301007387 */ /* 0x000fe60000100800 */
[----:B------:R-:W-:Y:S02]  /*147b0*/  IMAD.MOV R9, RZ, RZ, -R7 ;  /* 0x000000ffff097224 */ /* 0x000fe400078e0a07 */
[C---:B------:R-:W-:Y:S01]  /*147c0*/  IMAD R18, R0.reuse, R11, R18 ;  /* 0x0000000b00127224 */ /* 0x040fe200078e0212 */
[C---:B------:R-:W-:Y:S01]  /*147d0*/  IADD3 R11, R27.reuse, 0x80, RZ ;  /* 0x000000801b0b7810 */ /* 0x040fe20007ffe0ff */
[----:B------:R-:W-:Y:S01]  /*147e0*/  IMAD R17, R0, R9, R17 ;  /* 0x0000000900117224 */ /* 0x000fe200078e0211 */
[----:B------:R-:W-:Y:S01]  /*147f0*/  IADD3 R9, R27, 0x7d, RZ ;  /* 0x0000007d1b097810 */ /* 0x000fe20007ffe0ff */
[--C-:B------:R-:W-:Y:S01]  /*14800*/  @!P4 IMAD.IADD R8, R8, 0x1, -R0.reuse ;  /* 0x000000010808c824 */ /* 0x100fe200078e0a00 */
[----:B------:R-:W-:Y:S01]  /*14810*/  ISETP.GT.U32.AND P0, PT, R0, R18, PT ;  /* 0x000000120000720c */ /* 0x000fe20003f04070 */
[----:B------:R-:W-:Y:S01]  /*14820*/  @!P6 IMAD.IADD R6, R6, 0x1, -R0 ;  /* 0x000000010606e824 */ /* 0x000fe200078e0a00 */
[----:B------:R-:W-:Y:S01]  /*14830*/  ISETP.GT.U32.AND P4, PT, R0, R17, PT ;  /* 0x000000110000720c */ /* 0x000fe20003f84070 */
[----:B------:R-:W-:Y:S01]  /*14840*/  IMAD.HI.U32 R7, R28, R13, RZ ;  /* 0x0000000d1c077227 */ /* 0x000fe200078e00ff */
[----:B------:R-:W-:-:S02]  /*14850*/  IABS R16, R11 ;  /* 0x0000000b00107213 */ /* 0x000fc40000000000 */
[----:B------:R-:W-:Y:S01]  /*14860*/  ISETP.GE.AND P6, PT, R10, RZ, PT ;  /* 0x000000ff0a00720c */ /* 0x000fe20003fc6270 */
[----:B0-----:R-:W-:Y:S01]  /*14870*/  IMAD.MOV.U32 R2, RZ, RZ, R6 ;  /* 0x000000ffff027224 */ /* 0x001fe200078e0006 */
[----:B------:R-:W-:Y:S01]  /*14880*/  IABS R12, R9 ;  /* 0x00000009000c7213 */ /* 0x000fe20000000000 */
[----:B------:R-:W-:Y:S02]  /*14890*/  IMAD.MOV R7, RZ, RZ, -R7 ;  /* 0x000000ffff077224 */ /* 0x000fe400078e0a07 */
[----:B------:R-:W-:Y:S01]  /*148a0*/  @!P2 IMAD.MOV R2, RZ, RZ, -R2 ;  /* 0x000000ffff02a224 */ /* 0x000fe200078e0a02 */
[----:B------:R-:W-:Y:S01]  /*148b0*/  ISETP.GE.AND P2, PT, R5, RZ, PT ;  /* 0x000000ff0500720c */ /* 0x000fe20003f46270 */
[----:B------:R-:W-:Y:S01]  /*148c0*/  IMAD R13, R0, R7, R13 ;  /* 0x00000007000d7224 */ /* 0x000fe200078e020d */
[----:B------:R-:W-:Y:S01]  /*148d0*/  IADD3 R5, R27, 0x7f, RZ ;  /* 0x0000007f1b057810 */ /* 0x000fe20007ffe0ff */
[--C-:B------:R-:W-:Y:S01]  /*148e0*/  @!P4 IMAD.IADD R17, R17, 0x1, -R0.reuse ;  /* 0x000000011111c824 */ /* 0x100fe200078e0a00 */
[----:B------:R0:W-:Y:S01]  /*148f0*/  STL [R1+0x20c], R2 ;  /* 0x00020c0201007387 */ /* 0x0001e20000100800 */
[----:B------:R-:W-:Y:S01]  /*14900*/  @!P0 IMAD.IADD R18, R18, 0x1, -R0 ;  /* 0x0000000112128824 */ /* 0x000fe200078e0a00 */
[----:B------:R-:W-:Y:S01]  /*14910*/  IABS R6, R5 ;  /* 0x0000000500067213 */ /* 0x000fe20000000000 */
[----:B------:R-:W-:Y:S01]  /*14920*/  IMAD.HI.U32 R19, R28, R16, RZ ;  /* 0x000000101c137227 */ /* 0x000fe200078e00ff */
[----:B------:R-:W-:-:S02]  /*14930*/  ISETP.GT.U32.AND P4, PT, R0, R17, PT ;  /* 0x000000110000720c */ /* 0x000fc40003f84070 */
[C---:B------:R-:W-:Y:S01]  /*14940*/  ISETP.GT.U32.AND P0, PT, R0.reuse, R18, PT ;  /* 0x000000120000720c */ /* 0x040fe20003f04070 */
[----:B------:R-:W-:Y:S01]  /*14950*/  IMAD.MOV R19, RZ, RZ, -R19 ;  /* 0x000000ffff137224 */ /* 0x000fe200078e0a13 */
[----:B------:R-:W-:Y:S01]  /*14960*/  IADD3 R7, R27, 0x7e, RZ ;  /* 0x0000007e1b077810 */ /* 0x000fe20007ffe0ff */
[----:B0-----:R-:W-:Y:S02]  /*14970*/  IMAD.MOV.U32 R2, RZ, RZ, R8 ;  /* 0x000000ffff027224 */ /* 0x001fe400078e0008 */
[C---:B------:R-:W-:Y:S01]  /*14980*/  IMAD R16, R0.reuse, R19, R16 ;  /* 0x0000001300107224 */ /* 0x040fe200078e0210 */
[----:B------:R-:W-:Y:S01]  /*14990*/  IABS R10, R7 ;  /* 0x00000007000a7213 */ /* 0x000fe20000000000 */
[----:B------:R-:W-:Y:S01]  /*149a0*/  @!P1 IMAD.MOV R2, RZ, RZ, -R2 ;  /* 0x000000ffff029224 */ /* 0x000fe200078e0a02 */
[----:B------:R-:W-:Y:S01]  /*149b0*/  ISETP.GT.U32.AND P1, PT, R0, R13, PT ;  /* 0x0000000d0000720c */ /* 0x000fe20003f24070 */
[----:B------:R-:W-:-:S03]  /*149c0*/  IMAD.HI.U32 R8, R28, R6, RZ ;  /* 0x000000061c087227 */ /* 0x000fc600078e00ff */
[----:B------:R0:W-:Y:S01]  /*149d0*/  STL [R1+0x1fc], R2 ;  /* 0x0001fc0201007387 */ /* 0x0001e20000100800 */
[----:B------:R-:W-:Y:S01]  /*149e0*/  @!P4 IMAD.IADD R17, R17, 0x1, -R0 ;  /* 0x000000011111c824 */ /* 0x000fe200078e0a00 */
[----:B------:R-:W-:Y:S01]  /*149f0*/  ISETP.GT.U32.AND P4, PT, R0, R16, PT ;  /* 0x000000100000720c */ /* 0x000fe20003f84070 */
[----:B------:R-:W-:Y:S02]  /*14a00*/  IMAD.MOV R8, RZ, RZ, -R8 ;  /* 0x000000ffff087224 */ /* 0x000fe400078e0a08 */
[----:B------:R-:W-:Y:S01]  /*14a10*/  @!P0 IMAD.IADD R18, R18, 0x1, -R0 ;  /* 0x0000000112128824 */ /* 0x000fe200078e0a00 */
[----:B------:R-:W-:Y:S01]  /*14a20*/  ISETP.GE.AND P0, PT, R11, RZ, PT ;  /* 0x000000ff0b00720c */ /* 0x000fe20003f06270 */
[----:B------:R-:W-:Y:S02]  /*14a30*/  IMAD R6, R0, R8, R6 ;  /* 0x0000000800067224 */ /* 0x000fe400078e0206 */
[----:B------:R-:W-:Y:S02]  /*14a40*/  @!P1 IMAD.IADD R13, R13, 0x1, -R0 ;  /* 0x000000010d0d9824 */ /* 0x000fe400078e0a00 */
[----:B------:R-:W-:Y:S01]  /*14a50*/  IMAD.MOV.U32 R3, RZ, RZ, R18 ;  /* 0x000000ffff037224 */ /* 0x000fe200078e0012 */
[----:B------:R-:W-:Y:S01]  /*14a60*/  IADD3 R18, R27, 0x75, RZ ;  /* 0x000000751b127810 */ /* 0x000fe20007ffe0ff */
[----:B------:R-:W-:Y:S01]  /*14a70*/  IMAD.HI.U32 R11, R28, R10, RZ ;  /* 0x0000000a1c0b7227 */ /* 0x000fe200078e00ff */
[----:B------:R-:W-:-:S03]  /*14a80*/  ISETP.GT.U32.AND P1, PT, R0, R13, PT ;  /* 0x0000000d0000720c */ /* 0x000fc60003f24070 */
[----:B0-----:R-:W-:Y:S02]  /*14a90*/  IMAD.MOV.U32 R2, RZ, RZ, R17 ;  /* 0x000000ffff027224 */ /* 0x001fe400078e0011 */
[----:B------:R-:W-:Y:S01]  /*14aa0*/  @!P5 IMAD.MOV R3, RZ, RZ, -R3 ;  /* 0x000000ffff03d224 */ /* 0x000fe200078e0a03 */
[----:B------:R-:W-:Y:S01]  /*14ab0*/  ISETP.GT.U32.AND P5, PT, R0, R6, PT ;  /* 0x000000060000720c */ /* 0x000fe20003fa4070 */
[----:B------:R-:W-:Y:S02]  /*14ac0*/  IMAD.MOV R11, RZ, RZ, -R11 ;  /* 0x000000ffff0b7224 */ /* 0x000fe400078e0a0b */
[----:B------:R-:W-:Y:S01]  /*14ad0*/  @!P6 IMAD.MOV R2, RZ, RZ, -R2 ;  /* 0x000000ffff02e224 */ /* 0x000fe200078e0a02 */
[----:B------:R-:W-:Y:S01]  /*14ae0*/  ISETP.GE.AND P6, PT, R5, RZ, PT ;  /* 0x000000ff0500720c */ /* 0x000fe20003fc6270 */
[----:B------:R-:W-:Y:S01]  /*14af0*/  @!P4 IMAD.IADD R16, R16, 0x1, -R0 ;  /* 0x000000011010c824 */ /* 0x000fe200078e0a00 */
[----:B------:R-:W-:Y:S01]  /*14b00*/  STL [R1+0x1d0], R3 ;  /* 0x0001d00301007387 */ /* 0x000fe20000100800 */
[C---:B------:R-:W-:Y:S01]  /*14b10*/  IMAD R5, R0.reuse, R11, R10 ;  /* 0x0000000b00057224 */ /* 0x040fe200078e020a */
[----:B------:R-:W-:Y:S01]  /*14b20*/  LOP3.LUT R11, R27, 0xc, RZ, 0xfc, !PT ;  /* 0x0000000c1b0b7812 */ /* 0x000fe200078efcff */
[----:B------:R-:W-:Y:S01]  /*14b30*/  @!P1 IMAD.IADD R13, R13, 0x1, -R0 ;  /* 0x000000010d0d9824 */ /* 0x000fe200078e0a00 */
[----:B------:R0:W-:Y:S01]  /*14b40*/  STL [R1+0x1d8], R2 ;  /* 0x0001d80201007387 */ /* 0x0001e20000100800 */
[----:B------:R-:W-:Y:S01]  /*14b50*/  ISETP.GT.U32.AND P4, PT, R0, R16, PT ;  /* 0x000000100000720c */ /* 0x000fe20003f84070 */
[----:B------:R-:W-:Y:S01]  /*14b60*/  IMAD.HI.U32 R8, R28, R12, RZ ;  /* 0x0000000c1c087227 */ /* 0x000fe200078e00ff */
[----:B------:R-:W-:-:S03]  /*14b70*/  ISETP.GT.U32.AND P1, PT, R0, R5, PT ;  /* 0x000000050000720c */ /* 0x000fc60003f24070 */
[----:B------:R-:W-:Y:S02]  /*14b80*/  @!P5 IMAD.IADD R6, R6, 0x1, -R0 ;  /* 0x000000010606d824 */ /* 0x000fe400078e0a00 */
[----:B------:R-:W-:Y:S01]  /*14b90*/  IMAD.MOV R8, RZ, RZ, -R8 ;  /* 0x000000ffff087224 */ /* 0x000fe200078e0a08 */
[----:B0-----:R-:W-:Y:S02]  /*14ba0*/  IADD3 R2, R27, 0x7c, RZ ;  /* 0x0000007c1b027810 */ /* 0x001fe40007ffe0ff */
[C---:B------:R-:W-:Y:S01]  /*14bb0*/  ISETP.GT.U32.AND P5, PT, R0.reuse, R6, PT ;  /* 0x000000060000720c */ /* 0x040fe20003fa4070 */
[----:B------:R-:W-:Y:S01]  /*14bc0*/  IMAD R12, R0, R8, R12 ;  /* 0x00000008000c7224 */ /* 0x000fe200078e020c */
[----:B------:R-:W-:Y:S01]  /*14bd0*/  IABS R10, R2 ;  /* 0x00000002000a7213 */ /* 0x000fe20000000000 */
[----:B------:R0:W-:Y:S01]  /*14be0*/  STL [R1+0x178], R2 ;  /* 0x0001780201007387 */ /* 0x0001e20000100800 */
[--C-:B------:R-:W-:Y:S01]  /*14bf0*/  @!P4 IMAD.IADD R16, R16, 0x1, -R0.reuse ;  /* 0x000000011010c824 */ /* 0x100fe200078e0a00 */
[----:B------:R-:W-:Y:S01]  /*14c00*/  IABS R8, R11 ;  /* 0x0000000b00087213 */ /* 0x000fe20000000000 */
[----:B------:R-:W-:Y:S01]  /*14c10*/  @!P1 IMAD.IADD R5, R5, 0x1, -R0 ;  /* 0x0000000105059824 */ /* 0x000fe200078e0a00 */
[----:B------:R-:W-:-:S04]  /*14c20*/  ISETP.GT.U32.AND P4, PT, R0, R12, PT ;  /* 0x0000000c0000720c */ /* 0x000fc80003f84070 */
[----:B------:R-:W-:Y:S01]  /*14c30*/  ISETP.GT.U32.AND P1, PT, R0, R5, PT ;  /* 0x000000050000720c */ /* 0x000fe20003f24070 */
[----:B0-----:R-:W-:Y:S02]  /*14c40*/  IMAD.MOV.U32 R2, RZ, RZ, R13 ;  /* 0x000000ffff027224 */ /* 0x001fe400078e000d */
[----:B------:R-:W-:Y:S01]  /*14c50*/  @!P5 IMAD.IADD R6, R6, 0x1, -R0 ;  /* 0x000000010606d824 */ /* 0x000fe200078e0a00 */
[----:B------:R-:W-:Y:S01]  /*14c60*/  ISETP.GE.AND P5, PT, R11, RZ, PT ;  /* 0x000000ff0b00720c */ /* 0x000fe20003fa6270 */
[----:B------:R-:W-:Y:S01]  /*14c70*/  @!P2 IMAD.MOV R2, RZ, RZ, -R2 ;  /* 0x000000ffff02a224 */ /* 0x000fe200078e0a02 */
[----:B------:R-:W-:Y:S01]  /*14c80*/  ISETP.GE.AND P2, PT, R7, RZ, PT ;  /* 0x000000ff0700720c */ /* 0x000fe20003f46270 */
[C---:B------:R-:W-:Y:S01]  /*14c90*/  IMAD.HI.U32 R13, R28.reuse, R10, RZ ;  /* 0x0000000a1c0d7227 */ /* 0x040fe200078e00ff */
[----:B------:R-:W-:Y:S02]  /*14ca0*/  IADD3 R11, R27, 0x7b, RZ ;  /* 0x0000007b1b0b7810 */ /* 0x000fe40007ffe0ff */
[----:B------:R0:W-:Y:S01]  /*14cb0*/  STL [R1+0x1ec], R2 ;  /* 0x0001ec0201007387 */ /* 0x0001e20000100800 */
[----:B------:R-:W-:-:S04]  /*14cc0*/  IMAD.HI.U32 R7, R28, R8, RZ ;  /* 0x000000081c077227 */ /* 0x000fc800078e00ff */
[----:B------:R-:W-:Y:S02]  /*14cd0*/  IMAD.MOV R13, RZ, RZ, -R13 ;  /* 0x000000ffff0d7224 */ /* 0x000fe400078e0a0d */
[----:B------:R-:W-:Y:S02]  /*14ce0*/  @!P4 IMAD.IADD R12, R12, 0x1, -R0 ;  /* 0x000000010c0cc824 */ /* 0x000fe400078e0a00 */
[----:B------:R-:W-:Y:S02]  /*14cf0*/  IMAD.MOV R7, RZ, RZ, -R7 ;  /* 0x000000ffff077224 */ /* 0x000fe400078e0a07 */
[----:B0-----:R-:W-:Y:S01]  /*14d00*/  IMAD.MOV.U32 R2, RZ, RZ, R16 ;  /* 0x000000ffff027224 */ /* 0x001fe200078e0010 */
[C---:B------:R-:W-:Y:S01]  /*14d10*/  ISETP.GT.U32.AND P4, PT, R0.reuse, R12, PT ;  /* 0x0000000c0000720c */ /* 0x040fe20003f84070 */
[----:B------:R-:W-:Y:S02]  /*14d20*/  @!P1 IMAD.IADD R5, R5, 0x1, -R0 ;  /* 0x0000000105059824 */ /* 0x000fe400078e0a00 */
[----:B------:R-:W-:Y:S01]  /*14d30*/  @!P0 IMAD.MOV R2, RZ, RZ, -R2 ;  /* 0x000000ffff028224 */ /* 0x000fe200078e0a02 */
[----:B------:R-:W-:Y:S01]  /*14d40*/  ISETP.GE.AND P0, PT, R9, RZ, PT ;  /* 0x000000ff0900720c */ /* 0x000fe20003f06270 */
[C---:B------:R-:W-:Y:S01]  /*14d50*/  IMAD R9, R0.reuse, R13, R10 ;  /* 0x0000000d00097224 */ /* 0x040fe200078e020a */
[C---:B------:R-:W-:Y:S01]  /*14d60*/  IADD3 R10, R27.reuse, 0x7a, RZ ;  /* 0x0000007a1b0a7810 */ /* 0x040fe20007ffe0ff */
[----:B------:R-:W-:Y:S01]  /*14d70*/  IMAD R8, R0, R7, R8 ;  /* 0x0000000700087224 */ /* 0x000fe200078e0208 */
[----:B------:R0:W-:Y:S01]  /*14d80*/  STL [R1+0x1e0], R2 ;  /* 0x0001e00201007387 */ /* 0x0001e20000100800 */
[----:B------:R-:W-:-:S02]  /*14d90*/  IADD3 R7, R27, 0x79, RZ ;  /* 0x000000791b077810 */ /* 0x000fc40007ffe0ff */
[----:B------:R-:W-:Y:S02]  /*14da0*/  ISETP.GT.U32.AND P1, PT, R0, R9, PT ;  /* 0x000000090000720c */ /* 0x000fe40003f24070 */
[----:B------:R-:W-:Y:S01]  /*14db0*/  @!P4 IMAD.IADD R12, R12, 0x1, -R0 ;  /* 0x000000010c0cc824 */ /* 0x000fe200078e0a00 */
[----:B------:R-:W-:Y:S02]  /*14dc0*/  ISETP.GE.AND P4, PT, R10, RZ, PT ;  /* 0x000000ff0a00720c */ /* 0x000fe40003f86270 */
[----:B------:R-:W-:Y:S01]  /*14dd0*/  IABS R19, R7 ;  /* 0x0000000700137213 */ /* 0x000fe20000000000 */
[----:B0-----:R-:W-:Y:S01]  /*14de0*/  IMAD.MOV.U32 R2, RZ, RZ, R6 ;  /* 0x000000ffff027224 */ /* 0x001fe200078e0006 */
[----:B------:R-:W-:-:S03]  /*14df0*/  IABS R6, R11 ;  /* 0x0000000b00067213 */ /* 0x000fc60000000000 */
[----:B------:R-:W-:Y:S01]  /*14e00*/  @!P6 IMAD.MOV R2, RZ, RZ, -R2 ;  /* 0x000000ffff02e224 */ /* 0x000fe200078e0a02 */
[----:B------:R-:W-:Y:S02]  /*14e10*/  ISETP.GE.AND P6, PT, R11, RZ, PT ;  /* 0x000000ff0b00720c */ /* 0x000fe40003fc6270 */
[----:B------:R-:W-:Y:S01]  /*14e20*/  @!P1 IMAD.IADD R9, R9, 0x1, -R0 ;  /* 0x0000000109099824 */ /* 0x000fe200078e0a00 */
[----:B------:R-:W-:Y:S01]  /*14e30*/  ISETP.GE.AND P1, PT, R7, RZ, PT ;  /* 0x000000ff0700720c */ /* 0x000fe20003f26270 */
[C---:B------:R-:W-:Y:S01]  /*14e40*/  IMAD.HI.U32 R11, R28.reuse, R6, RZ ;  /* 0x000000061c0b7227 */ /* 0x040fe200078e00ff */
[----:B------:R0:W-:Y:S03]  /*14e50*/  STL [R1+0x1e8], R2 ;  /* 0x0001e80201007387 */ /* 0x0001e60000100800 */
[----:B------:R-:W-:Y:S02]  /*14e60*/  IMAD.MOV R11, RZ, RZ, -R11 ;  /* 0x000000ffff0b7224 */ /* 0x000fe400078e0a0b */
[----:B------:R-:W-:-:S04]  /*14e70*/  IMAD.HI.U32 R7, R28, R19, RZ ;  /* 0x000000131c077227 */ /* 0x000fc800078e00ff */
[C---:B------:R-:W-:Y:S02]  /*14e80*/  IMAD R6, R0.reuse, R11, R6 ;  /* 0x0000000b00067224 */ /* 0x040fe400078e0206 */
[----:B0-----:R-:W-:Y:S01]  /*14e90*/  IMAD.MOV.U32 R2, RZ, RZ, R5 ;  /* 0x000000ffff027224 */ /* 0x001fe200078e0005 */
[----:B------:R-:W-:Y:S01]  /*14ea0*/  IABS R5, R10 ;  /* 0x0000000a00057213 */ /* 0x000fe20000000000 */
[----:B------:R-:W-:Y:S02]  /*14eb0*/  IMAD.MOV R7, RZ, RZ, -R7 ;  /* 0x000000ffff077224 */ /* 0x000fe400078e0a07 */
[----:B------:R-:W-:Y:S01]  /*14ec0*/  @!P2 IMAD.MOV R2, RZ, RZ, -R2 ;  /* 0x000000ffff02a224 */ /* 0x000fe200078e0a02 */
[----:B------:R-:W-:Y:S01]  /*14ed0*/  ISETP.GT.U32.AND P2, PT, R0, R8, PT ;  /* 0x000000080000720c */ /* 0x000fe20003f44070 */
[----:B------:R-:W-:-:S03]  /*14ee0*/  IMAD.HI.U32 R10, R28, R5, RZ ;  /* 0x000000051c0a7227 */ /* 0x000fc600078e00ff */
[----:B------:R0:W-:Y:S01]  /*14ef0*/  STL [R1+0x784], R2 ;  /* 0x0007840201007387 */ /* 0x0001e20000100800 */
[----:B------:R-:W-:Y:S02]  /*14f00*/  IMAD.MOV R10, RZ, RZ, -R10 ;  /* 0x000000ffff0a7224 */ /* 0x000fe400078e0a0a */
[C---:B------:R-:W-:Y:S01]  /*14f10*/  IMAD R19, R0.reuse, R7, R19 ;  /* 0x0000000700137224 */ /* 0x040fe200078e0213 */
[----:B------:R-:W-:Y:S01]  /*14f20*/  IADD3 R7, R27, 0x77, RZ ;  /* 0x000000771b077810 */ /* 0x000fe20007ffe0ff */
[----:B------:R-:W-:-:S04]  /*14f30*/  IMAD R5, R0, R10, R5 ;  /* 0x0000000a00057224 */ /* 0x000fc800078e0205 */
[----:B------:R-:W-:Y:S01]  /*14f40*/  @!P2 IMAD.IADD R8, R8, 0x1, -R0 ;  /* 0x000000010808a824 */ /* 0x000fe200078e0a00 */
[----:B------:R-:W-:Y:S01]  /*14f50*/  ISETP.GT.U32.AND P2, PT, R0, R9, PT ;  /* 0x000000090000720c */ /* 0x000fe20003f44070 */
[----:B0-----:R-:W-:Y:S01]  /*14f60*/  IMAD.MOV.U32 R2, RZ, RZ, R12 ;  /* 0x000000ffff027224 */ /* 0x001fe200078e000c */
[----:B------:R-:W-:-:S03]  /*14f70*/  IADD3 R12, R27, 0x78, RZ ;  /* 0x000000781b0c7810 */ /* 0x000fc60007ffe0ff */
[----:B------:R-:W-:Y:S01]  /*14f80*/  @!P0 IMAD.MOV R2, RZ, RZ, -R2 ;  /* 0x000000ffff028224 */ /* 0x000fe200078e0a02 */
[----:B------:R-:W-:-:S04]  /*14f90*/  ISETP.GT.U32.AND P0, PT, R0, R8, PT ;  /* 0x000000080000720c */ /* 0x000fc80003f04070 */
[----:B------:R0:W-:Y:S03]  /*14fa0*/  STL [R1+0x1e4], R2 ;  /* 0x0001e40201007387 */ /* 0x0001e60000100800 */
[----:B------:R-:W-:Y:S02]  /*14fb0*/  @!P2 IMAD.IADD R9, R9, 0x1, -R0 ;  /* 0x000000010909a824 */ /* 0x000fe400078e0a00 */
[----:B0-----:R-:W-:-:S04]  /*14fc0*/  IMAD.MOV.U32 R2, RZ, RZ, R4 ;  /* 0x000000ffff027224 */ /* 0x001fc800078e0004 */
[----:B------:R-:W-:Y:S01]  /*14fd0*/  @!P3 IMAD.MOV R2, RZ, RZ, -R2 ;  /* 0x000000ffff02b224 */ /* 0x000fe200078e0a02 */
[----:B------:R-:W-:-:S04]  /*14fe0*/  ISETP.GT.U32.AND P3, PT, R0, R6, PT ;  /* 0x000000060000720c */ /* 0x000fc80003f64070 */
[----:B------:R-:W-:Y:S04]  /*14ff0*/  STL [R1+0x4fc], R2 ;  /* 0x0004fc0201007387 */ /* 0x000fe80000100800 */
[----:B------:R0:W-:Y:S04]  /*15000*/  STL [R1+0x370c], R9 ;  /* 0x00370c0901007387 */ /* 0x0001e80000100800 */
[----:B0-----:R-:W2:Y:S01]  /*15010*/  LDL R9, [R1+0x5c0] ;  /* 0x0005c00001097983 */ /* 0x001ea20000100800 */
[--C-:B------:R-:W-:Y:S01]  /*15020*/  @!P0 IMAD.IADD R8, R8, 0x1, -R0.reuse ;  /* 0x0000000108088824 */ /* 0x100fe200078e0a00 */
[----:B------:R-:W-:Y:S01]  /*15030*/  ISETP.GT.U32.AND P0, PT, R0, R5, PT ;  /* 0x000000050000720c */ /* 0x000fe20003f04070 */
[----:B------:R-:W-:Y:S01]  /*15040*/  @!P3 IMAD.IADD R6, R6, 0x1, -R0 ;  /* 0x000000010606b824 */ /* 0x000fe200078e0a00 */
[----:B------:R-:W-:Y:S01]  /*15050*/  ISETP.GE.AND P2, PT, R12, RZ, PT ;  /* 0x000000ff0c00720c */ /* 0x000fe20003f46270 */
[----:B------:R-:W-:Y:S01]  /*15060*/  IMAD.MOV.U32 R2, RZ, RZ, R8 ;  /* 0x000000ffff027224 */ /* 0x000fe200078e0008 */
[----:B------:R-:W-:-:S02]  /*15070*/  IABS R12, R12 ;  /* 0x0000000c000c7213 */ /* 0x000fc40000000000 */
[----:B------:R-:W-:Y:S01]  /*15080*/  ISETP.GT.U32.AND P3, PT, R0, R6, PT ;  /* 0x000000060000720c */ /* 0x000fe20003f64070 */
[----:B------:R-:W-:Y:S01]  /*15090*/  @!P5 IMAD.MOV R2, RZ, RZ, -R2 ;  /* 0x000000ffff02d224 */ /* 0x000fe200078e0a02 */
[----:B------:R-:W-:Y:S01]  /*150a0*/  IABS R4, R7 ;  /* 0x0000000700047213 */ /* 0x000fe20000000000 */
[----:B------:R-:W-:Y:S01]  /*150b0*/  IMAD.HI.U32 R16, R28, R12, RZ ;  /* 0x0000000c1c107227 */ /* 0x000fe200078e00ff */
[----:B------:R-:W-:Y:S02]  /*150c0*/  ISETP.GT.U32.AND P5, PT, R0, R19, PT ;  /* 0x000000130000720c */ /* 0x000fe40003fa4070 */
[----:B------:R-:W-:Y:S01]  /*150d0*/  IABS R13, R21 ;  /* 0x00000015000d7213 */ /* 0x000fe20000000000 */
[----:B------:R-:W-:Y:S01]  /*150e0*/  @!P0 IMAD.IADD R5, R5, 0x1, -R0 ;  /* 0x0000000105058824 */ /* 0x000fe200078e0a00 */
[----:B------:R-:W-:Y:S01]  /*150f0*/  IABS R20, R18 ;  /* 0x0000001200147213 */ /* 0x000fe20000000000 */
        /* <DEDUP_REMOVED lines=8> */
[C---:B------:R-:W-:Y:S02]  /*15180*/  IMAD R4, R0.reuse, R11, R4 ;  /* 0x0000000b00047224 */ /* 0x040fe400078e0204 */
[--C-:B------:R-:W-:Y:S02]  /*15190*/  @!P5 IMAD.IADD R19, R19, 0x1, -R0.reuse ;  /* 0x000000011313d824 */ /* 0x100fe400078e0a00 */
[----:B------:R-:W-:Y:S01]  /*151a0*/  @!P0 IMAD.IADD R5, R5, 0x1, -R0 ;  /* 0x0000000105058824 */ /* 0x000fe200078e0a00 */
[C---:B------:R-:W-:Y:S01]  /*151b0*/  ISETP.GT.U32.AND P0, PT, R0.reuse, R7, PT ;  /* 0x000000070000720c */ /* 0x040fe20003f04070 */
[----:B0-----:R-:W-:Y:S01]  /*151c0*/  IMAD.MOV.U32 R2, RZ, RZ, R6 ;  /* 0x000000ffff027224 */ /* 0x001fe200078e0006 */
[----:B------:R-:W-:Y:S01]  /*151d0*/  ISETP.GT.U32.AND P5, PT, R0, R4, PT ;  /* 0x000000040000720c */ /* 0x000fe20003fa4070 */
[----:B------:R-:W-:-:S04]  /*151e0*/  IMAD.HI.U32 R10, R28, R13, RZ ;  /* 0x0000000d1c0a7227 */ /* 0x000fc800078e00ff */
[----:B------:R-:W-:-:S04]  /*151f0*/  IMAD.HI.U32 R17, R28, R20, RZ ;  /* 0x000000141c117227 */ /* 0x000fc800078e00ff */
[----:B------:R-:W-:Y:S02]  /*15200*/  @!P6 IMAD.MOV R2, RZ, RZ, -R2 ;  /* 0x000000ffff02e224 */ /* 0x000fe400078e0a02 */
[--C-:B------:R-:W-:Y:S01]  /*15210*/  @!P0 IMAD.IADD R7, R7, 0x1, -R0.reuse ;  /* 0x0000000107078824 */ /* 0x100fe200078e0a00 */
[----:B------:R-:W-:Y:S01]  /*15220*/  ISETP.GT.U32.AND P0, PT, R0, R19, PT ;  /* 0x000000130000720c */ /* 0x000fe20003f04070 */
[----:B------:R-:W-:Y:S01]  /*15230*/  @!P5 IMAD.IADD R4, R4, 0x1, -R0 ;  /* 0x000000010404d824 */ /* 0x000fe200078e0a00 */
[----:B------:R0:W-:Y:S01]  /*15240*/  STL [R1+0x1c4], R2 ;  /* 0x0001c40201007387 */ /* 0x0001e20000100800 */
[----:B------:R-:W-:Y:S01]  /*15250*/  IMAD.MOV R10, RZ, RZ, -R10 ;  /* 0x000000ffff0a7224 */ /* 0x000fe200078e0a0a */
[C---:B------:R-:W-:Y:S01]  /*15260*/  ISETP.GT.U32.AND P5, PT, R0.reuse, R7, PT ;  /* 0x000000070000720c */ /* 0x040fe20003fa4070 */
[----:B------:R-:W-:Y:S01]  /*15270*/  IMAD.MOV R8, RZ, RZ, -R17 ;  /* 0x000000ffff087224 */ /* 0x000fe200078e0a11 */
[C---:B------:R-:W-:Y:S01]  /*15280*/  ISETP.GT.U32.AND P6, PT, R0.reuse, R4, PT ;  /* 0x000000040000720c */ /* 0x040fe20003fc4070 */
[----:B------:R-:W-:-:S02]  /*15290*/  IMAD R13, R0, R10, R13 ;  /* 0x0000000a000d7224 */ /* 0x000fc400078e020d */
[C---:B------:R-:W-:Y:S02]  /*152a0*/  IMAD R20, R0.reuse, R8, R20 ;  /* 0x0000000800147224 */ /* 0x040fe400078e0214 */
[----:B0-----:R-:W-:Y:S02]  /*152b0*/  IMAD.MOV.U32 R2, RZ, RZ, R5 ;  /* 0x000000ffff027224 */ /* 0x001fe400078e0005 */
[----:B------:R-:W-:Y:S01]  /*152c0*/  @!P0 IMAD.IADD R19, R19, 0x1, -R0 ;  /* 0x0000000113138824 */ /* 0x000fe200078e0a00 */
[C---:B------:R-:W-:Y:S01]  /*152d0*/  ISETP.GT.U32.AND P0, PT, R0.reuse, R20, PT ;  /* 0x000000140000720c */ /* 0x040fe20003f04070 */
[----:B------:R-:W-:Y:S01]  /*152e0*/  @!P4 IMAD.MOV R2, RZ, RZ, -R2 ;  /* 0x000000ffff02c224 */ /* 0x000fe200078e0a02 */
[----:B------:R-:W-:Y:S01]  /*152f0*/  ISETP.GT.U32.AND P4, PT, R0, R13, PT ;  /* 0x0000000d0000720c */ /* 0x000fe20003f84070 */
[--C-:B------:R-:W-:Y:S02]  /*15300*/  @!P5 IMAD.IADD R7, R7, 0x1, -R0.reuse ;  /* 0x000000010707d824 */ /* 0x100fe400078e0a00 */
[----:B------:R-:W-:Y:S01]  /*15310*/  @!P6 IMAD.IADD R4, R4, 0x1, -R0 ;  /* 0x000000010404e824 */ /* 0x000fe200078e0a00 */
[----:B------:R0:W-:Y:S01]  /*15320*/  STL [R1+0x1c0], R2 ;  /* 0x0001c00201007387 */ /* 0x0001e20000100800 */
[----:B------:R-:W-:-:S04]  /*15330*/  IMAD.MOV.U32 R3, RZ, RZ, R19 ;  /* 0x000000ffff037224 */ /* 0x000fc800078e0013 */
[----:B------:R-:W-:Y:S02]  /*15340*/  @!P1 IMAD.MOV R3, RZ, RZ, -R3 ;  /* 0x000000ffff039224 */ /* 0x000fe400078e0a03 */
[--C-:B------:R-:W-:Y:S01]  /*15350*/  @!P0 IMAD.IADD R20, R20, 0x1, -R0.reuse ;  /* 0x0000000114148824 */ /* 0x100fe200078e0a00 */
[----:B------:R-:W-:Y:S01]  /*15360*/  ISETP.GE.AND P0, PT, R18, RZ, PT ;  /* 0x000000ff1200720c */ /* 0x000fe20003f06270 */
[----:B------:R-:W-:Y:S01]  /*15370*/  @!P4 IMAD.IADD R13, R13, 0x1, -R0 ;  /* 0x000000010d0dc824 */ /* 0x000fe200078e0a00 */
[----:B------:R-:W-:Y:S01]  /*15380*/  STL [R1+0x1b8], R3 ;  /* 0x0001b80301007387 */ /* 0x000fe20000100800 */
[----:B0-----:R-:W-:Y:S01]  /*15390*/  IMAD.MOV.U32 R2, RZ, RZ, R7 ;  /* 0x000000ffff027224 */ /* 0x001fe200078e0007 */
[----:B------:R-:W-:Y:S02]  /*153a0*/  ISETP.GT.U32.AND P1, PT, R0, R20, PT ;  /* 0x000000140000720c */ /* 0x000fe40003f24070 */
[----:B------:R-:W-:Y:S01]  /*153b0*/  ISETP.GE.AND P4, PT, R21, RZ, PT ;  /* 0x000000ff1500720c */ /* 0x000fe20003f86270 */
[----:B------:R-:W-:-:S05]  /*153c0*/  @!P2 IMAD.MOV R2, RZ, RZ, -R2 ;  /* 0x000000ffff02a224 */ /* 0x000fca00078e0a02 */
[----:B------:R0:W-:Y:S05]  /*153d0*/  STL [R1+0x1b4], R2 ;  /* 0x0001b40201007387 */ /* 0x0001ea0000100800 */
[----:B------:R-:W-:Y:S02]  /*153e0*/  @!P1 IMAD.IADD R20, R20, 0x1, -R0 ;  /* 0x0000000114149824 */ /* 0x000fe400078e0a00 */
[----:B0-----:R-:W-:-:S04]  /*153f0*/  IMAD.MOV.U32 R2, RZ, RZ, R4 ;  /* 0x000000ffff027224 */ /* 0x001fc800078e0004 */
[----:B------:R-:W-:-:S05]  /*15400*/  @!P3 IMAD.MOV R2, RZ, RZ, -R2 ;  /* 0x000000ffff02b224 */ /* 0x000fca00078e0a02 */
[----:B------:R0:W-:Y:S02]  /*15410*/  STL [R1+0x1b0], R2 ;  /* 0x0001b00201007387 */ /* 0x0001e40000100800 */
[----:B0-----:R-:W-:-:S04]  /*15420*/  IMAD.MOV.U32 R2, RZ, RZ, R20 ;  /* 0x000000ffff027224 */ /* 0x001fc800078e0014 */
[----:B------:R-:W-:Y:S01]  /*15430*/  @!P0 IMAD.MOV R2, RZ, RZ, -R2 ;  /* 0x000000ffff028224 */ /* 0x000fe200078e0a02 */
[C---:B--2---:R-:W-:Y:S02]  /*15440*/  IADD3 R11, R9.reuse, 0x74, RZ ;  /* 0x00000074090b7810 */ /* 0x044fe40007ffe0ff */
[C---:B------:R-:W-:Y:S02]  /*15450*/  IADD3 R12, R9.reuse, 0x73, RZ ;  /* 0x00000073090c7810 */ /* 0x040fe40007ffe0ff */
[----:B------:R-:W-:Y:S02]  /*15460*/  IABS R16, R11 ;  /* 0x0000000b00107213 */ /* 0x000fe40000000000 */
[----:B------:R-:W-:Y:S02]  /*15470*/  IABS R22, R12 ;  /* 0x0000000c00167213 */ /* 0x000fe40000000000 */
[C---:B------:R-:W-:Y:S01]  /*15480*/  IADD3 R8, R9.reuse, 0x72, RZ ;  /* 0x0000007209087810 */ /* 0x040fe20007ffe0ff */
[----:B------:R-:W-:Y:S01]  /*15490*/  IMAD.HI.U32 R24, R28, R16, RZ ;  /* 0x000000101c187227 */ /* 0x000fe200078e00ff */
[----:B------:R-:W-:-:S02]  /*154a0*/  IADD3 R10, R9, 0x71, RZ ;  /* 0x00000071090a7810 */ /* 0x000fc40007ffe0ff */
[----:B------:R-:W-:Y:S01]  /*154b0*/  IABS R23, R8 ;  /* 0x0000000800177213 */ /* 0x000fe20000000000 */
[----:B------:R-:W-:Y:S01]  /*154c0*/  IMAD.HI.U32 R6, R28, R22, RZ ;  /* 0x000000161c067227 */ /* 0x000fe200078e00ff */
[----:B------:R-:W-:Y:S02]  /*154d0*/  IABS R17, R10 ;  /* 0x0000000a00117213 */ /* 0x000fe40000000000 */
[C---:B------:R-:W-:Y:S01]  /*154e0*/  IADD3 R21, R9.reuse, 0x70, RZ ;  /* 0x0000007009157810 */ /* 0x040fe20007ffe0ff */
[----:B------:R-:W-:Y:S01]  /*154f0*/  IMAD.MOV R24, RZ, RZ, -R24 ;  /* 0x000000ffff187224 */ /* 0x000fe200078e0a18 */
[----:B------:R-:W-:Y:S01]  /*15500*/  IADD3 R18, R9, 0x6f, RZ ;  /* 0x0000006f09127810 */ /* 0x000fe20007ffe0ff */
[----:B------:R-:W-:Y:S01]  /*15510*/  IMAD.MOV R6, RZ, RZ, -R6 ;  /* 0x000000ffff067224 */ /* 0x000fe200078e0a06 */
[----:B------:R-:W-:Y:S01]  /*15520*/  IABS R7, R21 ;  /* 0x0000001500077213 */ /* 0x000fe20000000000 */
[C---:B------:R-:W-:Y:S01]  /*15530*/  IMAD R16, R0.reuse, R24, R16 ;  /* 0x0000001800107224 */ /* 0x040fe200078e0210 */
[----:B------:R-:W-:Y:S01]  /*15540*/  IABS R4, R18 ;  /* 0x0000001200047213 */ /* 0x000fe20000000000 */
[----:B------:R-:W-:Y:S01]  /*15550*/  IMAD R6, R0, R6, R22 ;  /* 0x0000000600067224 */ /* 0x000fe200078e0216 */
[----:B------:R-:W-:Y:S01]  /*15560*/  ISETP.GE.AND P0, PT, R21, RZ, PT ;  /* 0x000000ff1500720c */ /* 0x000fe20003f06270 */
[----:B------:R-:W-:Y:S01]  /*15570*/  IMAD.HI.U32 R5, R28, R23, RZ ;  /* 0x000000171c057227 */ /* 0x000fe200078e00ff */
[----:B------:R-:W-:-:S02]  /*15580*/  ISETP.GT.U32.AND P5, PT, R0, R16, PT ;  /* 0x000000100000720c */ /* 0x000fc40003fa4070 */
[----:B------:R-:W-:Y:S01]  /*15590*/  ISETP.GT.U32.AND P6, PT, R0, R6, PT ;  /* 0x000000060000720c */ /* 0x000fe20003fc4070 */
[----:B------:R-:W-:Y:S01]  /*155a0*/  IMAD.HI.U32 R24, R28, R17, RZ ;  /* 0x000000111c187227 */ /* 0x000fe200078e00ff */
[----:B------:R-:W-:-:S03]  /*155b0*/  IADD3 R21, R9, 0x68, RZ ;  /* 0x0000006809157810 */ /* 0x000fc60007ffe0ff */
[----:B------:R-:W-:Y:S02]  /*155c0*/  IMAD.MOV R5, RZ, RZ, -R5 ;  /* 0x000000ffff057224 */ /* 0x000fe400078e0a05 */
[----:B------:R-:W-:Y:S02]  /*155d0*/  IMAD.MOV R24, RZ, RZ, -R24 ;  /* 0x000000ffff187224 */ /* 0x000fe400078e0a18 */
[----:B------:R-:W-:Y:S02]  /*155e0*/  IMAD R5, R0, R5, R23 ;  /* 0x0000000500057224 */ /* 0x000fe400078e0217 */
[--C-:B------:R-:W-:Y:S01]  /*155f0*/  @!P5 IMAD.IADD R16, R16, 0x1, -R0.reuse ;  /* 0x000000011010d824 */ /* 0x100fe200078e0a00 */
[----:B------:R-:W-:Y:S01]  /*15600*/  ISETP.GT.U32.AND P5, PT, R0, R13, PT ;  /* 0x0000000d0000720c */ /* 0x000fe20003fa4070 */
[----:B------:R-:W-:Y:S01]  /*15610*/  @!P6 IMAD.IADD R6, R6, 0x1, -R0 ;  /* 0x000000010606e824 */ /* 0x000fe200078e0a00 */
[C---:B------:R-:W-:Y:S01]  /*15620*/  ISETP.GT.U32.AND P3, PT, R0.reuse, R5, PT ;  /* 0x000000050000720c */ /* 0x040fe20003f64070 */
[C---:B------:R-:W-:Y:S01]  /*15630*/  IMAD R17, R0.reuse, R24, R17 ;  /* 0x0000001800117224 */ /* 0x040fe200078e0211 */
[----:B------:R-:W-:-:S02]  /*15640*/  ISETP.GT.U32.AND P2, PT, R0, R16, PT ;  /* 0x000000100000720c */ /* 0x000fc40003f44070 */
[C---:B------:R-:W-:Y:S02]  /*15650*/  ISETP.GT.U32.AND P6, PT, R0.reuse, R6, PT ;  /* 0x000000060000720c */ /* 0x040fe40003fc4070 */
[----:B------:R-:W-:-:S05]  /*15660*/  ISETP.GT.U32.AND P1, PT, R0, R17, PT ;  /* 0x000000110000720c */ /* 0x000fca0003f24070 */
[--C-:B------:R-:W-:Y:S01]  /*15670*/  @!P5 IMAD.IADD R13, R13, 0x1, -R0.reuse ;  /* 0x000000010d0dd824 */ /* 0x100fe200078e0a00 */
[----:B------:R-:W-:Y:S01]  /*15680*/  ISETP.GE.AND P5, PT, R11, RZ, PT ;  /* 0x000000ff0b00720c */ /* 0x000fe20003fa6270 */
[--C-:B------:R-:W-:Y:S01]  /*15690*/  @!P3 IMAD.IADD R5, R5, 0x1, -R0.reuse ;  /* 0x000000010505b824 */ /* 0x100fe200078e0a00 */
[----:B------:R-:W-:Y:S01]  /*156a0*/  ISETP.GE.AND P3, PT, R10, RZ, PT ;  /* 0x000000ff0a00720c */ /* 0x000fe20003f66270 */
[----:B------:R-:W-:Y:S01]  /*156b0*/  @!P2 IMAD.IADD R16, R16, 0x1, -R0 ;  /* 0x000000011010a824 */ /* 0x000fe200078e0a00 */
[----:B------:R-:W-:Y:S01]  /*156c0*/  ISETP.GE.AND P2, PT, R12, RZ, PT ;  /* 0x000000ff0c00720c */ /* 0x000fe20003f46270 */
[----:B------:R-:W-:Y:S01]  /*156d0*/  IMAD.MOV.U32 R3, RZ, RZ, R13 ;  /* 0x000000ffff037224 */ /* 0x000fe200078e000d */
[----:B------:R-:W-:Y:S01]  /*156e0*/  IADD3 R13, R9, 0x6c, RZ ;  /* 0x0000006c090d7810 */ /* 0x000fe20007ffe0ff */
[----:B------:R-:W-:-:S04]  /*156f0*/  IMAD.HI.U32 R12, R28, R7, RZ ;  /* 0x000000071c0c7227 */ /* 0x000fc800078e00ff */
[----:B------:R-:W-:Y:S01]  /*15700*/  @!P6 IMAD.IADD R6, R6, 0x1, -R0 ;  /* 0x000000010606e824 */ /* 0x000fe200078e0a00 */
[----:B------:R-:W-:Y:S01]  /*15710*/  ISETP.GE.AND P6, PT, R8, RZ, PT ;  /* 0x000000ff0800720c */ /* 0x000fe20003fc6270 */
[----:B------:R-:W-:Y:S02]  /*15720*/  @!P4 IMAD.MOV R3, RZ, RZ, -R3 ;  /* 0x000000ffff03c224 */ /* 0x000fe400078e0a03 */
[----:B------:R-:W-:Y:S01]  /*15730*/  IMAD.MOV R8, RZ, RZ, -R12 ;  /* 0x000000ffff087224 */ /* 0x000fe200078e0a0c */
[----:B------:R-:W-:Y:S01]  /*15740*/  IADD3 R12, R9, 0x6a, RZ ;  /* 0x0000006a090c7810 */ /* 0x000fe20007ffe0ff */
[----:B------:R-:W-:Y:S01]  /*15750*/  @!P1 IMAD.IADD R17, R17, 0x1, -R0 ;  /* 0x0000000111119824 */ /* 0x000fe200078e0a00 */
[----:B------:R0:W-:Y:S01]  /*15760*/  STL [R1+0x1ac], R3 ;  /* 0x0001ac0301007387 */ /* 0x0001e20000100800 */
[C---:B------:R-:W-:Y:S01]  /*15770*/  IMAD R8, R0.reuse, R8, R7 ;  /* 0x0000000800087224 */ /* 0x040fe200078e0207 */
[----:B------:R-:W-:Y:S01]  /*15780*/  ISETP.GT.U32.AND P1, PT, R0, R5, PT ;  /* 0x000000050000720c */ /* 0x000fe20003f24070 */
[----:B------:R-:W-:Y:S01]  /*15790*/  IMAD.HI.U32 R11, R28, R4, RZ ;  /* 0x000000041c0b7227 */ /* 0x000fe200078e00ff */
[----:B------:R1:W-:Y:S01]  /*157a0*/  STL [R1+0x1a8], R2 ;  /* 0x0001a80201007387 */ /* 0x0003e20000100800 */
[----:B------:R-:W-:-:S02]  /*157b0*/  ISETP.GT.U32.AND P4, PT, R0, R17, PT ;  /* 0x000000110000720c */ /* 0x000fc40003f84070 */
[----:B------:R-:W-:Y:S01]  /*157c0*/  IMAD.MOV R10, RZ, RZ, -R11 ;  /* 0x000000ffff0a7224 */ /* 0x000fe200078e0a0b */
[C---:B------:R-:W-:Y:S01]  /*157d0*/  IADD3 R7, R9.reuse, 0x6e, RZ ;  /* 0x0000006e09077810 */ /* 0x040fe20007ffe0ff */
[----:B0-----:R-:W-:Y:S02]  /*157e0*/  IMAD.MOV.U32 R3, RZ, RZ, R16 ;  /* 0x000000ffff037224 */ /* 0x001fe400078e0010 */
[C---:B------:R-:W-:Y:S01]  /*157f0*/  IMAD R4, R0.reuse, R10, R4 ;  /* 0x0000000a00047224 */ /* 0x040fe200078e0204 */
[----:B------:R-:W-:Y:S01]  /*15800*/  IABS R16, R7 ;  /* 0x0000000700107213 */ /* 0x000fe20000000000 */
[----:B------:R-:W-:Y:S01]  /*15810*/  @!P5 IMAD.MOV R3, RZ, RZ, -R3 ;  /* 0x000000ffff03d224 */ /* 0x000fe200078e0a03 */
[C---:B------:R-:W-:Y:S01]  /*15820*/  ISETP.GT.U32.AND P5, PT, R0.reuse, R8, PT ;  /* 0x000000080000720c */ /* 0x040fe20003fa4070 */
[----:B-1----:R-:W-:Y:S01]  /*15830*/  IMAD.MOV.U32 R2, RZ, RZ, R6 ;  /* 0x000000ffff027224 */ /* 0x002fe200078e0006 */
[----:B------:R-:W-:Y:S01]  /*15840*/  IADD3 R6, R9, 0x6d, RZ ;  /* 0x0000006d09067810 */ /* 0x000fe20007ffe0ff */
[----:B------:R-:W-:Y:S01]  /*15850*/  @!P1 IMAD.IADD R5, R5, 0x1, -R0 ;  /* 0x0000000105059824 */ /* 0x000fe200078e0a00 */
[----:B------:R-:W-:Y:S01]  /*15860*/  STL [R1+0x1a4], R3 ;  /* 0x0001a40301007387 */ /* 0x000fe20000100800 */
[----:B------:R-:W-:Y:S01]  /*15870*/  @!P2 IMAD.MOV R2, RZ, RZ, -R2 ;  /* 0x000000ffff02a224 */ /* 0x000fe200078e0a02 */
[----:B------:R-:W-:Y:S01]  /*15880*/  ISETP.GT.U32.AND P2, PT, R0, R4, PT ;  /* 0x000000040000720c */ /* 0x000fe20003f44070 */
[----:B------:R-:W-:Y:S01]  /*15890*/  @!P4 IMAD.IADD R17, R17, 0x1, -R0 ;  /* 0x000000011111c824 */ /* 0x000fe200078e0a00 */
[----:B------:R-:W-:-:S02]  /*158a0*/  IABS R10, R6 ;  /* 0x00000006000a7213 */ /* 0x000fc40000000000 */
[----:B------:R0:W-:Y:S01]  /*158b0*/  STL [R1+0x50], R2 ;  /* 0x0000500201007387 */ /* 0x0001e20000100800 */
[----:B------:R-:W-:Y:S02]  /*158c0*/  ISETP.GE.AND P4, PT, R7, RZ, PT ;  /* 0x000000ff0700720c */ /* 0x000fe40003f86270 */
[----:B------:R-:W-:Y:S01]  /*158d0*/  @!P5 IMAD.IADD R8, R8, 0x1, -R0 ;  /* 0x000000010808d824 */ /* 0x000fe200078e0a00 */
[----:B------:R-:W-:Y:S01]  /*158e0*/  ISETP.GE.AND P5, PT, R6, RZ, PT ;  /* 0x000000ff0600720c */ /* 0x000fe20003fa6270 */
[----:B------:R-:W-:Y:S01]  /*158f0*/  IMAD.HI.U32 R6, R28, R16, RZ ;  /* 0x000000101c067227 */ /* 0x000fe200078e00ff */
[----:B------:R-:W-:Y:S02]  /*15900*/  ISETP.GE.AND P1, PT, R18, RZ, PT ;  /* 0x000000ff1200720c */ /* 0x000fe40003f26270 */
[----:B------:R-:W-:Y:S01]  /*15910*/  IADD3 R18, R9, 0x67, RZ ;  /* 0x0000006709127810 */ /* 0x000fe20007ffe0ff */
[----:B------:R-:W-:Y:S02]  /*15920*/  IMAD.MOV R6, RZ, RZ, -R6 ;  /* 0x000000ffff067224 */ /* 0x000fe400078e0a06 */
[----:B0-----:R-:W-:-:S02]  /*15930*/  IMAD.MOV.U32 R2, RZ, RZ, R5 ;  /* 0x000000ffff027224 */ /* 0x001fc400078e0005 */
[----:B------:R-:W-:Y:S01]  /*15940*/  IMAD.MOV.U32 R7, RZ, RZ, R10 ;  /* 0x000000ffff077224 */ /* 0x000fe200078e000a */
[----:B------:R-:W-:Y:S01]  /*15950*/  IADD3 R10, R9, 0x6b, RZ ;  /* 0x0000006b090a7810 */ /* 0x000fe20007ffe0ff */
[----:B------:R-:W-:Y:S01]  /*15960*/  @!P6 IMAD.MOV R2, RZ, RZ, -R2 ;  /* 0x000000ffff02e224 */ /* 0x000fe200078e0a02 */
[C---:B------:R-:W-:Y:S01]  /*15970*/  ISETP.GT.U32.AND P6, PT, R0.reuse, R8, PT ;  /* 0x000000080000720c */ /* 0x040fe20003fc4070 */
[----:B------:R-:W-:Y:S02]  /*15980*/  IMAD R16, R0, R6, R16 ;  /* 0x0000000600107224 */ /* 0x000fe400078e0210 */
[----:B------:R-:W-:Y:S01]  /*15990*/  @!P2 IMAD.IADD R4, R4, 0x1, -R0 ;  /* 0x000000010404a824 */ /* 0x000fe200078e0a00 */
[----:B------:R0:W-:Y:S01]  /*159a0*/  STL [R1+0x17c], R2 ;  /* 0x00017c0201007387 */ /* 0x0001e20000100800 */
[----:B------:R-:W-:-:S03]  /*159b0*/  IMAD.HI.U32 R5, R28, R7, RZ ;  /* 0x000000071c057227 */ /* 0x000fc600078e00ff */
[----:B------:R-:W-:Y:S01]  /*159c0*/  ISETP.GT.U32.AND P2, PT, R0, R4, PT ;  /* 0x000000040000720c */ /* 0x000fe20003f44070 */
[----:B------:R-:W-:-:S04]  /*159d0*/  IMAD.MOV R5, RZ, RZ, -R5 ;  /* 0x000000ffff057224 */ /* 0x000fc800078e0a05 */
[----:B------:R-:W-:Y:S01]  /*159e0*/  @!P6 IMAD.IADD R8, R8, 0x1, -R0 ;  /* 0x000000010808e824 */ /* 0x000fe200078e0a00 */
[C---:B------:R-:W-:Y:S01]  /*159f0*/  ISETP.GT.U32.AND P6, PT, R0.reuse, R16, PT ;  /* 0x000000100000720c */ /* 0x040fe20003fc4070 */
[C---:B------:R-:W-:Y:S01]  /*15a00*/  IMAD R7, R0.reuse, R5, R7 ;  /* 0x0000000500077224 */ /* 0x040fe200078e0207 */
[----:B------:R-:W-:Y:S01]  /*15a10*/  IADD3 R5, R9, 0x69, RZ ;  /* 0x0000006909057810 */ /* 0x000fe20007ffe0ff */
[----:B------:R-:W-:Y:S02]  /*15a20*/  IMAD.MOV.U32 R3, RZ, RZ, R8 ;  /* 0x000000ffff037224 */ /* 0x000fe400078e0008 */
[----:B0-----:R-:W-:Y:S01]  /*15a30*/  IMAD.MOV.U32 R2, RZ, RZ, R17 ;  /* 0x000000ffff027224 */ /* 0x001fe200078e0011 */
[----:B------:R-:W-:Y:S01]  /*15a40*/  IABS R11, R5 ;  /* 0x00000005000b7213 */ /* 0x000fe20000000000 */
[----:B------:R-:W-:Y:S01]  /*15a50*/  @!P0 IMAD.MOV R3, RZ, RZ, -R3 ;  /* 0x000000ffff038224 */ /* 0x000fe200078e0a03 */
[----:B------:R-:W-:Y:S01]  /*15a60*/  ISETP.GT.U32.AND P0, PT, R0, R7, PT ;  /* 0x000000070000720c */ /* 0x000fe20003f04070 */
[----:B------:R-:W-:Y:S01]  /*15a70*/  @!P3 IMAD.MOV R2, RZ, RZ, -R2 ;  /* 0x000000ffff02b224 */ /* 0x000fe200078e0a02 */
[----:B------:R-:W-:Y:S01]  /*15a80*/  ISETP.GE.AND P3, PT, R13, RZ, PT ;  /* 0x000000ff0d00720c */ /* 0x000fe20003f66270 */
[--C-:B------:R-:W-:Y:S01]  /*15a90*/  @!P2 IMAD.IADD R4, R4, 0x1, -R0.reuse ;  /* 0x000000010404a824 */ /* 0x100fe200078e0a00 */
[----:B------:R-:W-:Y:S01]  /*15aa0*/  IABS R13, R13 ;  /* 0x0000000d000d7213 */ /* 0x000fe20000000000 */
[----:B------:R-:W-:Y:S01]  /*15ab0*/  @!P6 IMAD.IADD R16, R16, 0x1, -R0 ;  /* 0x000000011010e824 */ /* 0x000fe200078e0a00 */
[----:B------:R0:W-:Y:S01]  /*15ac0*/  STL [R1+0x180], R2 ;  /* 0x0001800201007387 */ /* 0x0001e20000100800 */
[----:B------:R-:W-:Y:S01]  /*15ad0*/  ISETP.GE.AND P2, PT, R10, RZ, PT ;  /* 0x000000ff0a00720c */ /* 0x000fe20003f46270 */
[----:B------:R-:W-:Y:S01]  /*15ae0*/  IMAD.HI.U32 R8, R28, R11, RZ ;  /* 0x0000000b1c087227 */ /* 0x000fe200078e00ff */
[----:B------:R-:W-:Y:S01]  /*15af0*/  IABS R10, R10 ;  /* 0x0000000a000a7213 */ /* 0x000fe20000000000 */
[----:B------:R-:W-:Y:S01]  /*15b00*/  STL [R1+0x188], R3 ;  /* 0x0001880301007387 */ /* 0x000fe20000100800 */
[----:B------:R-:W-:Y:S01]  /*15b10*/  ISETP.GT.U32.AND P6, PT, R0, R16, PT ;  /* 0x000000100000720c */ /* 0x000fe20003fc4070 */
[----:B------:R-:W-:-:S04]  /*15b20*/  IMAD.HI.U32 R6, R28, R13, RZ ;  /* 0x0000000d1c067227 */ /* 0x000fc800078e00ff */
[----:B0-----:R-:W-:Y:S02]  /*15b30*/  IMAD.MOV.U32 R2, RZ, RZ, R4 ;  /* 0x000000ffff027224 */ /* 0x001fe400078e0004 */
[----:B------:R-:W-:Y:S02]  /*15b40*/  IMAD.MOV R6, RZ, RZ, -R6 ;  /* 0x000000ffff067224 */ /* 0x000fe400078e0a06 */
[----:B------:R-:W-:Y:S01]  /*15b50*/  @!P1 IMAD.MOV R2, RZ, RZ, -R2 ;  /* 0x000000ffff029224 */ /* 0x000fe200078e0a02 */
[----:B------:R-:W-:Y:S01]  /*15b60*/  ISETP.GE.AND P1, PT, R12, RZ, PT ;  /* 0x000000ff0c00720c */ /* 0x000fe20003f26270 */
[--C-:B------:R-:W-:Y:S01]  /*15b70*/  @!P0 IMAD.IADD R7, R7, 0x1, -R0.reuse ;  /* 0x0000000107078824 */ /* 0x100fe200078e0a00 */
[----:B------:R-:W-:Y:S01]  /*15b80*/  IABS R12, R12 ;  /* 0x0000000c000c7213 */ /* 0x000fe20000000000 */
[----:B------:R-:W-:Y:S01]  /*15b90*/  IMAD R13, R0, R6, R13 ;  /* 0x00000006000d7224 */ /* 0x000fe200078e020d */
[----:B------:R0:W-:Y:S01]  /*15ba0*/  STL [R1+0x194], R2 ;  /* 0x0001940201007387 */ /* 0x0001e20000100800 */
[----:B------:R-:W-:Y:S01]  /*15bb0*/  @!P6 IMAD.IADD R16, R16, 0x1, -R0 ;  /* 0x000000011010e824 */ /* 0x000fe200078e0a00 */
[----:B------:R-:W-:Y:S01]  /*15bc0*/  ISETP.GT.U32.AND P0, PT, R0, R7, PT ;  /* 0x000000070000720c */ /* 0x000fe20003f04070 */
[----:B------:R-:W-:Y:S01]  /*15bd0*/  IMAD.HI.U32 R6, R28, R12, RZ ;  /* 0x0000000c1c067227 */ /* 0x000fe200078e00ff */
[----:B------:R-:W-:-:S03]  /*15be0*/  ISETP.GT.U32.AND P6, PT, R0, R13, PT ;  /* 0x0000000d0000720c */ /* 0x000fc60003fc4070 */
        /* <DEDUP_REMOVED lines=14> */
[C---:B------:R-:W-:Y:S01]  /*15cd0*/  ISETP.GT.U32.AND P4, PT, R0.reuse, R10, PT ;  /* 0x0000000a0000720c */ /* 0x040fe20003f84070 */
[----:B------:R-:W-:Y:S01]  /*15ce0*/  @!P6 IMAD.IADD R13, R13, 0x1, -R0 ;  /* 0x000000010d0de824 */ /* 0x000fe200078e0a00 */
[----:B------:R-:W-:Y:S01]  /*15cf0*/  ISETP.GT.U32.AND P6, PT, R0, R11, PT ;  /* 0x0000000b0000720c */ /* 0x000fe20003fc4070 */
[----:B------:R-:W-:Y:S01]  /*15d00*/  IMAD.HI.U32 R6, R28, R4, RZ ;  /* 0x000000041c067227 */ /* 0x000fe200078e00ff */
[----:B------:R0:W-:Y:S01]  /*15d10*/  STL [R1+0x190], R2 ;  /* 0x0001900201007387 */ /* 0x0001e20000100800 */
[----:B------:R-:W-:-:S02]  /*15d20*/  IABS R20, R8 ;  /* 0x0000000800147213 */ /* 0x000fc40000000000 */
[----:B------:R-:W-:-:S03]  /*15d30*/  IMAD.MOV R6, RZ, RZ, -R6 ;  /* 0x000000ffff067224 */ /* 0x000fc600078e0a06 */
[----:B------:R-:W-:-:S04]  /*15d40*/  IMAD.HI.U32 R17, R28, R20, RZ ;  /* 0x000000141c117227 */ /* 0x000fc800078e00ff */
[--C-:B------:R-:W-:Y:S02]  /*15d50*/  @!P0 IMAD.IADD R12, R12, 0x1, -R0.reuse ;  /* 0x000000010c0c8824 */ /* 0x100fe400078e0a00 */
[--C-:B------:R-:W-:Y:S01]  /*15d60*/  @!P4 IMAD.IADD R10, R10, 0x1, -R0.reuse ;  /* 0x000000010a0ac824 */ /* 0x100fe200078e0a00 */
[C---:B------:R-:W-:Y:S01]  /*15d70*/  ISETP.GT.U32.AND P4, PT, R0.reuse, R13, PT ;  /* 0x0000000d0000720c */ /* 0x040fe20003f84070 */
        /* <DEDUP_REMOVED lines=10> */
[C---:B------:R-:W-:Y:S01]  /*15e20*/  IMAD R16, R0.reuse, R7, R16 ;  /* 0x0000000700107224 */ /* 0x040fe200078e0210 */
[----:B------:R-:W-:Y:S01]  /*15e30*/  IADD3 R7, R9, 0x64, RZ ;  /* 0x0000006409077810 */ /* 0x000fe20007ffe0ff */
[--C-:B------:R-:W-:Y:S01]  /*15e40*/  @!P4 IMAD.IADD R13, R13, 0x1, -R0.reuse ;  /* 0x000000010d0dc824 */ /* 0x100fe200078e0a00 */
[----:B------:R-:W-:Y:S01]  /*15e50*/  ISETP.GT.U32.AND P4, PT, R0, R4, PT ;  /* 0x000000040000720c */ /* 0x000fe20003f84070 */
[--C-:B------:R-:W-:Y:S01]  /*15e60*/  @!P6 IMAD.IADD R12, R12, 0x1, -R0.reuse ;  /* 0x000000010c0ce824 */ /* 0x100fe200078e0a00 */
[----:B------:R-:W-:Y:S01]  /*15e70*/  ISETP.GT.U32.AND P6, PT, R0, R16, PT ;  /* 0x000000100000720c */ /* 0x000fe20003fc4070 */
[--C-:B------:R-:W-:Y:S01]  /*15e80*/  @!P0 IMAD.IADD R10, R10, 0x1, -R0.reuse ;  /* 0x000000010a0a8824 */ /* 0x100fe200078e0a00 */
[----:B------:R-:W-:Y:S01]  /*15e90*/  IABS R19, R6 ;  /* 0x0000000600137213 */ /* 0x000fe20000000000 */
[----:B------:R0:W-:Y:S01]  /*15ea0*/  STL [R1+0x18c], R2 ;  /* 0x00018c0201007387 */ /* 0x0001e20000100800 */
[----:B------:R-:W-:Y:S01]  /*15eb0*/  IMAD.MOV.U32 R3, RZ, RZ, R13 ;  /* 0x000000ffff037224 */ /* 0x000fe200078e000d */
[----:B------:R-:W-:Y:S01]  /*15ec0*/  ISETP.GE.AND P0, PT, R5, RZ, PT ;  /* 0x000000ff0500720c */ /* 0x000fe20003f06270 */
[----:B------:R-:W-:Y:S01]  /*15ed0*/  @!P5 IMAD.IADD R11, R11, 0x1, -R0 ;  /* 0x000000010b0bd824 */ /* 0x000fe200078e0a00 */
[----:B------:R-:W-:Y:S01]  /*15ee0*/  ISETP.GE.AND P5, PT, R21, RZ, PT ;  /* 0x000000ff1500720c */ /* 0x000fe20003fa6270 */
[----:B------:R-:W-:Y:S01]  /*15ef0*/  IMAD.HI.U32 R5, R28, R19, RZ ;  /* 0x000000131c057227 */ /* 0x000fe200078e00ff */
[----:B------:R-:W-:-:S03]  /*15f00*/  IABS R21, R7 ;  /* 0x0000000700157213 */ /* 0x000fc60000000000 */
[----:B------:R-:W-:Y:S01]  /*15f10*/  @!P4 IMAD.IADD R4, R4, 0x1, -R0 ;  /* 0x000000010404c824 */ /* 0x000fe200078e0a00 */
[----:B------:R-:W-:Y:S01]  /*15f20*/  ISETP.GE.AND P4, PT, R18, RZ, PT ;  /* 0x000000ff1200720c */ /* 0x000fe20003f86270 */
[----:B0-----:R-:W-:Y:S02]  /*15f30*/  IMAD.MOV.U32 R2, RZ, RZ, R10 ;  /* 0x000000ffff027224 */ /* 0x001fe400078e000a */
[----:B------:R-:W-:Y:S02]  /*15f40*/  @!P6 IMAD.IADD R16, R16, 0x1, -R0 ;  /* 0x000000011010e824 */ /* 0x000fe400078e0a00 */
[----:B------:R-:W-:Y:S01]  /*15f50*/  @!P3 IMAD.MOV R3, RZ, RZ, -R3 ;  /* 0x000000ffff03b224 */ /* 0x000fe200078e0a03 */
[C---:B------:R-:W-:Y:S01]  /*15f60*/  ISETP.GT.U32.AND P3, PT, R0.reuse, R4, PT ;  /* 0x000000040000720c */ /* 0x040fe20003f64070 */
[----:B------:R-:W-:Y:S02]  /*15f70*/  IMAD.MOV.U32 R18, RZ, RZ, R21 ;  /* 0x000000ffff127224 */ /* 0x000fe400078e0015 */
[----:B------:R-:W-:Y:S01]  /*15f80*/  @!P2 IMAD.MOV R2, RZ, RZ, -R2 ;  /* 0x000000ffff02a224 */ /* 0x000fe200078e0a02 */
[----:B------:R-:W-:Y:S01]  /*15f90*/  ISETP.GT.U32.AND P2, PT, R0, R16, PT ;  /* 0x000000100000720c */ /* 0x000fe20003f44070 */
[----:B------:R-:W-:Y:S01]  /*15fa0*/  IMAD.MOV R5, RZ, RZ, -R5 ;  /* 0x000000ffff057224 */ /* 0x000fe200078e0a05 */
[----:B------:R-:W-:Y:S01]  /*15fb0*/  STL [R1+0x24], R3 ;  /* 0x0000240301007387 */ /* 0x000fe20000100800 */
[----:B------:R-:W-:-:S03]  /*15fc0*/  IMAD.HI.U32 R13, R28, R18, RZ ;  /* 0x000000121c0d7227 */ /* 0x000fc600078e00ff */
[----:B------:R0:W-:Y:S01]  /*15fd0*/  STL [R1+0x160], R2 ;  /* 0x0001600201007387 */ /* 0x0001e20000100800 */
[C---:B------:R-:W-:Y:S01]  /*15fe0*/  IMAD R19, R0.reuse, R5, R19 ;  /* 0x0000000500137224 */ /* 0x040fe200078e0213 */
[C---:B------:R-:W-:Y:S01]  /*15ff0*/  IADD3 R5, R9.reuse, 0x63, RZ ;  /* 0x0000006309057810 */ /* 0x040fe20007ffe0ff */
[----:B------:R-:W-:Y:S02]  /*16000*/  IMAD.MOV R17, RZ, RZ, -R17 ;  /* 0x000000ffff117224 */ /* 0x000fe400078e0a11 */
[----:B------:R-:W-:Y:S01]  /*16010*/  IMAD.MOV R10, RZ, RZ, -R13 ;  /* 0x000000ffff0a7224 */ /* 0x000fe200078e0a0d */
[----:B------:R-:W-:Y:S01]  /*16020*/  IABS R13, R5 ;  /* 0x00000005000d7213 */ /* 0x000fe20000000000 */
[C---:B------:R-:W-:Y:S02]  /*16030*/  IMAD R20, R0.reuse, R17, R20 ;  /* 0x0000001100147224 */ /* 0x040fe400078e0214 */
[C---:B------:R-:W-:Y:S01]  /*16040*/  IMAD R18, R0.reuse, R10, R18 ;  /* 0x0000000a00127224 */ /* 0x040fe200078e0212 */
[C---:B------:R-:W-:Y:S01]  /*16050*/  IADD3 R10, R9.reuse, 0x61, RZ ;  /* 0x00000061090a7810 */ /* 0x040fe20007ffe0ff */
[----:B0-----:R-:W-:Y:S01]  /*16060*/  IMAD.MOV.U32 R2, RZ, RZ, R11 ;  /* 0x000000ffff027224 */ /* 0x001fe200078e000b */
[----:B------:R-:W-:Y:S01]  /*16070*/  ISETP.GT.U32.AND P6, PT, R0, R20, PT ;  /* 0x000000140000720c */ /* 0x000fe20003fc4070 */
[----:B------:R-:W-:Y:S01]  /*16080*/  @!P2 IMAD.IADD R16, R16, 0x1, -R0 ;  /* 0x000000011010a824 */ /* 0x000fe200078e0a00 */
[C---:B------:R-:W-:Y:S01]  /*16090*/  ISETP.GT.U32.AND P2, PT, R0.reuse, R18, PT ;  /* 0x000000120000720c */ /* 0x040fe20003f44070 */
[----:B------:R-:W-:Y:S01]  /*160a0*/  @!P0 IMAD.MOV R2, RZ, RZ, -R2 ;  /* 0x000000ffff028224 */ /* 0x000fe200078e0a02 */
[----:B------:R-:W-:Y:S01]  /*160b0*/  ISETP.GT.U32.AND P0, PT, R0, R19, PT ;  /* 0x000000130000720c */ /* 0x000fe20003f04070 */
[----:B------:R-:W-:Y:S01]  /*160c0*/  IMAD.MOV.U32 R3, RZ, RZ, R12 ;  /* 0x000000ffff037224 */ /* 0x000fe200078e000c */
[----:B------:R-:W-:Y:S01]  /*160d0*/  IABS R17, R10 ;  /* 0x0000000a00117213 */ /* 0x000fe20000000000 */
[----:B------:R-:W-:Y:S01]  /*160e0*/  @!P3 IMAD.IADD R4, R4, 0x1, -R0 ;  /* 0x000000010404b824 */ /* 0x000fe200078e0a00 */
[----:B------:R-:W-:Y:S01]  /*160f0*/  ISETP.GE.AND P3, PT, R6, RZ, PT ;  /* 0x000000ff0600720c */ /* 0x000fe20003f66270 */
[----:B------:R-:W-:Y:S01]  /*16100*/  @!P1 IMAD.MOV R3, RZ, RZ, -R3 ;  /* 0x000000ffff039224 */ /* 0x000fe200078e0a03 */
[----:B------:R-:W-:Y:S01]  /*16110*/  IADD3 R6, R9, 0x62, RZ ;  /* 0x0000006209067810 */ /* 0x000fe20007ffe0ff */
[----:B------:R-:W-:Y:S01]  /*16120*/  IMAD.HI.U32 R21, R28, R17, RZ ;  /* 0x000000111c157227 */ /* 0x000fe200078e00ff */
[----:B------:R-:W-:-:S02]  /*16130*/  ISETP.GE.AND P1, PT, R8, RZ, PT ;  /* 0x000000ff0800720c */ /* 0x000fc40003f26270 */
[----:B------:R-:W-:Y:S01]  /*16140*/  STL [R1+0x168], R3 ;  /* 0x0001680301007387 */ /* 0x000fe20000100800 */
[--C-:B------:R-:W-:Y:S01]  /*16150*/  @!P6 IMAD.IADD R20, R20, 0x1, -R0.reuse ;  /* 0x000000011414e824 */ /* 0x100fe200078e0a00 */
[----:B------:R-:W-:Y:S01]  /*16160*/  ISETP.GE.AND P6, PT, R7, RZ, PT ;  /* 0x000000ff0700720c */ /* 0x000fe20003fc6270 */
[--C-:B------:R-:W-:Y:S01]  /*16170*/  @!P0 IMAD.IADD R19, R19, 0x1, -R0.reuse ;  /* 0x0000000113138824 */ /* 0x100fe200078e0a00 */
[----:B------:R-:W-:Y:S01]  /*16180*/  IABS R7, R6 ;  /* 0x0000000600077213 */ /* 0x000fe20000000000 */
[----:B------:R-:W-:Y:S01]  /*16190*/  @!P2 IMAD.IADD R18, R18, 0x1, -R0 ;  /* 0x000000011212a824 */ /* 0x000fe200078e0a00 */
[----:B------:R0:W-:Y:S01]  /*161a0*/  STL [R1+0x170], R2 ;  /* 0x0001700201007387 */ /* 0x0001e20000100800 */
[----:B------:R-:W-:Y:S01]  /*161b0*/  IMAD.HI.U32 R8, R28, R13, RZ ;  /* 0x0000000d1c087227 */ /* 0x000fe200078e00ff */
[C---:B------:R-:W-:Y:S02]  /*161c0*/  ISETP.GT.U32.AND P0, PT, R0.reuse, R19, PT ;  /* 0x000000130000720c */ /* 0x040fe40003f04070 */
[----:B------:R-:W-:Y:S01]  /*161d0*/  ISETP.GT.U32.AND P2, PT, R0, R18, PT ;  /* 0x000000120000720c */ /* 0x000fe20003f44070 */
[----:B------:R-:W-:-:S04]  /*161e0*/  IMAD.HI.U32 R11, R28, R7, RZ ;  /* 0x000000071c0b7227 */ /* 0x000fc800078e00ff */
[----:B------:R-:W-:Y:S02]  /*161f0*/  IMAD.MOV R11, RZ, RZ, -R11 ;  /* 0x000000ffff0b7224 */ /* 0x000fe400078e0a0b */
[----:B0-----:R-:W-:Y:S01]  /*16200*/  IMAD.MOV.U32 R2, RZ, RZ, R4 ;  /* 0x000000ffff027224 */ /* 0x001fe200078e0004 */
[----:B------:R-:W-:Y:S01]  /*16210*/  IADD3 R4, R9, 0x60, RZ ;  /* 0x0000006009047810 */ /* 0x000fe20007ffe0ff */
[----:B------:R-:W-:Y:S02]  /*16220*/  IMAD.MOV R8, RZ, RZ, -R8 ;  /* 0x000000ffff087224 */ /* 0x000fe400078e0a08 */
[----:B------:R-:W-:Y:S01]  /*16230*/  @!P5 IMAD.MOV R2, RZ, RZ, -R2 ;  /* 0x000000ffff02d224 */ /* 0x000fe200078e0a02 */
[C---:B------:R-:W-:Y:S01]  /*16240*/  ISETP.GT.U32.AND P5, PT, R0.reuse, R20, PT ;  /* 0x000000140000720c */ /* 0x040fe20003fa4070 */
[--C-:B------:R-:W-:Y:S01]  /*16250*/  @!P0 IMAD.IADD R19, R19, 0x1, -R0.reuse ;  /* 0x0000000113138824 */ /* 0x100fe200078e0a00 */
[----:B------:R-:W-:Y:S01]  /*16260*/  ISETP.GE.AND P0, PT, R5, RZ, PT ;  /* 0x000000ff0500720c */ /* 0x000fe20003f06270 */
[----:B------:R-:W-:Y:S01]  /*16270*/  IMAD R5, R0, R11, R7 ;  /* 0x0000000b00057224 */ /* 0x000fe200078e0207 */
[----:B------:R-:W-:Y:S01]  /*16280*/  IADD3 R7, R9, 0x5f, RZ ;  /* 0x0000005f09077810 */ /* 0x000fe20007ffe0ff */
[----:B------:R-:W-:Y:S01]  /*16290*/  @!P2 IMAD.IADD R18, R18, 0x1, -R0 ;  /* 0x000000011212a824 */ /* 0x000fe200078e0a00 */
[----:B------:R0:W-:Y:S01]  /*162a0*/  STL [R1+0x174], R2 ;  /* 0x0001740201007387 */ /* 0x0001e20000100800 */
[C---:B------:R-:W-:Y:S01]  /*162b0*/  IMAD R13, R0.reuse, R8, R13 ;  /* 0x00000008000d7224 */ /* 0x040fe200078e020d */
[----:B------:R-:W-:Y:S01]  /*162c0*/  ISETP.GT.U32.AND P2, PT, R0, R5, PT ;  /* 0x000000050000720c */ /* 0x000fe20003f44070 */
[----:B------:R-:W-:Y:S01]  /*162d0*/  IMAD.MOV.U32 R3, RZ, RZ, R16 ;  /* 0x000000ffff037224 */ /* 0x000fe200078e0010 */
[----:B------:R-:W-:Y:S01]  /*162e0*/  IABS R12, R7 ;  /* 0x00000007000c7213 */ /* 0x000fe20000000000 */
[----:B------:R-:W-:Y:S01]  /*162f0*/  IMAD.MOV R21, RZ, RZ, -R21 ;  /* 0x000000ffff157224 */ /* 0x000fe200078e0a15 */
[----:B------:R-:W-:Y:S01]  /*16300*/  IABS R8, R4 ;  /* 0x0000000400087213 */ /* 0x000fe20000000000 */
[----:B------:R-:W-:Y:S01]  /*16310*/  @!P5 IMAD.IADD R20, R20, 0x1, -R0 ;  /* 0x000000011414d824 */ /* 0x000fe200078e0a00 */
[----:B------:R-:W-:Y:S01]  /*16320*/  ISETP.GT.U32.AND P5, PT, R0, R13, PT ;  /* 0x0000000d0000720c */ /* 0x000fe20003fa4070 */
[----:B------:R-:W-:-:S02]  /*16330*/  @!P4 IMAD.MOV R3, RZ, RZ, -R3 ;  /* 0x000000ffff03c224 */ /* 0x000fc400078e0a03 */
[----:B------:R-:W-:-:S03]  /*16340*/  IMAD.HI.U32 R16, R28, R12, RZ ;  /* 0x0000000c1c107227 */ /* 0x000fc600078e00ff */
[----:B------:R1:W-:Y:S01]  /*16350*/  STL [R1+0xe8], R3 ;  /* 0x0000e80301007387 */ /* 0x0003e20000100800 */
[----:B------:R-:W-:Y:S02]  /*16360*/  @!P2 IMAD.IADD R5, R5, 0x1, -R0 ;  /* 0x000000010505a824 */ /* 0x000fe400078e0a00 */
[----:B0-----:R-:W-:Y:S02]  /*16370*/  IMAD.MOV.U32 R2, RZ, RZ, R20 ;  /* 0x000000ffff027224 */ /* 0x001fe400078e0014 */
[----:B------:R-:W-:Y:S01]  /*16380*/  IMAD.MOV R16, RZ, RZ, -R16 ;  /* 0x000000ffff107224 */ /* 0x000fe200078e0a10 */
[----:B------:R-:W-:Y:S01]  /*16390*/  ISETP.GT.U32.AND P4, PT, R0, R5, PT ;  /* 0x000000050000720c */ /* 0x000fe20003f84070 */
[----:B------:R-:W-:Y:S01]  /*163a0*/  @!P5 IMAD.IADD R13, R13, 0x1, -R0 ;  /* 0x000000010d0dd824 */ /* 0x000fe200078e0a00 */
[----:B------:R-:W-:Y:S01]  /*163b0*/  ISETP.GE.AND P5, PT, R6, RZ, PT ;  /* 0x000000ff0600720c */ /* 0x000fe20003fa6270 */
[----:B------:R-:W-:Y:S01]  /*163c0*/  @!P1 IMAD.MOV R2, RZ, RZ, -R2 ;  /* 0x000000ffff029224 */ /* 0x000fe200078e0a02 */
[----:B------:R-:W-:Y:S01]  /*163d0*/  IADD3 R6, R9, 0x5e, RZ ;  /* 0x0000005e09067810 */ /* 0x000fe20007ffe0ff */
[----:B-1----:R-:W-:Y:S01]  /*163e0*/  IMAD.MOV.U32 R3, RZ, RZ, R19 ;  /* 0x000000ffff037224 */ /* 0x002fe200078e0013 */
[----:B------:R-:W-:Y:S01]  /*163f0*/  ISETP.GT.U32.AND P2, PT, R0, R13, PT ;  /* 0x0000000d0000720c */ /* 0x000fe20003f44070 */
[----:B------:R-:W-:Y:S01]  /*16400*/  IMAD.HI.U32 R11, R28, R8, RZ ;  /* 0x000000081c0b7227 */ /* 0x000fe200078e00ff */
[----:B------:R0:W-:Y:S03]  /*16410*/  STL [R1+0xf4], R2 ;  /* 0x0000f40201007387 */ /* 0x0001e60000100800 */
[----:B------:R-:W-:Y:S01]  /*16420*/  @!P3 IMAD.MOV R3, RZ, RZ, -R3 ;  /* 0x000000ffff03b224 */ /* 0x000fe200078e0a03 */
[----:B------:R-:W-:Y:S01]  /*16430*/  ISETP.GE.AND P3, PT, R10, RZ, PT ;  /* 0x000000ff0a00720c */ /* 0x000fe20003f66270 */
[----:B------:R-:W-:-:S02]  /*16440*/  IMAD R10, R0, R16, R12 ;  /* 0x00000010000a7224 */ /* 0x000fc400078e020c */
[----:B------:R-:W-:Y:S01]  /*16450*/  IMAD.MOV R11, RZ, RZ, -R11 ;  /* 0x000000ffff0b7224 */ /* 0x000fe200078e0a0b */
[----:B------:R-:W-:Y:S01]  /*16460*/  STL [R1+0xf8], R3 ;  /* 0x0000f80301007387 */ /* 0x000fe20000100800 */
[C---:B------:R-:W-:Y:S01]  /*16470*/  IMAD R17, R0.reuse, R21, R17 ;  /* 0x0000001500117224 */ /* 0x040fe200078e0211 */
[----:B------:R-:W-:Y:S01]  /*16480*/  IADD3 R21, R9, 0x49, RZ ;  /* 0x0000004909157810 */ /* 0x000fe20007ffe0ff */
[----:B0-----:R-:W-:Y:S02]  /*16490*/  IMAD.MOV.U32 R2, RZ, RZ, R18 ;  /* 0x000000ffff027224 */ /* 0x001fe400078e0012 */
[----:B------:R-:W-:Y:S01]  /*164a0*/  @!P4 IMAD.IADD R5, R5, 0x1, -R0 ;  /* 0x000000010505c824 */ /* 0x000fe200078e0a00 */
[C---:B------:R-:W-:Y:S01]  /*164b0*/  ISETP.GT.U32.AND P4, PT, R0.reuse, R10, PT ;  /* 0x0000000a0000720c */ /* 0x040fe20003f84070 */
[C---:B------:R-:W-:Y:S01]  /*164c0*/  IMAD R8, R0.reuse, R11, R8 ;  /* 0x0000000b00087224 */ /* 0x040fe200078e0208 */
[C---:B------:R-:W-:Y:S01]  /*164d0*/  ISETP.GT.U32.AND P1, PT, R0.reuse, R17, PT ;  /* 0x000000110000720c */ /* 0x040fe20003f24070 */
[----:B------:R-:W-:Y:S01]  /*164e0*/  @!P6 IMAD.MOV R2, RZ, RZ, -R2 ;  /* 0x000000ffff02e224 */ /* 0x000fe200078e0a02 */
[----:B------:R-:W-:Y:S01]  /*164f0*/  IABS R11, R6 ;  /* 0x00000006000b7213 */ /* 0x000fe20000000000 */
[----:B------:R-:W-:Y:S01]  /*16500*/  @!P2 IMAD.IADD R13, R13, 0x1, -R0 ;  /* 0x000000010d0da824 */ /* 0x000fe200078e0a00 */
[----:B------:R-:W-:-:S02]  /*16510*/  ISETP.GT.U32.AND P6, PT, R0, R8, PT ;  /* 0x000000080000720c */ /* 0x000fc40003fc4070 */
[----:B------:R0:W-:Y:S01]  /*16520*/  STL [R1+0x150], R2 ;  /* 0x0001500201007387 */ /* 0x0001e20000100800 */
[----:B------:R-:W-:Y:S01]  /*16530*/  ISETP.GE.AND P2, PT, R4, RZ, PT ;  /* 0x000000ff0400720c */ /* 0x000fe20003f46270 */
[----:B------:R-:W-:Y:S01]  /*16540*/  IMAD.HI.U32 R12, R28, R11, RZ ;  /* 0x0000000b1c0c7227 */ /* 0x000fe200078e00ff */
[----:B------:R-:W-:Y:S02]  /*16550*/  IADD3 R4, R9, 0x5d, RZ ;  /* 0x0000005d09047810 */ /* 0x000fe40007ffe0ff */
[----:B------:R-:W-:Y:S01]  /*16560*/  IABS R22, R21 ;  /* 0x0000001500167213 */ /* 0x000fe20000000000 */
[--C-:B------:R-:W-:Y:S01]  /*16570*/  @!P4 IMAD.IADD R10, R10, 0x1, -R0.reuse ;  /* 0x000000010a0ac824 */ /* 0x100fe200078e0a00 */
[----:B------:R-:W-:Y:S01]  /*16580*/  IABS R16, R4 ;  /* 0x0000000400107213 */ /* 0x000fe20000000000 */
[--C-:B------:R-:W-:Y:S01]  /*16590*/  @!P1 IMAD.IADD R17, R17, 0x1, -R0.reuse ;  /* 0x0000000111119824 */ /* 0x100fe200078e0a00 */
[----:B------:R-:W-:Y:S01]  /*165a0*/  ISETP.GE.AND P1, PT, R7, RZ, PT ;  /* 0x000000ff0700720c */ /* 0x000fe20003f26270 */
[----:B0-----:R-:W-:Y:S01]  /*165b0*/  IMAD.MOV.U32 R2, RZ, RZ, R13 ;  /* 0x000000ffff027224 */ /* 0x001fe200078e000d */
[----:B------:R-:W-:Y:S01]  /*165c0*/  ISETP.GT.U32.AND P4, PT, R0, R10, PT ;  /* 0x0000000a0000720c */ /* 0x000fe20003f84070 */
[----:B------:R-:W-:Y:S01]  /*165d0*/  @!P6 IMAD.IADD R8, R8, 0x1, -R0 ;  /* 0x000000010808e824 */ /* 0x000fe200078e0a00 */
[C---:B------:R-:W-:Y:S01]  /*165e0*/  ISETP.GT.U32.AND P6, PT, R0.reuse, R17, PT ;  /* 0x000000110000720c */ /* 0x040fe20003fc4070 */
[----:B------:R-:W-:Y:S01]  /*165f0*/  @!P0 IMAD.MOV R2, RZ, RZ, -R2 ;  /* 0x000000ffff028224 */ /* 0x000fe200078e0a02 */
[----:B------:R-:W-:Y:S01]  /*16600*/  IADD3 R7, R9, 0x5c, RZ ;  /* 0x0000005c09077810 */ /* 0x000fe20007ffe0ff */
[----:B------:R-:W-:Y:S01]  /*16610*/  IMAD.MOV R12, RZ, RZ, -R12 ;  /* 0x000000ffff0c7224 */ /* 0x000fe200078e0a0c */
[----:B------:R-:W-:Y:S01]  /*16620*/  ISETP.GT.U32.AND P0, PT, R0, R8, PT ;  /* 0x000000080000720c */ /* 0x000fe20003f04070 */
[----:B------:R-:W-:Y:S01]  /*16630*/  IMAD.HI.U32 R25, R28, R22, RZ ;  /* 0x000000161c197227 */ /* 0x000fe200078e00ff */
[----:B------:R0:W-:Y:S01]  /*16640*/  STL [R1+0x154], R2 ;  /* 0x0001540201007387 */ /* 0x0001e20000100800 */
[----:B------:R-:W-:-:S02]  /*16650*/  IABS R13, R7 ;  /* 0x00000007000d7213 */ /* 0x000fc40000000000 */
[----:B------:R-:W-:Y:S02]  /*16660*/  IMAD R11, R0, R12, R11 ;  /* 0x0000000c000b7224 */ /* 0x000fe400078e020b */
[--C-:B------:R-:W-:Y:S02]  /*16670*/  @!P4 IMAD.IADD R10, R10, 0x1, -R0.reuse ;  /* 0x000000010a0ac824 */ /* 0x100fe400078e0a00 */
[----:B------:R-:W-:Y:S01]  /*16680*/  @!P6 IMAD.IADD R17, R17, 0x1, -R0 ;  /* 0x000000011111e824 */ /* 0x000fe200078e0a00 */
[----:B------:R-:W-:Y:S01]  /*16690*/  ISETP.GT.U32.AND P6, PT, R0, R11, PT ;  /* 0x0000000b0000720c */ /* 0x000fe20003fc4070 */
[----:B------:R-:W-:-:S04]  /*166a0*/  IMAD.HI.U32 R18, R28, R13, RZ ;  /* 0x0000000d1c127227 */ /* 0x000fc800078e00ff */
[----:B0-----:R-:W-:Y:S02]  /*166b0*/  IMAD.MOV.U32 R2, RZ, RZ, R5 ;  /* 0x000000ffff027224 */ /* 0x001fe400078e0005 */
[----:B------:R-:W-:-:S04]  /*166c0*/  IMAD.HI.U32 R5, R28, R16, RZ ;  /* 0x000000101c057227 */ /* 0x000fc800078e00ff */
[----:B------:R-:W-:Y:S02]  /*166d0*/  IMAD.MOV R5, RZ, RZ, -R5 ;  /* 0x000000ffff057224 */ /* 0x000fe400078e0a05 */
[----:B------:R-:W-:Y:S01]  /*166e0*/  @!P5 IMAD.MOV R2, RZ, RZ, -R2 ;  /* 0x000000ffff02d224 */ /* 0x000fe200078e0a02 */
[----:B------:R-:W-:Y:S01]  /*166f0*/  ISETP.GE.AND P5, PT, R6, RZ, PT ;  /* 0x000000ff0600720c */ /* 0x000fe20003fa6270 */
[----:B------:R-:W-:Y:S01]  /*16700*/  IMAD R16, R0, R5, R16 ;  /* 0x0000000500107224 */ /* 0x000fe200078e0210 */
[----:B------:R-:W-:Y:S01]  /*16710*/  IADD3 R5, R9, 0x5b, RZ ;  /* 0x0000005b09057810 */ /* 0x000fe20007ffe0ff */
[----:B------:R-:W-:Y:S01]  /*16720*/  @!P0 IMAD.IADD R8, R8, 0x1, -R0 ;  /* 0x0000000108088824 */ /* 0x000fe200078e0a00 */
[----:B------:R-:W-:Y:S01]  /*16730*/  ISETP.GE.AND P0, PT, R4, RZ, PT ;  /* 0x000000ff0400720c */ /* 0x000fe20003f06270 */
[----:B------:R-:W-:Y:S01]  /*16740*/  IMAD.MOV R18, RZ, RZ, -R18 ;  /* 0x000000ffff127224 */ /* 0x000fe200078e0a12 */
[C---:B------:R-:W-:Y:S01]  /*16750*/  ISETP.GT.U32.AND P4, PT, R0.reuse, R16, PT ;  /* 0x000000100000720c */ /* 0x040fe20003f84070 */
[----:B------:R0:W-:Y:S01]  /*16760*/  STL [R1+0x15c], R2 ;  /* 0x00015c0201007387 */ /* 0x0001e20000100800 */
[----:B------:R-:W-:Y:S01]  /*16770*/  IABS R4, R5 ;  /* 0x0000000500047213 */ /* 0x000fe20000000000 */
[----:B------:R-:W-:Y:S01]  /*16780*/  @!P6 IMAD.IADD R11, R11, 0x1, -R0 ;  /* 0x000000010b0be824 */ /* 0x000fe200078e0a00 */
[----:B------:R-:W-:Y:S01]  /*16790*/  ISETP.GE.AND P6, PT, R7, RZ, PT ;  /* 0x000000ff0700720c */ /* 0x000fe20003fc6270 */
[----:B------:R-:W-:Y:S01]  /*167a0*/  IMAD R13, R0, R18, R13 ;  /* 0x00000012000d7224 */ /* 0x000fe200078e020d */
[C---:B------:R-:W-:Y:S01]  /*167b0*/  IADD3 R6, R9.reuse, 0x5a, RZ ;  /* 0x0000005a09067810 */ /* 0x040fe20007ffe0ff */
[----:B------:R-:W-:Y:S01]  /*167c0*/  IMAD.MOV.U32 R3, RZ, RZ, R8 ;  /* 0x000000ffff037224 */ /* 0x000fe200078e0008 */
[----:B------:R-:W-:Y:S01]  /*167d0*/  IADD3 R18, R9, 0x56, RZ ;  /* 0x0000005609127810 */ /* 0x000fe20007ffe0ff */
[----:B------:R-:W-:Y:S01]  /*167e0*/  IMAD.HI.U32 R7, R28, R4, RZ ;  /* 0x000000041c077227 */ /* 0x000fe200078e00ff */
[----:B------:R-:W-:-:S03]  /*167f0*/  IABS R12, R6 ;  /* 0x00000006000c7213 */ /* 0x000fc60000000000 */
[----:B------:R-:W-:Y:S02]  /*16800*/  @!P4 IMAD.IADD R16, R16, 0x1, -R0 ;  /* 0x000000011010c824 */ /* 0x000fe400078e0a00 */
[----:B0-----:R-:W-:Y:S01]  /*16810*/  IMAD.MOV.U32 R2, RZ, RZ, R17 ;  /* 0x000000ffff027224 */ /* 0x001fe200078e0011 */
[----:B------:R-:W-:Y:S01]  /*16820*/  IADD3 R17, R9, 0x55, RZ ;  /* 0x0000005509117810 */ /* 0x000fe20007ffe0ff */
[----:B------:R-:W-:Y:S01]  /*16830*/  @!P2 IMAD.MOV R3, RZ, RZ, -R3 ;  /* 0x000000ffff03a224 */ /* 0x000fe200078e0a03 */
[C---:B------:R-:W-:Y:S01]  /*16840*/  ISETP.GT.U32.AND P4, PT, R0.reuse, R16, PT ;  /* 0x000000100000720c */ /* 0x040fe20003f84070 */
[----:B------:R-:W-:Y:S01]  /*16850*/  @!P3 IMAD.MOV R2, RZ, RZ, -R2 ;  /* 0x000000ffff02b224 */ /* 0x000fe200078e0a02 */
[C---:B------:R-:W-:Y:S01]  /*16860*/  ISETP.GT.U32.AND P3, PT, R0.reuse, R11, PT ;  /* 0x0000000b0000720c */ /* 0x040fe20003f64070 */
[----:B------:R-:W-:Y:S01]  /*16870*/  IMAD.MOV R7, RZ, RZ, -R7 ;  /* 0x000000ffff077224 */ /* 0x000fe200078e0a07 */
[----:B------:R-:W-:Y:S01]  /*16880*/  ISETP.GT.U32.AND P2, PT, R0, R13, PT ;  /* 0x0000000d0000720c */ /* 0x000fe20003f44070 */
[----:B------:R-:W-:Y:S01]  /*16890*/  IMAD.HI.U32 R8, R28, R12, RZ ;  /* 0x0000000c1c087227 */ /* 0x000fe200078e00ff */
[----:B------:R0:W-:Y:S03]  /*168a0*/  STL [R1+0x158], R2 ;  /* 0x0001580201007387 */ /* 0x0001e60000100800 */
[----:B------:R-:W-:Y:S01]  /*168b0*/  IMAD R4, R0, R7, R4 ;  /* 0x0000000700047224 */ /* 0x000fe200078e0204 */
[----:B------:R1:W-:Y:S01]  /*168c0*/  STL [R1+0x138], R3 ;  /* 0x0001380301007387 */ /* 0x0003e20000100800 */
[----:B------:R-:W-:-:S02]  /*168d0*/  IMAD.MOV R8, RZ, RZ, -R8 ;  /* 0x000000ffff087224 */ /* 0x000fc400078e0a08 */
[--C-:B------:R-:W-:Y:S01]  /*168e0*/  @!P4 IMAD.IADD R16, R16, 0x1, -R0.reuse ;  /* 0x000000011010c824 */ /* 0x100fe200078e0a00 */
[----:B------:R-:W-:Y:S01]  /*168f0*/  ISETP.GT.U32.AND P4, PT, R0, R4, PT ;  /* 0x000000040000720c */ /* 0x000fe20003f84070 */
[--C-:B------:R-:W-:Y:S01]  /*16900*/  @!P3 IMAD.IADD R11, R11, 0x1, -R0.reuse ;  /* 0x000000010b0bb824 */ /* 0x100fe200078e0a00 */
[----:B------:R-:W-:Y:S01]  /*16910*/  ISETP.GE.AND P3, PT, R6, RZ, PT ;  /* 0x000000ff0600720c */ /* 0x000fe20003f66270 */
[----:B------:R-:W-:Y:S02]  /*16920*/  @!P2 IMAD.IADD R13, R13, 0x1, -R0 ;  /* 0x000000010d0da824 */ /* 0x000fe400078e0a00 */
[----:B0-----:R-:W-:Y:S01]  /*16930*/  IMAD.MOV.U32 R2, RZ, RZ, R10 ;  /* 0x000000ffff027224 */ /* 0x001fe200078e000a */
[C---:B------:R-:W-:Y:S01]  /*16940*/  IADD3 R10, R9.reuse, 0x59, RZ ;  /* 0x00000059090a7810 */ /* 0x040fe20007ffe0ff */
[C---:B------:R-:W-:Y:S01]  /*16950*/  IMAD R12, R0.reuse, R8, R12 ;  /* 0x00000008000c7224 */ /* 0x040fe200078e020c */
[C---:B------:R-:W-:Y:S01]  /*16960*/  ISETP.GT.U32.AND P2, PT, R0.reuse, R13, PT ;  /* 0x0000000d0000720c */ /* 0x040fe20003f44070 */
[----:B-1----:R-:W-:Y:S01]  /*16970*/  IMAD.MOV.U32 R3, RZ, RZ, R11 ;  /* 0x000000ffff037224 */ /* 0x002fe200078e000b */
[----:B------:R-:W-:Y:S01]  /*16980*/  IADD3 R8, R9, 0x58, RZ ;  /* 0x0000005809087810 */ /* 0x000fe20007ffe0ff */
[----:B------:R-:W-:Y:S01]  /*16990*/  @!P1 IMAD.MOV R2, RZ, RZ, -R2 ;  /* 0x000000ffff029224 */ /* 0x000fe200078e0a02 */
[----:B------:R-:W-:Y:S01]  /*169a0*/  IABS R6, R10 ;  /* 0x0000000a00067213 */ /* 0x000fe20000000000 */
[----:B------:R-:W-:Y:S01]  /*169b0*/  @!P5 IMAD.MOV R3, RZ, RZ, -R3 ;  /* 0x000000ffff03d224 */ /* 0x000fe200078e0a03 */
[----:B------:R-:W-:Y:S01]  /*169c0*/  ISETP.GT.U32.AND P5, PT, R0, R12, PT ;  /* 0x0000000c0000720c */ /* 0x000fe20003fa4070 */
[--C-:B------:R-:W-:Y:S01]  /*169d0*/  @!P4 IMAD.IADD R4, R4, 0x1, -R0.reuse ;  /* 0x000000010404c824 */ /* 0x100fe200078e0a00 */
[----:B------:R0:W-:Y:S01]  /*169e0*/  STL [R1+0x13c], R2 ;  /* 0x00013c0201007387 */ /* 0x0001e20000100800 */
[----:B------:R-:W-:Y:S01]  /*169f0*/  IABS R7, R8 ;  /* 0x0000000800077213 */ /* 0x000fe20000000000 */
[----:B------:R-:W-:Y:S01]  /*16a00*/  IMAD.MOV R25, RZ, RZ, -R25 ;  /* 0x000000ffff197224 */ /* 0x000fe200078e0a19 */
[----:B------:R-:W-:Y:S01]  /*16a10*/  ISETP.GE.AND P1, PT, R5, RZ, PT ;  /* 0x000000ff0500720c */ /* 0x000fe20003f26270 */
[----:B------:R-:W-:Y:S01]  /*16a20*/  STL [R1+0x14c], R3 ;  /* 0x00014c0301007387 */ /* 0x000fe20000100800 */
[----:B------:R-:W-:Y:S01]  /*16a30*/  ISETP.GT.U32.AND P4, PT, R0, R4, PT ;  /* 0x000000040000720c */ /* 0x000fe20003f84070 */
[----:B------:R-:W-:Y:S01]  /*16a40*/  @!P2 IMAD.IADD R13, R13, 0x1, -R0 ;  /* 0x000000010d0da824 */ /* 0x000fe200078e0a00 */
[----:B------:R-:W-:Y:S01]  /*16a50*/  ISETP.GE.AND P2, PT, R8, RZ, PT ;  /* 0x000000ff0800720c */ /* 0x000fe20003f46270 */
[----:B------:R-:W-:Y:S01]  /*16a60*/  IMAD.HI.U32 R8, R28, R7, RZ ;  /* 0x000000071c087227 */ /* 0x000fe200078e00ff */
[----:B------:R-:W-:-:S03]  /*16a70*/  IADD3 R5, R9, 0x57, RZ ;  /* 0x0000005709057810 */ /* 0x000fc60007ffe0ff */
[----:B0-----:R-:W-:Y:S01]  /*16a80*/  IMAD.MOV.U32 R2, RZ, RZ, R16 ;  /* 0x000000ffff027224 */ /* 0x001fe200078e0010 */
[----:B------:R-:W-:Y:S01]  /*16a90*/  IABS R11, R5 ;  /* 0x00000005000b7213 */ /* 0x000fe20000000000 */
[----:B------:R-:W-:Y:S02]  /*16aa0*/  @!P5 IMAD.IADD R12, R12, 0x1, -R0 ;  /* 0x000000010c0cd824 */ /* 0x000fe400078e0a00 */
[----:B------:R-:W-:Y:S01]  /*16ab0*/  @!P0 IMAD.MOV R2, RZ, RZ, -R2 ;  /* 0x000000ffff028224 */ /* 0x000fe200078e0a02 */
[----:B------:R-:W-:Y:S01]  /*16ac0*/  ISETP.GE.AND P0, PT, R10, RZ, PT ;  /* 0x000000ff0a00720c */ /* 0x000fe20003f06270 */
[----:B------:R-:W-:Y:S01]  /*16ad0*/  IMAD.HI.U32 R16, R28, R6, RZ ;  /* 0x000000061c107227 */ /* 0x000fe200078e00ff */
[----:B------:R-:W-:Y:S02]  /*16ae0*/  ISETP.GT.U32.AND P5, PT, R0, R12, PT ;  /* 0x0000000c0000720c */ /* 0x000fe40003fa4070 */
[----:B------:R0:W-:Y:S01]  /*16af0*/  STL [R1+0x148], R2 ;  /* 0x0001480201007387 */ /* 0x0001e20000100800 */
[----:B------:R-:W-:-:S02]  /*16b00*/  IMAD.MOV R16, RZ, RZ, -R16 ;  /* 0x000000ffff107224 */ /* 0x000fc400078e0a10 */
[----:B------:R-:W-:Y:S02]  /*16b10*/  IMAD.MOV R8, RZ, RZ, -R8 ;  /* 0x000000ffff087224 */ /* 0x000fe400078e0a08 */
[----:B------:R-:W-:Y:S02]  /*16b20*/  @!P4 IMAD.IADD R4, R4, 0x1, -R0 ;  /* 0x000000010404c824 */ /* 0x000fe400078e0a00 */
[C---:B------:R-:W-:Y:S01]  /*16b30*/  IMAD R6, R0.reuse, R16, R6 ;  /* 0x0000001000067224 */ /* 0x040fe200078e0206 */
[----:B------:R-:W-:Y:S01]  /*16b40*/  IABS R16, R17 ;  /* 0x0000001100107213 */ /* 0x000fe20000000000 */
[C---:B------:R-:W-:Y:S01]  /*16b50*/  IMAD R7, R0.reuse, R8, R7 ;  /* 0x0000000800077224 */ /* 0x040fe200078e0207 */
[----:B------:R-:W-:Y:S01]  /*16b60*/  IADD3 R8, R9, 0x54, RZ ;  /* 0x0000005409087810 */ /* 0x000fe20007ffe0ff */
[----:B0-----:R-:W-:Y:S01]  /*16b70*/  IMAD.MOV.U32 R2, RZ, RZ, R13 ;  /* 0x000000ffff027224 */ /* 0x001fe200078e000d */
[----:B------:R-:W-:Y:S01]  /*16b80*/  ISETP.GT.U32.AND P4, PT, R0, R6, PT ;  /* 0x000000060000720c */ /* 0x000fe20003f84070 */
[----:B------:R-:W-:-:S04]  /*16b90*/  IMAD.HI.U32 R10, R28, R11, RZ ;  /* 0x0000000b1c0a7227 */ /* 0x000fc800078e00ff */
[----:B------:R-:W-:Y:S01]  /*16ba0*/  @!P6 IMAD.MOV R2, RZ, RZ, -R2 ;  /* 0x000000ffff02e224 */ /* 0x000fe200078e0a02 */
[----:B------:R-:W-:Y:S01]  /*16bb0*/  ISETP.GE.AND P6, PT, R5, RZ, PT ;  /* 0x000000ff0500720c */ /* 0x000fe20003fc6270 */
[----:B------:R-:W-:Y:S01]  /*16bc0*/  IMAD.MOV R10, RZ, RZ, -R10 ;  /* 0x000000ffff0a7224 */ /* 0x000fe200078e0a0a */
[----:B------:R-:W-:Y:S01]  /*16bd0*/  IADD3 R5, R9, 0x53, RZ ;  /* 0x0000005309057810 */ /* 0x000fe20007ffe0ff */
[--C-:B------:R-:W-:Y:S01]  /*16be0*/  @!P5 IMAD.IADD R12, R12, 0x1, -R0.reuse ;  /* 0x000000010c0cd824 */ /* 0x100fe200078e0a00 */
[----:B------:R0:W-:Y:S01]  /*16bf0*/  STL [R1+0x144], R2 ;  /* 0x0001440201007387 */ /* 0x0001e20000100800 */
[----:B------:R-:W-:Y:S01]  /*16c00*/  IMAD R11, R0, R10, R11 ;  /* 0x0000000a000b7224 */ /* 0x000fe200078e020b */
[----:B------:R-:W-:Y:S01]  /*16c10*/  ISETP.GE.AND P5, PT, R18, RZ, PT ;  /* 0x000000ff1200720c */ /* 0x000fe20003fa6270 */
[----:B------:R-:W-:Y:S01]  /*16c20*/  @!P4 IMAD.IADD R6, R6, 0x1, -R0 ;  /* 0x000000010606c824 */ /* 0x000fe200078e0a00 */
[----:B------:R-:W-:Y:S01]  /*16c30*/  IABS R18, R18 ;  /* 0x0000001200127213 */ /* 0x000fe20000000000 */
[----:B------:R-:W-:Y:S01]  /*16c40*/  IMAD.HI.U32 R13, R28, R16, RZ ;  /* 0x000000101c0d7227 */ /* 0x000fe200078e00ff */
[----:B------:R-:W-:-:S02]  /*16c50*/  IABS R10, R8 ;  /* 0x00000008000a7213 */ /* 0x000fc40000000000 */
[----:B------:R-:W-:Y:S01]  /*16c60*/  ISETP.GT.U32.AND P4, PT, R0, R6, PT ;  /* 0x000000060000720c */ /* 0x000fe20003f84070 */
[----:B------:R-:W-:-:S04]  /*16c70*/  IMAD.HI.U32 R19, R28, R18, RZ ;  /* 0x000000121c137227 */ /* 0x000fc800078e00ff */
[----:B0-----:R-:W-:Y:S01]  /*16c80*/  IMAD.MOV.U32 R2, RZ, RZ, R4 ;  /* 0x000000ffff027224 */ /* 0x001fe200078e0004 */
[----:B------:R-:W-:Y:S01]  /*16c90*/  IABS R4, R5 ;  /* 0x0000000500047213 */ /* 0x000fe20000000000 */
[----:B------:R-:W-:Y:S02]  /*16ca0*/  IMAD.MOV R19, RZ, RZ, -R19 ;  /* 0x000000ffff137224 */ /* 0x000fe400078e0a13 */
[----:B------:R-:W-:Y:S01]  /*16cb0*/  @!P1 IMAD.MOV R2, RZ, RZ, -R2 ;  /* 0x000000ffff029224 */ /* 0x000fe200078e0a02 */
[----:B------:R-:W-:Y:S01]  /*16cc0*/  ISETP.GT.U32.AND P1, PT, R0, R7, PT ;  /* 0x000000070000720c */ /* 0x000fe20003f24070 */
[----:B------:R-:W-:Y:S02]  /*16cd0*/  IMAD.MOV R13, RZ, RZ, -R13 ;  /* 0x000000ffff0d7224 */ /* 0x000fe400078e0a0d */
[----:B------:R-:W-:Y:S01]  /*16ce0*/  @!P4 IMAD.IADD R6, R6, 0x1, -R0 ;  /* 0x000000010606c824 */ /* 0x000fe200078e0a00 */
[----:B------:R0:W-:Y:S01]  /*16cf0*/  STL [R1+0x514], R2 ;  /* 0x0005140201007387 */ /* 0x0001e20000100800 */
[----:B------:R-:W-:Y:S01]  /*16d00*/  ISETP.GE.AND P4, PT, R17, RZ, PT ;  /* 0x000000ff1100720c */ /* 0x000fe20003f86270 */
[----:B------:R-:W-:-:S02]  /*16d10*/  IMAD R17, R0, R19, R18 ;  /* 0x0000001300117224 */ /* 0x000fc400078e0212 */
[----:B------:R-:W-:Y:S02]  /*16d20*/  IMAD.MOV.U32 R3, RZ, RZ, R6 ;  /* 0x000000ffff037224 */ /* 0x000fe400078e0006 */
[----:B------:R-:W-:-:S04]  /*16d30*/  IMAD.HI.U32 R18, R28, R4, RZ ;  /* 0x000000041c127227 */ /* 0x000fc800078e00ff */
[----:B0-----:R-:W-:Y:S02]  /*16d40*/  IMAD.MOV.U32 R2, RZ, RZ, R12 ;  /* 0x000000ffff027224 */ /* 0x001fe400078e000c */
[----:B------:R-:W-:Y:S02]  /*16d50*/  @!P1 IMAD.IADD R7, R7, 0x1, -R0 ;  /* 0x0000000107079824 */ /* 0x000fe400078e0a00 */
[----:B------:R-:W-:Y:S01]  /*16d60*/  @!P3 IMAD.MOV R2, RZ, RZ, -R2 ;  /* 0x000000ffff02b224 */ /* 0x000fe200078e0a02 */
[----:B------:R-:W-:Y:S01]  /*16d70*/  ISETP.GT.U32.AND P3, PT, R0, R11, PT ;  /* 0x0000000b0000720c */ /* 0x000fe20003f64070 */
[----:B------:R-:W-:Y:S01]  /*16d80*/  IMAD.HI.U32 R12, R28, R10, RZ ;  /* 0x0000000a1c0c7227 */ /* 0x000fe200078e00ff */
[----:B------:R-:W-:Y:S02]  /*16d90*/  ISETP.GT.U32.AND P1, PT, R0, R7, PT ;  /* 0x000000070000720c */ /* 0x000fe40003f24070 */
[----:B------:R0:W-:Y:S01]  /*16da0*/  STL [R1+0x140], R2 ;  /* 0x0001400201007387 */ /* 0x0001e20000100800 */
[----:B------:R-:W-:-:S02]  /*16db0*/  @!P0 IMAD.MOV R3, RZ, RZ, -R3 ;  /* 0x000000ffff038224 */ /* 0x000fc400078e0a03 */
[C---:B------:R-:W-:Y:S02]  /*16dc0*/  IMAD R16, R0.reuse, R13, R16 ;  /* 0x0000000d00107224 */ /* 0x040fe400078e0210 */
[----:B------:R-:W-:Y:S01]  /*16dd0*/  IMAD.MOV R13, RZ, RZ, -R12 ;  /* 0x000000ffff0d7224 */ /* 0x000fe200078e0a0c */
[----:B------:R-:W-:Y:S01]  /*16de0*/  STL [R1+0x134], R3 ;  /* 0x0001340301007387 */ /* 0x000fe20000100800 */
[----:B------:R-:W-:Y:S01]  /*16df0*/  IMAD.MOV R12, RZ, RZ, -R18 ;  /* 0x000000ffff0c7224 */ /* 0x000fe200078e0a12 */
[C---:B------:R-:W-:Y:S01]  /*16e00*/  ISETP.GT.U32.AND P0, PT, R0.reuse, R16, PT ;  /* 0x000000100000720c */ /* 0x040fe20003f04070 */
[--C-:B------:R-:W-:Y:S02]  /*16e10*/  @!P3 IMAD.IADD R11, R11, 0x1, -R0.reuse ;  /* 0x000000010b0bb824 */ /* 0x100fe400078e0a00 */
[----:B------:R-:W-:Y:S01]  /*16e20*/  @!P1 IMAD.IADD R7, R7, 0x1, -R0 ;  /* 0x0000000107079824 */ /* 0x000fe200078e0a00 */
[C---:B------:R-:W-:Y:S01]  /*16e30*/  ISETP.GT.U32.AND P1, PT, R0.reuse, R17, PT ;  /* 0x000000110000720c */ /* 0x040fe20003f24070 */
[C---:B------:R-:W-:Y:S01]  /*16e40*/  IMAD R4, R0.reuse, R12, R4 ;  /* 0x0000000c00047224 */ /* 0x040fe200078e0204 */
[C---:B------:R-:W-:Y:S01]  /*16e50*/  ISETP.GT.U32.AND P3, PT, R0.reuse, R11, PT ;  /* 0x0000000b0000720c */ /* 0x040fe20003f64070 */
[----:B0-----:R-:W-:Y:S01]  /*16e60*/  IMAD.MOV.U32 R2, RZ, RZ, R7 ;  /* 0x000000ffff027224 */ /* 0x001fe200078e0007 */
[C---:B------:R-:W-:Y:S01]  /*16e70*/  IADD3 R7, R9.reuse, 0x52, RZ ;  /* 0x0000005209077810 */ /* 0x040fe20007ffe0ff */
[----:B------:R-:W-:Y:S01]  /*16e80*/  IMAD R6, R0, R13, R10 ;  /* 0x0000000d00067224 */ /* 0x000fe200078e020a */
[C---:B------:R-:W-:Y:S01]  /*16e90*/  IADD3 R10, R9.reuse, 0x50, RZ ;  /* 0x00000050090a7810 */ /* 0x040fe20007ffe0ff */
[----:B------:R-:W-:Y:S01]  /*16ea0*/  @!P2 IMAD.MOV R2, RZ, RZ, -R2 ;  /* 0x000000ffff02a224 */ /* 0x000fe200078e0a02 */
[----:B------:R-:W-:Y:S01]  /*16eb0*/  ISETP.GE.AND P2, PT, R8, RZ, PT ;  /* 0x000000ff0800720c */ /* 0x000fe20003f46270 */
[----:B------:R-:W-:Y:S01]  /*16ec0*/  @!P0 IMAD.IADD R16, R16, 0x1, -R0 ;  /* 0x0000000110108824 */ /* 0x000fe200078e0a00 */
[----:B------:R-:W-:Y:S01]  /*16ed0*/  IADD3 R8, R9, 0x51, RZ ;  /* 0x0000005109087810 */ /* 0x000fe20007ffe0ff */
[C---:B------:R-:W-:Y:S01]  /*16ee0*/  IMAD R22, R0.reuse, R25, R22 ;  /* 0x0000001900167224 */ /* 0x040fe200078e0216 */
[----:B------:R0:W-:Y:S01]  /*16ef0*/  STL [R1+0x130], R2 ;  /* 0x0001300201007387 */ /* 0x0001e20000100800 */
[--C-:B------:R-:W-:Y:S01]  /*16f00*/  @!P1 IMAD.IADD R17, R17, 0x1, -R0.reuse ;  /* 0x0000000111119824 */ /* 0x100fe200078e0a00 */
[----:B------:R-:W-:Y:S01]  /*16f10*/  IABS R13, R7 ;  /* 0x00000007000d7213 */ /* 0x000fe20000000000 */
[----:B------:R-:W-:Y:S01]  /*16f20*/  @!P3 IMAD.IADD R11, R11, 0x1, -R0 ;  /* 0x000000010b0bb824 */ /* 0x000fe200078e0a00 */
[----:B------:R-:W-:-:S02]  /*16f30*/  ISETP.GT.U32.AND P3, PT, R0, R6, PT ;  /* 0x000000060000720c */ /* 0x000fc40003f64070 */
[----:B------:R-:W-:Y:S01]  /*16f40*/  ISETP.GT.U32.AND P1, PT, R0, R17, PT ;  /* 0x000000110000720c */ /* 0x000fe20003f24070 */
[----:B------:R-:W-:Y:S01]  /*16f50*/  IMAD.HI.U32 R18, R28, R13, RZ ;  /* 0x0000000d1c127227 */ /* 0x000fe200078e00ff */
[----:B------:R-:W-:Y:S02]  /*16f60*/  IABS R12, R8 ;  /* 0x00000008000c7213 */ /* 0x000fe40000000000 */
[C---:B------:R-:W-:Y:S01]  /*16f70*/  ISETP.GT.U32.AND P0, PT, R0.reuse, R16, PT ;  /* 0x000000100000720c */ /* 0x040fe20003f04070 */
[----:B0-----:R-:W-:Y:S01]  /*16f80*/  IMAD.MOV.U32 R2, RZ, RZ, R11 ;  /* 0x000000ffff027224 */ /* 0x001fe200078e000b */
[----:B------:R-:W-:Y:S01]  /*16f90*/  IABS R11, R10 ;  /* 0x0000000a000b7213 */ /* 0x000fe20000000000 */
[----:B------:R-:W-:Y:S02]  /*16fa0*/  IMAD.MOV R18, RZ, RZ, -R18 ;  /* 0x000000ffff127224 */ /* 0x000fe400078e0a12 */
[----:B------:R-:W-:Y:S01]  /*16fb0*/  @!P6 IMAD.MOV R2, RZ, RZ, -R2 ;  /* 0x000000ffff02e224 */ /* 0x000fe200078e0a02 */
[----:B------:R-:W-:Y:S01]  /*16fc0*/  ISETP.GT.U32.AND P6, PT, R0, R4, PT ;  /* 0x000000040000720c */ /* 0x000fe20003fc4070 */
[----:B------:R-:W-:-:S02]  /*16fd0*/  @!P3 IMAD.IADD R6, R6, 0x1, -R0 ;  /* 0x000000010606b824 */ /* 0x000fc400078e0a00 */
[--C-:B------:R-:W-:Y:S01]  /*16fe0*/  @!P1 IMAD.IADD R17, R17, 0x1, -R0.reuse ;  /* 0x0000000111119824 */ /* 0x100fe200078e0a00 */
[----:B------:R-:W-:Y:S01]  /*16ff0*/  ISETP.GE.AND P1, PT, R5, RZ, PT ;  /* 0x000000ff0500720c */ /* 0x000fe20003f26270 */
[----:B------:R-:W-:Y:S01]  /*17000*/  IMAD.MOV.U32 R5, RZ, RZ, R11 ;  /* 0x000000ffff057224 */ /* 0x000fe200078e000b */
[----:B------:R-:W-:Y:S01]  /*17010*/  ISETP.GT.U32.AND P3, PT, R0, R6, PT ;  /* 0x000000060000720c */ /* 0x000fe20003f64070 */
[----:B------:R-:W-:Y:S01]  /*17020*/  IMAD.HI.U32 R11, R28, R12, RZ ;  /* 0x0000000c1c0b7227 */ /* 0x000fe200078e00ff */
[----:B------:R0:W-:Y:S03]  /*17030*/  STL [R1+0x128], R2 ;  /* 0x0001280201007387 */ /* 0x0001e60000100800 */
[----:B------:R-:W-:Y:S01]  /*17040*/  IMAD R13, R0, R18, R13 ;  /* 0x00000012000d7224 */ /* 0x000fe200078e020d */
[----:B------:R-:W-:Y:S01]  /*17050*/  IADD3 R18, R9, 0x47, RZ ;  /* 0x0000004709127810 */ /* 0x000fe20007ffe0ff */
[----:B------:R-:W-:-:S02]  /*17060*/  @!P6 IMAD.IADD R4, R4, 0x1, -R0 ;  /* 0x000000010404e824 */ /* 0x000fc400078e0a00 */
[----:B------:R-:W-:Y:S02]  /*17070*/  IMAD.MOV R11, RZ, RZ, -R11 ;  /* 0x000000ffff0b7224 */ /* 0x000fe400078e0a0b */
[----:B------:R-:W-:Y:S01]  /*17080*/  @!P0 IMAD.IADD R16, R16, 0x1, -R0 ;  /* 0x0000000110108824 */ /* 0x000fe200078e0a00 */
[C---:B------:R-:W-:Y:S01]  /*17090*/  ISETP.GT.U32.AND P6, PT, R0.reuse, R4, PT ;  /* 0x000000040000720c */ /* 0x040fe20003fc4070 */
[C---:B------:R-:W-:Y:S01]  /*170a0*/  IMAD R12, R0.reuse, R11, R12 ;  /* 0x0000000b000c7224 */ /* 0x040fe200078e020c */
[----:B------:R-:W-:Y:S01]  /*170b0*/  ISETP.GT.U32.AND P0, PT, R0, R13, PT ;  /* 0x0000000d0000720c */ /* 0x000fe20003f04070 */
[----:B------:R-:W-:Y:S02]  /*170c0*/  IMAD.MOV.U32 R3, RZ, RZ, R17 ;  /* 0x000000ffff037224 */ /* 0x000fe400078e0011 */
[----:B0-----:R-:W-:Y:S02]  /*170d0*/  IMAD.MOV.U32 R2, RZ, RZ, R16 ;  /* 0x000000ffff027224 */ /* 0x001fe400078e0010 */
[----:B------:R-:W-:Y:S01]  /*170e0*/  @!P5 IMAD.MOV R3, RZ, RZ, -R3 ;  /* 0x000000ffff03d224 */ /* 0x000fe200078e0a03 */
[----:B------:R-:W-:Y:S01]  /*170f0*/  ISETP.GE.AND P5, PT, R7, RZ, PT ;  /* 0x000000ff0700720c */ /* 0x000fe20003fa6270 */
[----:B------:R-:W-:Y:S01]  /*17100*/  @!P3 IMAD.IADD R6, R6, 0x1, -R0 ;  /* 0x000000010606b824 */ /* 0x000fe200078e0a00 */
[----:B------:R-:W-:Y:S01]  /*17110*/  IADD3 R7, R9, 0x4f, RZ ;  /* 0x0000004f09077810 */ /* 0x000fe20007ffe0ff */
[----:B------:R-:W-:Y:S01]  /*17120*/  @!P4 IMAD.MOV R2, RZ, RZ, -R2 ;  /* 0x000000ffff02c224 */ /* 0x000fe200078e0a02 */
[----:B------:R0:W-:Y:S01]  /*17130*/  STL [R1+0x108], R3 ;  /* 0x0001080301007387 */ /* 0x0001e20000100800 */
[--C-:B------:R-:W-:Y:S01]  /*17140*/  @!P6 IMAD.IADD R4, R4, 0x1, -R0.reuse ;  /* 0x000000010404e824 */ /* 0x100fe200078e0a00 */
[----:B------:R-:W-:Y:S01]  /*17150*/  ISETP.GT.U32.AND P6, PT, R0, R12, PT ;  /* 0x0000000c0000720c */ /* 0x000fe20003fc4070 */
[----:B------:R-:W-:Y:S01]  /*17160*/  @!P0 IMAD.IADD R13, R13, 0x1, -R0 ;  /* 0x000000010d0d8824 */ /* 0x000fe200078e0a00 */
[----:B------:R-:W-:Y:S01]  /*17170*/  ISETP.GE.AND P3, PT, R10, RZ, PT ;  /* 0x000000ff0a00720c */ /* 0x000fe20003f66270 */
[----:B------:R1:W-:Y:S01]  /*17180*/  STL [R1+0x10c], R2 ;  /* 0x00010c0201007387 */ /* 0x0003e20000100800 */
[----:B------:R-:W-:Y:S01]  /*17190*/  IABS R10, R7 ;  /* 0x00000007000a7213 */ /* 0x000fe20000000000 */
[----:B------:R-:W-:Y:S01]  /*171a0*/  IMAD.HI.U32 R17, R28, R5, RZ ;  /* 0x000000051c117227 */ /* 0x000fe200078e00ff */
[----:B------:R-:W-:-:S02]  /*171b0*/  ISETP.GT.U32.AND P0, PT, R0, R13, PT ;  /* 0x0000000d0000720c */ /* 0x000fc40003f04070 */
[----:B------:R-:W-:Y:S01]  /*171c0*/  ISETP.GE.AND P4, PT, R8, RZ, PT ;  /* 0x000000ff0800720c */ /* 0x000fe20003f86270 */
[----:B0-----:R-:W-:Y:S01]  /*171d0*/  IMAD.MOV.U32 R3, RZ, RZ, R6 ;  /* 0x000000ffff037224 */ /* 0x001fe200078e0006 */
[C---:B------:R-:W-:Y:S01]  /*171e0*/  IADD3 R6, R9.reuse, 0x4e, RZ ;  /* 0x0000004e09067810 */ /* 0x040fe20007ffe0ff */
[----:B------:R-:W-:Y:S01]  /*171f0*/  IMAD.HI.U32 R11, R28, R10, RZ ;  /* 0x0000000a1c0b7227 */ /* 0x000fe200078e00ff */
[C---:B------:R-:W-:Y:S02]  /*17200*/  IADD3 R8, R9.reuse, 0x4c, RZ ;  /* 0x0000004c09087810 */ /* 0x040fe40007ffe0ff */
[----:B------:R-:W-:Y:S01]  /*17210*/  IABS R16, R6 ;  /* 0x0000000600107213 */ /* 0x000fe20000000000 */
[----:B------:R-:W-:Y:S01]  /*17220*/  @!P6 IMAD.IADD R12, R12, 0x1, -R0 ;  /* 0x000000010c0ce824 */ /* 0x000fe200078e0a00 */
[----:B------:R-:W-:Y:S01]  /*17230*/  IABS R19, R8 ;  /* 0x0000000800137213 */ /* 0x000fe20000000000 */
[----:B-1----:R-:W-:Y:S01]  /*17240*/  IMAD.MOV.U32 R2, RZ, RZ, R4 ;  /* 0x000000ffff027224 */ /* 0x002fe200078e0004 */
[----:B------:R-:W-:Y:S01]  /*17250*/  IADD3 R4, R9, 0x4d, RZ ;  /* 0x0000004d09047810 */ /* 0x000fe20007ffe0ff */
[----:B------:R-:W-:Y:S01]  /*17260*/  IMAD.MOV R17, RZ, RZ, -R17 ;  /* 0x000000ffff117224 */ /* 0x000fe200078e0a11 */
[----:B------:R-:W-:Y:S01]  /*17270*/  ISETP.GT.U32.AND P6, PT, R0, R12, PT ;  /* 0x0000000c0000720c */ /* 0x000fe20003fc4070 */
[----:B------:R-:W-:Y:S01]  /*17280*/  @!P1 IMAD.MOV R2, RZ, RZ, -R2 ;  /* 0x000000ffff029224 */ /* 0x000fe200078e0a02 */
[----:B------:R-:W-:Y:S01]  /*17290*/  ISETP.GE.AND P1, PT, R6, RZ, PT ;  /* 0x000000ff0600720c */ /* 0x000fe20003f26270 */
[----:B------:R-:W-:-:S04]  /*172a0*/  IMAD.HI.U32 R6, R28, R16, RZ ;  /* 0x000000101c067227 */ /* 0x000fc800078e00ff */
[----:B------:R-:W-:Y:S02]  /*172b0*/  IMAD.MOV R11, RZ, RZ, -R11 ;  /* 0x000000ffff0b7224 */ /* 0x000fe400078e0a0b */
[----:B------:R-:W-:Y:S01]  /*172c0*/  @!P2 IMAD.MOV R3, RZ, RZ, -R3 ;  /* 0x000000ffff03a224 */ /* 0x000fe200078e0a03 */
[----:B------:R-:W-:Y:S01]  /*172d0*/  ISETP.GE.AND P2, PT, R7, RZ, PT ;  /* 0x000000ff0700720c */ /* 0x000fe20003f46270 */
[C---:B------:R-:W-:Y:S01]  /*172e0*/  IMAD R5, R0.reuse, R17, R5 ;  /* 0x0000001100057224 */ /* 0x040fe200078e0205 */
[----:B------:R-:W-:Y:S01]  /*172f0*/  IABS R7, R4 ;  /* 0x0000000400077213 */ /* 0x000fe20000000000 */
[----:B------:R-:W-:Y:S01]  /*17300*/  @!P0 IMAD.IADD R13, R13, 0x1, -R0 ;  /* 0x000000010d0d8824 */ /* 0x000fe200078e0a00 */
[----:B------:R0:W-:Y:S01]  /*17310*/  STL [R1+0x118], R3 ;  /* 0x0001180301007387 */ /* 0x0001e20000100800 */
[----:B------:R-:W-:Y:S01]  /*17320*/  IMAD.MOV R6, RZ, RZ, -R6 ;  /* 0x000000ffff067224 */ /* 0x000fe200078e0a06 */
[C---:B------:R-:W-:Y:S01]  /*17330*/  ISETP.GT.U32.AND P0, PT, R0.reuse, R5, PT ;  /* 0x000000050000720c */ /* 0x040fe20003f04070 */
[C---:B------:R-:W-:Y:S01]  /*17340*/  IMAD R10, R0.reuse, R11, R10 ;  /* 0x0000000b000a7224 */ /* 0x040fe200078e020a */
[----:B------:R1:W-:Y:S01]  /*17350*/  STL [R1+0x11c], R2 ;  /* 0x00011c0201007387 */ /* 0x0003e20000100800 */
[----:B------:R-:W-:Y:S01]  /*17360*/  IMAD R16, R0, R6, R16 ;  /* 0x0000000600107224 */ /* 0x000fe200078e0210 */
[----:B------:R-:W-:Y:S01]  /*17370*/  IADD3 R17, R9, 0x4b, RZ ;  /* 0x0000004b09117810 */ /* 0x000fe20007ffe0ff */
[----:B------:R-:W-:Y:S01]  /*17380*/  @!P6 IMAD.IADD R12, R12, 0x1, -R0 ;  /* 0x000000010c0ce824 */ /* 0x000fe200078e0a00 */
[----:B------:R-:W-:Y:S01]  /*17390*/  ISETP.GT.U32.AND P6, PT, R0, R10, PT ;  /* 0x0000000a0000720c */ /* 0x000fe20003fc4070 */
[----:B------:R-:W-:-:S04]  /*173a0*/  IMAD.HI.U32 R11, R28, R7, RZ ;  /* 0x000000071c0b7227 */ /* 0x000fc800078e00ff */
[----:B0-----:R-:W-:Y:S02]  /*173b0*/  IMAD.MOV.U32 R3, RZ, RZ, R13 ;  /* 0x000000ffff037224 */ /* 0x001fe400078e000d */
[--C-:B------:R-:W-:Y:S02]  /*173c0*/  @!P0 IMAD.IADD R5, R5, 0x1, -R0.reuse ;  /* 0x0000000105058824 */ /* 0x100fe400078e0a00 */
[----:B------:R-:W-:Y:S01]  /*173d0*/  @!P5 IMAD.MOV R3, RZ, RZ, -R3 ;  /* 0x000000ffff03d224 */ /* 0x000fe200078e0a03 */
[----:B------:R-:W-:Y:S01]  /*173e0*/  ISETP.GT.U32.AND P5, PT, R0, R16, PT ;  /* 0x000000100000720c */ /* 0x000fe20003fa4070 */
[----:B------:R-:W-:Y:S01]  /*173f0*/  IMAD.HI.U32 R6, R28, R19, RZ ;  /* 0x000000131c067227 */ /* 0x000fe200078e00ff */
[----:B------:R-:W-:Y:S02]  /*17400*/  ISETP.GT.U32.AND P0, PT, R0, R5, PT ;  /* 0x000000050000720c */ /* 0x000fe40003f04070 */
[----:B------:R-:W-:Y:S01]  /*17410*/  STL [R1+0x110], R3 ;  /* 0x0001100301007387 */ /* 0x000fe20000100800 */
[----:B------:R-:W-:-:S02]  /*17420*/  @!P6 IMAD.IADD R10, R10, 0x1, -R0 ;  /* 0x000000010a0ae824 */ /* 0x000fc400078e0a00 */
[----:B-1----:R-:W-:Y:S01]  /*17430*/  IMAD.MOV.U32 R2, RZ, RZ, R12 ;  /* 0x000000ffff027224 */ /* 0x002fe200078e000c */
[C---:B------:R-:W-:Y:S01]  /*17440*/  IADD3 R12, R9.reuse, 0x48, RZ ;  /* 0x00000048090c7810 */ /* 0x040fe20007ffe0ff */
[----:B------:R-:W-:Y:S01]  /*17450*/  IMAD.MOV R11, RZ, RZ, -R11 ;  /* 0x000000ffff0b7224 */ /* 0x000fe200078e0a0b */
[----:B------:R-:W-:Y:S01]  /*17460*/  ISETP.GT.U32.AND P6, PT, R0, R10, PT ;  /* 0x0000000a0000720c */ /* 0x000fe20003fc4070 */
[----:B------:R-:W-:Y:S01]  /*17470*/  IMAD.MOV R6, RZ, RZ, -R6 ;  /* 0x000000ffff067224 */ /* 0x000fe200078e0a06 */
[----:B------:R-:W-:Y:S01]  /*17480*/  IABS R13, R12 ;  /* 0x0000000c000d7213 */ /* 0x000fe20000000000 */
[----:B------:R-:W-:Y:S02]  /*17490*/  @!P5 IMAD.IADD R16, R16, 0x1, -R0 ;  /* 0x000000011010d824 */ /* 0x000fe400078e0a00 */
[----:B------:R-:W-:Y:S01]  /*174a0*/  @!P4 IMAD.MOV R2, RZ, RZ, -R2 ;  /* 0x000000ffff02c224 */ /* 0x000fe200078e0a02 */
[----:B------:R-:W-:Y:S01]  /*174b0*/  ISETP.GE.AND P4, PT, R4, RZ, PT ;  /* 0x000000ff0400720c */ /* 0x000fe20003f86270 */
[C---:B------:R-:W-:Y:S01]  /*174c0*/  IMAD R4, R0.reuse, R11, R7 ;  /* 0x0000000b00047224 */ /* 0x040fe200078e0207 */
[C---:B------:R-:W-:Y:S01]  /*174d0*/  ISETP.GT.U32.AND P5, PT, R0.reuse, R16, PT ;  /* 0x000000100000720c */ /* 0x040fe20003fa4070 */
[----:B------:R-:W-:Y:S01]  /*174e0*/  IMAD R19, R0, R6, R19 ;  /* 0x0000000600137224 */ /* 0x000fe200078e0213 */
[----:B------:R-:W-:Y:S01]  /*174f0*/  IADD3 R7, R9, 0x4a, RZ ;  /* 0x0000004a09077810 */ /* 0x000fe20007ffe0ff */
[--C-:B------:R-:W-:Y:S01]  /*17500*/  @!P0 IMAD.IADD R5, R5, 0x1, -R0.reuse ;  /* 0x0000000105058824 */ /* 0x100fe200078e0a00 */
[----:B------:R-:W-:Y:S01]  /*17510*/  IABS R6, R17 ;  /* 0x0000001100067213 */ /* 0x000fe20000000000 */
[----:B------:R-:W-:Y:S01]  /*17520*/  @!P6 IMAD.IADD R10, R10, 0x1, -R0 ;  /* 0x000000010a0ae824 */ /* 0x000fe200078e0a00 */
[----:B------:R-:W-:Y:S01]  /*17530*/  ISETP.GE.AND P0, PT, R8, RZ, PT ;  /* 0x000000ff0800720c */ /* 0x000fe20003f06270 */
[----:B------:R0:W-:Y:S01]  /*17540*/  STL [R1+0x114], R2 ;  /* 0x0001140201007387 */ /* 0x0001e20000100800 */
[----:B------:R-:W-:Y:S01]  /*17550*/  IABS R24, R7 ;  /* 0x0000000700187213 */ /* 0x000fe20000000000 */
[----:B------:R-:W-:Y:S01]  /*17560*/  IMAD.HI.U32 R8, R28, R6, RZ ;  /* 0x000000061c087227 */ /* 0x000fe200078e00ff */
[----:B------:R-:W-:-:S02]  /*17570*/  ISETP.GT.U32.AND P6, PT, R0, R4, PT ;  /* 0x000000040000720c */ /* 0x000fc40003fc4070 */
[----:B------:R-:W-:Y:S01]  /*17580*/  IABS R11, R18 ;  /* 0x00000012000b7213 */ /* 0x000fe20000000000 */
[----:B------:R-:W-:Y:S01]  /*17590*/  @!P5 IMAD.IADD R16, R16, 0x1, -R0 ;  /* 0x000000011010d824 */ /* 0x000fe200078e0a00 */
[----:B------:R-:W-:Y:S01]  /*175a0*/  ISETP.GT.U32.AND P5, PT, R0, R19, PT ;  /* 0x000000130000720c */ /* 0x000fe20003fa4070 */
[----:B------:R-:W-:Y:S02]  /*175b0*/  IMAD.MOV R8, RZ, RZ, -R8 ;  /* 0x000000ffff087224 */ /* 0x000fe400078e0a08 */
[----:B------:R-:W-:-:S04]  /*175c0*/  IMAD.HI.U32 R23, R28, R24, RZ ;  /* 0x000000181c177227 */ /* 0x000fc800078e00ff */
[----:B------:R-:W-:Y:S02]  /*175d0*/  IMAD R6, R0, R8, R6 ;  /* 0x0000000800067224 */ /* 0x000fe400078e0206 */
[----:B------:R-:W-:Y:S02]  /*175e0*/  IMAD.MOV R23, RZ, RZ, -R23 ;  /* 0x000000ffff177224 */ /* 0x000fe400078e0a17 */
[----:B0-----:R-:W-:Y:S02]  /*175f0*/  IMAD.MOV.U32 R2, RZ, RZ, R5 ;  /* 0x000000ffff027224 */ /* 0x001fe400078e0005 */
        /* <DEDUP_REMOVED lines=8> */
[----:B------:R-:W-:Y:S01]  /*17680*/  IMAD.HI.U32 R20, R28, R13, RZ ;  /* 0x0000000d1c147227 */ /* 0x000fe200078e00ff */
[----:B------:R0:W-:Y:S03]  /*17690*/  STL [R1+0x104], R2 ;  /* 0x0001040201007387 */ /* 0x0001e60000100800 */
[----:B------:R-:W-:-:S02]  /*176a0*/  IMAD.MOV R20, RZ, RZ, -R20 ;  /* 0x000000ffff147224 */ /* 0x000fc400078e0a14 */
[----:B------:R-:W-:Y:S01]  /*176b0*/  @!P6 IMAD.IADD R6, R6, 0x1, -R0 ;  /* 0x000000010606e824 */ /* 0x000fe200078e0a00 */
[C---:B------:R-:W-:Y:S01]  /*176c0*/  ISETP.GT.U32.AND P6, PT, R0.reuse, R19, PT ;  /* 0x000000130000720c */ /* 0x040fe20003fc4070 */
[----:B------:R-:W-:Y:S01]  /*176d0*/  IMAD R13, R0, R20, R13 ;  /* 0x00000014000d7224 */ /* 0x000fe200078e020d */
[----:B------:R-:W-:Y:S01]  /*176e0*/  IADD3 R20, R9, 0x46, RZ ;  /* 0x0000004609147810 */ /* 0x000fe20007ffe0ff */
[----:B------:R-:W-:-:S03]  /*176f0*/  IMAD.HI.U32 R8, R28, R11, RZ ;  /* 0x0000000b1c087227 */ /* 0x000fc600078e00ff */
[----:B------:R-:W-:Y:S01]  /*17700*/  IABS R5, R20 ;  /* 0x0000001400057213 */ /* 0x000fe20000000000 */
[----:B0-----:R-:W-:Y:S02]  /*17710*/  IMAD.MOV.U32 R2, RZ, RZ, R10 ;  /* 0x000000ffff027224 */ /* 0x001fe400078e000a */
[----:B------:R-:W-:Y:S01]  /*17720*/  @!P5 IMAD.IADD R23, R23, 0x1, -R0 ;  /* 0x000000011717d824 */ /* 0x000fe200078e0a00 */
[----:B------:R-:W-:Y:S01]  /*17730*/  ISETP.GT.U32.AND P5, PT, R0, R6, PT ;  /* 0x000000060000720c */ /* 0x000fe20003fa4070 */
[----:B------:R-:W-:Y:S02]  /*17740*/  @!P2 IMAD.MOV R2, RZ, RZ, -R2 ;  /* 0x000000ffff02a224 */ /* 0x000fe400078e0a02 */
[----:B------:R-:W-:Y:S01]  /*17750*/  @!P3 IMAD.IADD R4, R4, 0x1, -R0 ;  /* 0x000000010404b824 */ /* 0x000fe200078e0a00 */
[C---:B------:R-:W-:Y:S01]  /*17760*/  ISETP.GT.U32.AND P3, PT, R0.reuse, R13, PT ;  /* 0x0000000d0000720c */ /* 0x040fe20003f64070 */
[----:B------:R-:W-:Y:S01]  /*17770*/  IMAD.MOV R8, RZ, RZ, -R8 ;  /* 0x000000ffff087224 */ /* 0x000fe200078e0a08 */
[----:B------:R0:W-:Y:S01]  /*17780*/  STL [R1+0x100], R2 ;  /* 0x0001000201007387 */ /* 0x0001e20000100800 */
[C---:B------:R-:W-:Y:S01]  /*17790*/  ISETP.GT.U32.AND P2, PT, R0.reuse, R23, PT ;  /* 0x000000170000720c */ /* 0x040fe20003f44070 */
[----:B------:R-:W-:Y:S01]  /*177a0*/  @!P6 IMAD.IADD R19, R19, 0x1, -R0 ;  /* 0x000000011313e824 */ /* 0x000fe200078e0a00 */
[----:B------:R-:W-:Y:S01]  /*177b0*/  ISETP.GE.AND P6, PT, R17, RZ, PT ;  /* 0x000000ff1100720c */ /* 0x000fe20003fc6270 */
[----:B------:R-:W-:Y:S01]  /*177c0*/  IMAD R8, R0, R8, R11 ;  /* 0x0000000800087224 */ /* 0x000fe200078e020b */
[C---:B------:R-:W-:Y:S01]  /*177d0*/  IADD3 R11, R9.reuse, 0x45, RZ ;  /* 0x00000045090b7810 */ /* 0x040fe20007ffe0ff */
[----:B------:R-:W-:Y:S01]  /*177e0*/  IMAD.MOV.U32 R3, RZ, RZ, R4 ;  /* 0x000000ffff037224 */ /* 0x000fe200078e0004 */
[----:B------:R-:W-:Y:S01]  /*177f0*/  IADD3 R4, R9, 0x44, RZ ;  /* 0x0000004409047810 */ /* 0x000fe20007ffe0ff */
[----:B------:R-:W-:Y:S01]  /*17800*/  @!P5 IMAD.IADD R6, R6, 0x1, -R0 ;  /* 0x000000010606d824 */ /* 0x000fe200078e0a00 */
[----:B------:R-:W-:Y:S01]  /*17810*/  ISETP.GT.U32.AND P5, PT, R0, R8, PT ;  /* 0x000000080000720c */ /* 0x000fe20003fa4070 */
[----:B0-----:R-:W-:Y:S01]  /*17820*/  IMAD.MOV.U32 R2, RZ, RZ, R16 ;  /* 0x000000ffff027224 */ /* 0x001fe200078e0010 */
[----:B------:R-:W-:Y:S01]  /*17830*/  IABS R10, R11 ;  /* 0x0000000b000a7213 */ /* 0x000fe20000000000 */
[----:B------:R-:W-:Y:S01]  /*17840*/  @!P3 IMAD.IADD R13, R13, 0x1, -R0 ;  /* 0x000000010d0db824 */ /* 0x000fe200078e0a00 */
[----:B------:R-:W-:Y:S01]  /*17850*/  ISETP.GE.AND P3, PT, R12, RZ, PT ;  /* 0x000000ff0c00720c */ /* 0x000fe20003f66270 */
[----:B------:R-:W-:Y:S01]  /*17860*/  @!P1 IMAD.MOV R2, RZ, RZ, -R2 ;  /* 0x000000ffff029224 */ /* 0x000fe200078e0a02 */
[----:B------:R-:W-:Y:S01]  /*17870*/  ISETP.GT.U32.AND P1, PT, R0, R22, PT ;  /* 0x000000160000720c */ /* 0x000fe20003f24070 */
[----:B------:R-:W-:Y:S01]  /*17880*/  IMAD.HI.U32 R17, R28, R5, RZ ;  /* 0x000000051c117227 */ /* 0x000fe200078e00ff */
[----:B------:R-:W-:-:S02]  /*17890*/  IABS R12, R4 ;  /* 0x00000004000c7213 */ /* 0x000fc40000000000 */
[----:B------:R0:W-:Y:S01]  /*178a0*/  STL [R1+0xfc], R2 ;  /* 0x0000fc0201007387 */ /* 0x0001e20000100800 */
[----:B------:R-:W-:Y:S01]  /*178b0*/  @!P2 IMAD.IADD R23, R23, 0x1, -R0 ;  /* 0x000000011717a824 */ /* 0x000fe200078e0a00 */
[----:B------:R-:W-:Y:S01]  /*178c0*/  ISETP.GE.AND P2, PT, R7, RZ, PT ;  /* 0x000000ff0700720c */ /* 0x000fe20003f46270 */
[----:B------:R-:W-:Y:S02]  /*178d0*/  @!P4 IMAD.MOV R3, RZ, RZ, -R3 ;  /* 0x000000ffff03c224 */ /* 0x000fe400078e0a03 */
[----:B------:R-:W-:-:S03]  /*178e0*/  IMAD.HI.U32 R16, R28, R10, RZ ;  /* 0x0000000a1c107227 */ /* 0x000fc600078e00ff */
[----:B------:R1:W-:Y:S01]  /*178f0*/  STL [R1+0xe4], R3 ;  /* 0x0000e40301007387 */ /* 0x0003e20000100800 */
[----:B------:R-:W-:Y:S01]  /*17900*/  @!P1 IMAD.IADD R22, R22, 0x1, -R0 ;  /* 0x0000000116169824 */ /* 0x000fe200078e0a00 */
[----:B------:R-:W-:Y:S01]  /*17910*/  ISETP.GE.AND P1, PT, R21, RZ, PT ;  /* 0x000000ff1500720c */ /* 0x000fe20003f26270 */
[----:B0-----:R-:W-:Y:S02]  /*17920*/  IMAD.MOV.U32 R2, RZ, RZ, R19 ;  /* 0x000000ffff027224 */ /* 0x001fe400078e0013 */
[----:B------:R-:W-:Y:S01]  /*17930*/  IMAD.MOV R17, RZ, RZ, -R17 ;  /* 0x000000ffff117224 */ /* 0x000fe200078e0a11 */
[C---:B------:R-:W-:Y:S01]  /*17940*/  ISETP.GT.U32.AND P4, PT, R0.reuse, R22, PT ;  /* 0x000000160000720c */ /* 0x040fe20003f84070 */
[----:B------:R-:W-:Y:S01]  /*17950*/  @!P0 IMAD.MOV R2, RZ, RZ, -R2 ;  /* 0x000000ffff028224 */ /* 0x000fe200078e0a02 */
[C---:B------:R-:W-:Y:S01]  /*17960*/  ISETP.GT.U32.AND P0, PT, R0.reuse, R13, PT ;  /* 0x0000000d0000720c */ /* 0x040fe20003f04070 */
[----:B------:R-:W-:Y:S02]  /*17970*/  IMAD.MOV R16, RZ, RZ, -R16 ;  /* 0x000000ffff107224 */ /* 0x000fe400078e0a10 */
[----:B------:R-:W-:Y:S01]  /*17980*/  IMAD R7, R0, R17, R5 ;  /* 0x0000001100077224 */ /* 0x000fe200078e0205 */
[----:B------:R0:W-:Y:S01]  /*17990*/  STL [R1+0xdc], R2 ;  /* 0x0000dc0201007387 */ /* 0x0001e20000100800 */
[----:B------:R-:W-:-:S02]  /*179a0*/  @!P5 IMAD.IADD R8, R8, 0x1, -R0 ;  /* 0x000000010808d824 */ /* 0x000fc400078e0a00 */
[----:B-1----:R-:W-:Y:S01]  /*179b0*/  IMAD.MOV.U32 R3, RZ, RZ, R6 ;  /* 0x000000ffff037224 */ /* 0x002fe200078e0006 */
[----:B------:R-:W-:Y:S01]  /*179c0*/  IADD3 R6, R9, 0x43, RZ ;  /* 0x0000004309067810 */ /* 0x000fe20007ffe0ff */
[C---:B------:R-:W-:Y:S01]  /*179d0*/  IMAD R5, R0.reuse, R16, R10 ;  /* 0x0000001000057224 */ /* 0x040fe200078e020a */
[C---:B------:R-:W-:Y:S01]  /*179e0*/  ISETP.GT.U32.AND P5, PT, R0.reuse, R8, PT ;  /* 0x000000080000720c */ /* 0x040fe20003fa4070 */
[----:B------:R-:W-:Y:S01]  /*179f0*/  @!P6 IMAD.MOV R3, RZ, RZ, -R3 ;  /* 0x000000ffff03e224 */ /* 0x000fe200078e0a03 */
[----:B------:R-:W-:Y:S01]  /*17a00*/  ISETP.GT.U32.AND P6, PT, R0, R7, PT ;  /* 0x000000070000720c */ /* 0x000fe20003fc4070 */
[--C-:B------:R-:W-:Y:S01]  /*17a10*/  @!P4 IMAD.IADD R22, R22, 0x1, -R0.reuse ;  /* 0x000000011616c824 */ /* 0x100fe200078e0a00 */
[----:B------:R-:W-:Y:S01]  /*17a20*/  ISETP.GT.U32.AND P4, PT, R0, R5, PT ;  /* 0x000000050000720c */ /* 0x000fe20003f84070 */
[----:B0-----:R-:W-:Y:S01]  /*17a30*/  IMAD.MOV.U32 R2, RZ, RZ, R23 ;  /* 0x000000ffff027224 */ /* 0x001fe200078e0017 */
[----:B------:R0:W-:Y:S01]  /*17a40*/  STL [R1+0xd8], R3 ;  /* 0x0000d80301007387 */ /* 0x0001e20000100800 */
[----:B------:R-:W-:Y:S01]  /*17a50*/  @!P0 IMAD.IADD R13, R13, 0x1, -R0 ;  /* 0x000000010d0d8824 */ /* 0x000fe200078e0a00 */
[----:B------:R-:W-:Y:S01]  /*17a60*/  IABS R19, R6 ;  /* 0x0000000600137213 */ /* 0x000fe20000000000 */
[----:B------:R-:W-:Y:S01]  /*17a70*/  @!P2 IMAD.MOV R2, RZ, RZ, -R2 ;  /* 0x000000ffff02a224 */ /* 0x000fe200078e0a02 */
[----:B------:R-:W-:Y:S01]  /*17a80*/  ISETP.GE.AND P2, PT, R18, RZ, PT ;  /* 0x000000ff1200720c */ /* 0x000fe20003f46270 */
[----:B------:R-:W-:Y:S01]  /*17a90*/  IMAD.HI.U32 R10, R28, R12, RZ ;  /* 0x0000000c1c0a7227 */ /* 0x000fe200078e00ff */
[----:B------:R-:W-:-:S02]  /*17aa0*/  ISETP.GE.AND P0, PT, R20, RZ, PT ;  /* 0x000000ff1400720c */ /* 0x000fc40003f06270 */
[----:B------:R1:W-:Y:S01]  /*17ab0*/  STL [R1+0xd0], R2 ;  /* 0x0000d00201007387 */ /* 0x0003e20000100800 */
[----:B------:R-:W-:Y:S01]  /*17ac0*/  @!P5 IMAD.IADD R8, R8, 0x1, -R0 ;  /* 0x000000010808d824 */ /* 0x000fe200078e0a00 */
[----:B------:R-:W-:Y:S01]  /*17ad0*/  IADD3 R16, R9, 0x42, RZ ;  /* 0x0000004209107810 */ /* 0x000fe20007ffe0ff */
[----:B0-----:R-:W-:Y:S01]  /*17ae0*/  IMAD.MOV.U32 R3, RZ, RZ, R22 ;  /* 0x000000ffff037224 */ /* 0x001fe200078e0016 */
[----:B------:R-:W-:Y:S01]  /*17af0*/  ISETP.GE.AND P5, PT, R11, RZ, PT ;  /* 0x000000ff0b00720c */ /* 0x000fe20003fa6270 */
[----:B------:R-:W-:Y:S01]  /*17b00*/  @!P6 IMAD.IADD R7, R7, 0x1, -R0 ;  /* 0x000000010707e824 */ /* 0x000fe200078e0a00 */
[----:B------:R-:W-:Y:S01]  /*17b10*/  ISETP.GE.AND P6, PT, R4, RZ, PT ;  /* 0x000000ff0400720c */ /* 0x000fe20003fc6270 */
[----:B------:R-:W-:Y:S02]  /*17b20*/  @!P1 IMAD.MOV R3, RZ, RZ, -R3 ;  /* 0x000000ffff039224 */ /* 0x000fe400078e0a03 */
[----:B------:R-:W-:Y:S01]  /*17b30*/  IMAD.MOV R10, RZ, RZ, -R10 ;  /* 0x000000ffff0a7224 */ /* 0x000fe200078e0a0a */
[----:B------:R-:W-:Y:S01]  /*17b40*/  ISETP.GT.U32.AND P1, PT, R0, R7, PT ;  /* 0x000000070000720c */ /* 0x000fe20003f24070 */
[----:B-1----:R-:W-:Y:S01]  /*17b50*/  IMAD.MOV.U32 R2, RZ, RZ, R13 ;  /* 0x000000ffff027224 */ /* 0x002fe200078e000d */
[----:B------:R-:W-:Y:S01]  /*17b60*/  STL [R1+0x20], R3 ;  /* 0x0000200301007387 */ /* 0x000fe20000100800 */
        /* <DEDUP_REMOVED lines=9> */
[----:B------:R-:W-:Y:S01]  /*17c00*/  IMAD.MOV R4, RZ, RZ, -R4 ;  /* 0x000000ffff047224 */ /* 0x000fe200078e0a04 */
[----:B------:R-:W-:Y:S01]  /*17c10*/  IADD3 R13, R9, 0x3e, RZ ;  /* 0x0000003e090d7810 */ /* 0x000fe20007ffe0ff */
[----:B------:R-:W-:Y:S01]  /*17c20*/  @!P1 IMAD.IADD R7, R7, 0x1, -R0 ;  /* 0x0000000107079824 */ /* 0x000fe200078e0a00 */
[----:B------:R-:W-:Y:S01]  /*17c30*/  ISETP.GE.AND P1, PT, R16, RZ, PT ;  /* 0x000000ff1000720c */ /* 0x000fe20003f26270 */
[C---:B------:R-:W-:Y:S01]  /*17c40*/  IMAD R19, R0.reuse, R4, R19 ;  /* 0x0000000400137224 */ /* 0x040fe200078e0213 */
[----:B------:R-:W-:Y:S01]  /*17c50*/  IABS R16, R16 ;  /* 0x0000001000107213 */ /* 0x000fe20000000000 */
[----:B0-----:R-:W-:Y:S01]  /*17c60*/  IMAD.MOV.U32 R2, RZ, RZ, R8 ;  /* 0x000000ffff027224 */ /* 0x001fe200078e0008 */
[----:B------:R-:W-:Y:S01]  /*17c70*/  IADD3 R4, R9, 0x40, RZ ;  /* 0x0000004009047810 */ /* 0x000fe20007ffe0ff */
[----:B------:R-:W-:Y:S01]  /*17c80*/  @!P3 IMAD.IADD R5, R5, 0x1, -R0 ;  /* 0x000000010505b824 */ /* 0x000fe200078e0a00 */
[C---:B------:R-:W-:Y:S01]  /*17c90*/  ISETP.GT.U32.AND P3, PT, R0.reuse, R19, PT ;  /* 0x000000130000720c */ /* 0x040fe20003f64070 */
[----:B------:R-:W-:Y:S01]  /*17ca0*/  @!P2 IMAD.MOV R2, RZ, RZ, -R2 ;  /* 0x000000ffff02a224 */ /* 0x000fe200078e0a02 */
[----:B------:R-:W-:Y:S01]  /*17cb0*/  ISETP.GT.U32.AND P2, PT, R0, R12, PT ;  /* 0x0000000c0000720c */ /* 0x000fe20003f44070 */
[----:B------:R-:W-:Y:S01]  /*17cc0*/  IMAD.HI.U32 R11, R28, R16, RZ ;  /* 0x000000101c0b7227 */ /* 0x000fe200078e00ff */
[----:B------:R-:W-:-:S02]  /*17cd0*/  IABS R8, R4 ;  /* 0x0000000400087213 */ /* 0x000fc40000000000 */
[----:B------:R0:W-:Y:S01]  /*17ce0*/  STL [R1+0x8], R2 ;  /* 0x0000080201007387 */ /* 0x0001e20000100800 */
[----:B------:R-:W-:Y:S01]  /*17cf0*/  IMAD.MOV R11, RZ, RZ, -R11 ;  /* 0x000000ffff0b7224 */ /* 0x000fe200078e0a0b */
[----:B------:R-:W-:-:S03]  /*17d00*/  IABS R18, R13 ;  /* 0x0000000d00127213 */ /* 0x000fc60000000000 */
[----:B------:R-:W-:Y:S02]  /*17d10*/  IMAD R16, R0, R11, R16 ;  /* 0x0000000b00107224 */ /* 0x000fe400078e0210 */
[--C-:B------:R-:W-:Y:S02]  /*17d20*/  @!P3 IMAD.IADD R19, R19, 0x1, -R0.reuse ;  /* 0x000000011313b824 */ /* 0x100fe400078e0a00 */
[----:B------:R-:W-:Y:S01]  /*17d30*/  @!P2 IMAD.IADD R12, R12, 0x1, -R0 ;  /* 0x000000010c0ca824 */ /* 0x000fe200078e0a00 */
[----:B------:R-:W-:Y:S01]  /*17d40*/  ISETP.GE.AND P2, PT, R6, RZ, PT ;  /* 0x000000ff0600720c */ /* 0x000fe20003f46270 */
[----:B0-----:R-:W-:Y:S01]  /*17d50*/  IMAD.MOV.U32 R2, RZ, RZ, R7 ;  /* 0x000000ffff027224 */ /* 0x001fe200078e0007 */
[----:B------:R-:W-:Y:S01]  /*17d60*/  ISETP.GT.U32.AND P3, PT, R0, R19, PT ;  /* 0x000000130000720c */ /* 0x000fe20003f64070 */
[----:B------:R-:W-:-:S04]  /*17d70*/  IMAD.HI.U32 R6, R28, R8, RZ ;  /* 0x000000081c067227 */ /* 0x000fc800078e00ff */
[----:B------:R-:W-:Y:S01]  /*17d80*/  @!P0 IMAD.MOV R2, RZ, RZ, -R2 ;  /* 0x000000ffff028224 */ /* 0x000fe200078e0a02 */
[----:B------:R-:W-:Y:S01]  /*17d90*/  ISETP.GT.U32.AND P0, PT, R0, R12, PT ;  /* 0x0000000c0000720c */ /* 0x000fe20003f04070 */
[----:B------:R-:W-:-:S03]  /*17da0*/  IMAD.HI.U32 R7, R28, R10, RZ ;  /* 0x0000000a1c077227 */ /* 0x000fc600078e00ff */
[----:B------:R0:W-:Y:S01]  /*17db0*/  STL [R1+0x84], R2 ;  /* 0x0000840201007387 */ /* 0x0001e20000100800 */
[----:B------:R-:W-:Y:S02]  /*17dc0*/  IMAD.MOV R6, RZ, RZ, -R6 ;  /* 0x000000ffff067224 */ /* 0x000fe400078e0a06 */
[----:B------:R-:W-:Y:S02]  /*17dd0*/  IMAD.MOV R7, RZ, RZ, -R7 ;  /* 0x000000ffff077224 */ /* 0x000fe400078e0a07 */
[C---:B------:R-:W-:Y:S01]  /*17de0*/  IMAD R8, R0.reuse, R6, R8 ;  /* 0x0000000600087224 */ /* 0x040fe200078e0208 */
[C---:B------:R-:W-:Y:S01]  /*17df0*/  IADD3 R6, R9.reuse, 0x3d, RZ ;  /* 0x0000003d09067810 */ /* 0x040fe20007ffe0ff */
[----:B------:R-:W-:Y:S02]  /*17e00*/  IMAD R10, R0, R7, R10 ;  /* 0x00000007000a7224 */ /* 0x000fe400078e020a */
[--C-:B------:R-:W-:Y:S01]  /*17e10*/  @!P0 IMAD.IADD R12, R12, 0x1, -R0.reuse ;  /* 0x000000010c0c8824 */ /* 0x100fe200078e0a00 */
[C---:B------:R-:W-:Y:S01]  /*17e20*/  ISETP.GT.U32.AND P0, PT, R0.reuse, R16, PT ;  /* 0x000000100000720c */ /* 0x040fe20003f04070 */
[----:B0-----:R-:W-:Y:S01]  /*17e30*/  IMAD.MOV.U32 R2, RZ, RZ, R5 ;  /* 0x000000ffff027224 */ /* 0x001fe200078e0005 */
[----:B------:R-:W-:Y:S01]  /*17e40*/  IADD3 R5, R9, 0x3c, RZ ;  /* 0x0000003c09057810 */ /* 0x000fe20007ffe0ff */
[----:B------:R-:W-:Y:S01]  /*17e50*/  @!P3 IMAD.IADD R19, R19, 0x1, -R0 ;  /* 0x000000011313b824 */ /* 0x000fe200078e0a00 */
[----:B------:R-:W-:Y:S01]  /*17e60*/  ISETP.GT.U32.AND P3, PT, R0, R10, PT ;  /* 0x0000000a0000720c */ /* 0x000fe20003f64070 */
[----:B------:R-:W-:Y:S01]  /*17e70*/  @!P5 IMAD.MOV R2, RZ, RZ, -R2 ;  /* 0x000000ffff02d224 */ /* 0x000fe200078e0a02 */
[----:B------:R-:W-:-:S02]  /*17e80*/  ISETP.GE.AND P5, PT, R4, RZ, PT ;  /* 0x000000ff0400720c */ /* 0x000fc40003fa6270 */
[----:B------:R-:W-:Y:S02]  /*17e90*/  IADD3 R4, R9, 0x3f, RZ ;  /* 0x0000003f09047810 */ /* 0x000fe40007ffe0ff */
[----:B------:R0:W-:Y:S01]  /*17ea0*/  STL [R1+0xcc], R2 ;  /* 0x0000cc0201007387 */ /* 0x0001e20000100800 */
[----:B------:R-:W-:Y:S02]  /*17eb0*/  IABS R17, R6 ;  /* 0x0000000600117213 */ /* 0x000fe40000000000 */
[--C-:B------:R-:W-:Y:S01]  /*17ec0*/  @!P0 IMAD.IADD R16, R16, 0x1, -R0.reuse ;  /* 0x0000000110108824 */ /* 0x100fe200078e0a00 */
[----:B------:R-:W-:Y:S02]  /*17ed0*/  IABS R7, R4 ;  /* 0x0000000400077213 */ /* 0x000fe40000000000 */
[----:B------:R-:W-:Y:S01]  /*17ee0*/  IABS R11, R5 ;  /* 0x00000005000b7213 */ /* 0x000fe20000000000 */
[----:B------:R-:W-:Y:S01]  /*17ef0*/  @!P3 IMAD.IADD R10, R10, 0x1, -R0 ;  /* 0x000000010a0ab824 */ /* 0x000fe200078e0a00 */
[----:B------:R-:W-:Y:S01]  /*17f00*/  ISETP.GT.U32.AND P0, PT, R0, R16, PT ;  /* 0x000000100000720c */ /* 0x000fe20003f04070 */
[----:B0-----:R-:W-:-:S02]  /*17f10*/  IMAD.MOV.U32 R2, RZ, RZ, R12 ;  /* 0x000000ffff027224 */ /* 0x001fc400078e000c */
[----:B------:R-:W-:Y:S01]  /*17f20*/  IMAD.HI.U32 R12, R28, R7, RZ ;  /* 0x000000071c0c7227 */ /* 0x000fe200078e00ff */
[----:B------:R-:W-:-:S03]  /*17f30*/  ISETP.GT.U32.AND P3, PT, R0, R10, PT ;  /* 0x0000000a0000720c */ /* 0x000fc60003f64070 */
[----:B------:R-:W-:Y:S01]  /*17f40*/  @!P6 IMAD.MOV R2, RZ, RZ, -R2 ;  /* 0x000000ffff02e224 */ /* 0x000fe200078e0a02 */
[----:B------:R-:W-:Y:S01]  /*17f50*/  ISETP.GT.U32.AND P6, PT, R0, R8, PT ;  /* 0x000000080000720c */ /* 0x000fe20003fc4070 */
[----:B------:R-:W-:-:S03]  /*17f60*/  IMAD.MOV R12, RZ, RZ, -R12 ;  /* 0x000000ffff0c7224 */ /* 0x000fc600078e0a0c */
[----:B------:R0:W-:Y:S01]  /*17f70*/  STL [R1+0xc8], R2 ;  /* 0x0000c80201007387 */ /* 0x0001e20000100800 */
[----:B------:R-:W-:-:S04]  /*17f80*/  @!P0 IMAD.IADD R16, R16, 0x1, -R0 ;  /* 0x0000000110108824 */ /* 0x000fc800078e0a00 */
[----:B------:R-:W-:Y:S01]  /*17f90*/  @!P3 IMAD.IADD R10, R10, 0x1, -R0 ;  /* 0x000000010a0ab824 */ /* 0x000fe200078e0a00 */
[----:B------:R-:W-:-:S03]  /*17fa0*/  ISETP.GE.AND P3, PT, R13, RZ, PT ;  /* 0x000000ff0d00720c */ /* 0x000fc60003f66270 */
[----:B------:R-:W-:Y:S02]  /*17fb0*/  @!P6 IMAD.IADD R8, R8, 0x1, -R0 ;  /* 0x000000010808e824 */ /* 0x000fe400078e0a00 */
[----:B0-----:R-:W-:Y:S02]  /*17fc0*/  IMAD.MOV.U32 R2, RZ, RZ, R19 ;  /* 0x000000ffff027224 */ /* 0x001fe400078e0013 */
[----:B------:R-:W-:Y:S01]  /*17fd0*/  IMAD.HI.U32 R19, R28, R18, RZ ;  /* 0x000000121c137227 */ /* 0x000fe200078e00ff */
[----:B------:R-:W-:-:S03]  /*17fe0*/  ISETP.GT.U32.AND P6, PT, R0, R8, PT ;  /* 0x000000080000720c */ /* 0x000fc60003fc4070 */
        /* <DEDUP_REMOVED lines=8> */
[----:B------:R-:W-:Y:S02]  /*18070*/  IMAD.MOV R19, RZ, RZ, -R19 ;  /* 0x000000ffff137224 */ /* 0x000fe400078e0a13 */
[----:B0-----:R-:W-:Y:S02]  /*18080*/  IMAD.MOV.U32 R2, RZ, RZ, R16 ;  /* 0x000000ffff027224 */ /* 0x001fe400078e0010 */
[----:B------:R-:W-:Y:S02]  /*18090*/  IMAD.MOV R12, RZ, RZ, -R12 ;  /* 0x000000ffff0c7224 */ /* 0x000fe400078e0a0c */
[----:B------:R-:W-:Y:S02]  /*180a0*/  @!P1 IMAD.MOV R2, RZ, RZ, -R2 ;  /* 0x000000ffff029224 */ /* 0x000fe400078e0a02 */
[----:B------:R-:W-:Y:S01]  /*180b0*/  IMAD R17, R0, R7, R17 ;  /* 0x0000000700117224 */ /* 0x000fe200078e0211 */
[C---:B------:R-:W-:Y:S01]  /*180c0*/  IADD3 R7, R9.reuse, 0x3b, RZ ;  /* 0x0000003b09077810 */ /* 0x040fe20007ffe0ff */
[----:B------:R-:W-:Y:S01]  /*180d0*/  @!P6 IMAD.IADD R8, R8, 0x1, -R0 ;  /* 0x000000010808e824 */ /* 0x000fe200078e0a00 */
[----:B------:R0:W-:Y:S01]  /*180e0*/  STL [R1+0xa8], R2 ;  /* 0x0000a80201007387 */ /* 0x0001e20000100800 */
[C---:B------:R-:W-:Y:S01]  /*180f0*/  IMAD R13, R0.reuse, R19, R18 ;  /* 0x00000013000d7224 */ /* 0x040fe200078e0212 */
[C---:B------:R-:W-:Y:S01]  /*18100*/  ISETP.GT.U32.AND P6, PT, R0.reuse, R17, PT ;  /* 0x000000110000720c */ /* 0x040fe20003fc4070 */
[C---:B------:R-:W-:Y:S01]  /*18110*/  IMAD R11, R0.reuse, R12, R11 ;  /* 0x0000000c000b7224 */ /* 0x040fe200078e020b */
[----:B------:R-:W-:Y:S01]  /*18120*/  IABS R16, R7 ;  /* 0x0000000700107213 */ /* 0x000fe20000000000 */
[----:B------:R-:W-:Y:S01]  /*18130*/  IMAD.MOV.U32 R3, RZ, RZ, R10 ;  /* 0x000000ffff037224 */ /* 0x000fe200078e000a */
[----:B------:R-:W-:Y:S01]  /*18140*/  ISETP.GT.U32.AND P1, PT, R0, R13, PT ;  /* 0x0000000d0000720c */ /* 0x000fe20003f24070 */
[----:B------:R-:W-:Y:S01]  /*18150*/  @!P0 IMAD.IADD R4, R4, 0x1, -R0 ;  /* 0x0000000104048824 */ /* 0x000fe200078e0a00 */
[C---:B------:R-:W-:Y:S01]  /*18160*/  IADD3 R12, R9.reuse, 0x37, RZ ;  /* 0x00000037090c7810 */ /* 0x040fe20007ffe0ff */
[----:B------:R-:W-:Y:S01]  /*18170*/  @!P2 IMAD.MOV R3, RZ, RZ, -R3 ;  /* 0x000000ffff03a224 */ /* 0x000fe200078e0a03 */
[----:B------:R-:W-:Y:S01]  /*18180*/  ISETP.GE.AND P2, PT, R6, RZ, PT ;  /* 0x000000ff0600720c */ /* 0x000fe20003f46270 */
[----:B0-----:R-:W-:Y:S01]  /*18190*/  IMAD.MOV.U32 R2, RZ, RZ, R8 ;  /* 0x000000ffff027224 */ /* 0x001fe200078e0008 */
[----:B------:R-:W-:Y:S01]  /*181a0*/  ISETP.GT.U32.AND P0, PT, R0, R4, PT ;  /* 0x000000040000720c */ /* 0x000fe20003f04070 */
[----:B------:R-:W-:Y:S01]  /*181b0*/  IMAD.HI.U32 R8, R28, R16, RZ ;  /* 0x000000101c087227 */ /* 0x000fe200078e00ff */
[----:B------:R-:W-:Y:S01]  /*181c0*/  IADD3 R6, R9, 0x3a, RZ ;  /* 0x0000003a09067810 */ /* 0x000fe20007ffe0ff */
[----:B------:R-:W-:Y:S01]  /*181d0*/  STL [R1+0xb0], R3 ;  /* 0x0000b00301007387 */ /* 0x000fe20000100800 */
[----:B------:R-:W-:Y:S01]  /*181e0*/  IABS R18, R12 ;  /* 0x0000000c00127213 */ /* 0x000fe20000000000 */
[----:B------:R-:W-:Y:S01]  /*181f0*/  @!P5 IMAD.MOV R2, RZ, RZ, -R2 ;  /* 0x000000ffff02d224 */ /* 0x000fe200078e0a02 */
[----:B------:R-:W-:Y:S01]  /*18200*/  ISETP.GT.U32.AND P5, PT, R0, R11, PT ;  /* 0x0000000b0000720c */ /* 0x000fe20003fa4070 */
[--C-:B------:R-:W-:Y:S01]  /*18210*/  @!P6 IMAD.IADD R17, R17, 0x1, -R0.reuse ;  /* 0x000000011111e824 */ /* 0x100fe200078e0a00 */
[----:B------:R-:W-:Y:S01]  /*18220*/  IABS R10, R6 ;  /* 0x00000006000a7213 */ /* 0x000fe20000000000 */
[----:B------:R-:W-:Y:S01]  /*18230*/  @!P1 IMAD.IADD R13, R13, 0x1, -R0 ;  /* 0x000000010d0d9824 */ /* 0x000fe200078e0a00 */
[----:B------:R-:W-:Y:S01]  /*18240*/  ISETP.GE.AND P1, PT, R7, RZ, PT ;  /* 0x000000ff0700720c */ /* 0x000fe20003f26270 */
[----:B------:R0:W-:Y:S01]  /*18250*/  STL [R1+0xbc], R2 ;  /* 0x0000bc0201007387 */ /* 0x0001e20000100800 */
[----:B------:R-:W-:-:S02]  /*18260*/  IMAD.MOV R8, RZ, RZ, -R8 ;  /* 0x000000ffff087224 */ /* 0x000fc400078e0a08 */
[----:B------:R-:W-:Y:S01]  /*18270*/  IMAD.HI.U32 R7, R28, R10, RZ ;  /* 0x0000000a1c077227 */ /* 0x000fe200078e00ff */
[----:B------:R-:W-:-:S03]  /*18280*/  ISETP.GT.U32.AND P6, PT, R0, R13, PT ;  /* 0x0000000d0000720c */ /* 0x000fc60003fc4070 */
[--C-:B------:R-:W-:Y:S01]  /*18290*/  @!P0 IMAD.IADD R4, R4, 0x1, -R0.reuse ;  /* 0x0000000104048824 */ /* 0x100fe200078e0a00 */
[----:B------:R-:W-:Y:S01]  /*182a0*/  ISETP.GE.AND P0, PT, R5, RZ, PT ;  /* 0x000000ff0500720c */ /* 0x000fe20003f06270 */
[----:B------:R-:W-:Y:S01]  /*182b0*/  @!P5 IMAD.IADD R11, R11, 0x1, -R0 ;  /* 0x000000010b0bd824 */ /* 0x000fe200078e0a00 */
[C---:B------:R-:W-:Y:S01]  /*182c0*/  ISETP.GT.U32.AND P5, PT, R0.reuse, R17, PT ;  /* 0x000000110000720c */ /* 0x040fe20003fa4070 */
[----:B------:R-:W-:Y:S01]  /*182d0*/  IMAD.MOV R7, RZ, RZ, -R7 ;  /* 0x000000ffff077224 */ /* 0x000fe200078e0a07 */
[C---:B------:R-:W-:Y:S01]  /*182e0*/  IADD3 R5, R9.reuse, 0x39, RZ ;  /* 0x0000003909057810 */ /* 0x040fe20007ffe0ff */
[----:B0-----:R-:W-:Y:S01]  /*182f0*/  IMAD.MOV.U32 R2, RZ, RZ, R4 ;  /* 0x000000ffff027224 */ /* 0x001fe200078e0004 */
[----:B------:R-:W-:Y:S01]  /*18300*/  IADD3 R4, R9, 0x38, RZ ;  /* 0x0000003809047810 */ /* 0x000fe20007ffe0ff */
[C---:B------:R-:W-:Y:S02]  /*18310*/  IMAD R10, R0.reuse, R7, R10 ;  /* 0x00000007000a7224 */ /* 0x040fe400078e020a */
[C---:B------:R-:W-:Y:S01]  /*18320*/  IMAD R16, R0.reuse, R8, R16 ;  /* 0x0000000800107224 */ /* 0x040fe200078e0210 */
[----:B------:R-:W-:Y:S01]  /*18330*/  IABS R7, R4 ;  /* 0x0000000400077213 */ /* 0x000fe20000000000 */
[----:B------:R-:W-:Y:S01]  /*18340*/  @!P4 IMAD.MOV R2, RZ, RZ, -R2 ;  /* 0x000000ffff02c224 */ /* 0x000fe200078e0a02 */
[C---:B------:R-:W-:Y:S01]  /*18350*/  ISETP.GT.U32.AND P4, PT, R0.reuse, R11, PT ;  /* 0x0000000b0000720c */ /* 0x040fe20003f84070 */
[--C-:B------:R-:W-:Y:S01]  /*18360*/  @!P6 IMAD.IADD R13, R13, 0x1, -R0.reuse ;  /* 0x000000010d0de824 */ /* 0x100fe200078e0a00 */
[C---:B------:R-:W-:Y:S01]  /*18370*/  ISETP.GT.U32.AND P6, PT, R0.reuse, R16, PT ;  /* 0x000000100000720c */ /* 0x040fe20003fc4070 */
[----:B------:R-:W-:Y:S01]  /*18380*/  @!P5 IMAD.IADD R17, R17, 0x1, -R0 ;  /* 0x000000011111d824 */ /* 0x000fe200078e0a00 */
[----:B------:R-:W-:Y:S01]  /*18390*/  ISETP.GT.U32.AND P5, PT, R0, R10, PT ;  /* 0x0000000a0000720c */ /* 0x000fe20003fa4070 */
[----:B------:R0:W-:Y:S01]  /*183a0*/  STL [R1+0xc0], R2 ;  /* 0x0000c00201007387 */ /* 0x0001e20000100800 */
[----:B------:R-:W-:Y:S01]  /*183b0*/  IMAD.HI.U32 R19, R28, R7, RZ ;  /* 0x000000071c137227 */ /* 0x000fe200078e00ff */
[----:B------:R-:W-:-:S03]  /*183c0*/  IABS R8, R5 ;  /* 0x0000000500087213 */ /* 0x000fc60000000000 */
[----:B------:R-:W-:-:S03]  /*183d0*/  IMAD.MOV.U32 R3, RZ, RZ, R17 ;  /* 0x000000ffff037224 */ /* 0x000fc600078e0011 */
[--C-:B------:R-:W-:Y:S01]  /*183e0*/  @!P4 IMAD.IADD R11, R11, 0x1, -R0.reuse ;  /* 0x000000010b0bc824 */ /* 0x100fe200078e0a00 */
[----:B------:R-:W-:Y:S01]  /*183f0*/  ISETP.GE.AND P4, PT, R6, RZ, PT ;  /* 0x000000ff0600720c */ /* 0x000fe20003f86270 */
[----:B0-----:R-:W-:Y:S02]  /*18400*/  IMAD.MOV.U32 R2, RZ, RZ, R13 ;  /* 0x000000ffff027224 */ /* 0x001fe400078e000d */
[----:B------:R-:W-:Y:S02]  /*18410*/  @!P5 IMAD.IADD R10, R10, 0x1, -R0 ;  /* 0x000000010a0ad824 */ /* 0x000fe400078e0a00 */
[----:B------:R-:W-:Y:S02]  /*18420*/  IMAD.MOV.U32 R6, RZ, RZ, R18 ;  /* 0x000000ffff067224 */ /* 0x000fe400078e0012 */
[----:B------:R-:W-:Y:S01]  /*18430*/  @!P6 IMAD.IADD R16, R16, 0x1, -R0 ;  /* 0x000000011010e824 */ /* 0x000fe200078e0a00 */
[----:B------:R-:W-:Y:S01]  /*18440*/  ISETP.GE.AND P6, PT, R5, RZ, PT ;  /* 0x000000ff0500720c */ /* 0x000fe20003fc6270 */
[----:B------:R-:W-:Y:S01]  /*18450*/  @!P3 IMAD.MOV R2, RZ, RZ, -R2 ;  /* 0x000000ffff02b224 */ /* 0x000fe200078e0a02 */
[----:B------:R-:W-:Y:S01]  /*18460*/  ISETP.GT.U32.AND P3, PT, R0, R10, PT ;  /* 0x0000000a0000720c */ /* 0x000fe20003f64070 */
[----:B------:R-:W-:Y:S01]  /*18470*/  IMAD.HI.U32 R5, R28, R6, RZ ;  /* 0x000000061c057227 */ /* 0x000fe200078e00ff */
[----:B------:R-:W-:-:S02]  /*18480*/  ISETP.GT.U32.AND P5, PT, R0, R16, PT ;  /* 0x000000100000720c */ /* 0x000fc40003fa4070 */
[----:B------:R0:W-:Y:S01]  /*18490*/  STL [R1+0xac], R2 ;  /* 0x0000ac0201007387 */ /* 0x0001e20000100800 */
[----:B------:R-:W-:Y:S01]  /*184a0*/  IMAD.MOV R13, RZ, RZ, -R19 ;  /* 0x000000ffff0d7224 */ /* 0x000fe200078e0a13 */
[----:B------:R-:W-:Y:S01]  /*184b0*/  IADD3 R19, R9, 0x36, RZ ;  /* 0x0000003609137810 */ /* 0x000fe20007ffe0ff */
[----:B------:R-:W-:Y:S02]  /*184c0*/  IMAD.MOV R5, RZ, RZ, -R5 ;  /* 0x000000ffff057224 */ /* 0x000fe400078e0a05 */
[----:B------:R-:W-:Y:S02]  /*184d0*/  IMAD R7, R0, R13, R7 ;  /* 0x0000000d00077224 */ /* 0x000fe400078e0207 */
[----:B------:R-:W-:-:S04]  /*184e0*/  IMAD.HI.U32 R18, R28, R8, RZ ;  /* 0x000000081c127227 */ /* 0x000fc800078e00ff */
[----:B0-----:R-:W-:Y:S01]  /*184f0*/  IMAD.MOV.U32 R2, RZ, RZ, R11 ;  /* 0x000000ffff027224 */ /* 0x001fe200078e000b */
[----:B------:R-:W-:Y:S01]  /*18500*/  IADD3 R11, R9, 0x35, RZ ;  /* 0x00000035090b7810 */ /* 0x000fe20007ffe0ff */
[C---:B------:R-:W-:Y:S01]  /*18510*/  IMAD R6, R0.reuse, R5, R6 ;  /* 0x0000000500067224 */ /* 0x040fe200078e0206 */
[----:B------:R-:W-:Y:S01]  /*18520*/  IABS R5, R19 ;  /* 0x0000001300057213 */ /* 0x000fe20000000000 */
[----:B------:R-:W-:Y:S01]  /*18530*/  @!P0 IMAD.MOV R2, RZ, RZ, -R2 ;  /* 0x000000ffff028224 */ /* 0x000fe200078e0a02 */
[----:B------:R-:W-:Y:S01]  /*18540*/  ISETP.GT.U32.AND P0, PT, R0, R7, PT ;  /* 0x000000070000720c */ /* 0x000fe20003f04070 */
[----:B------:R-:W-:Y:S02]  /*18550*/  IMAD.MOV R18, RZ, RZ, -R18 ;  /* 0x000000ffff127224 */ /* 0x000fe400078e0a12 */
[----:B------:R-:W-:Y:S01]  /*18560*/  @!P3 IMAD.IADD R10, R10, 0x1, -R0 ;  /* 0x000000010a0ab824 */ /* 0x000fe200078e0a00 */
[C---:B------:R-:W-:Y:S01]  /*18570*/  ISETP.GT.U32.AND P3, PT, R0.reuse, R6, PT ;  /* 0x000000060000720c */ /* 0x040fe20003f64070 */
[----:B------:R-:W-:-:S02]  /*18580*/  IMAD R8, R0, R18, R8 ;  /* 0x0000001200087224 */ /* 0x000fc400078e0208 */
[----:B------:R-:W-:Y:S02]  /*18590*/  @!P2 IMAD.MOV R3, RZ, RZ, -R3 ;  /* 0x000000ffff03a224 */ /* 0x000fe400078e0a03 */
[--C-:B------:R-:W-:Y:S01]  /*185a0*/  @!P5 IMAD.IADD R16, R16, 0x1, -R0.reuse ;  /* 0x000000011010d824 */ /* 0x100fe200078e0a00 */
[----:B------:R-:W-:Y:S01]  /*185b0*/  ISETP.GT.U32.AND P2, PT, R0, R8, PT ;  /* 0x000000080000720c */ /* 0x000fe20003f44070 */
[----:B------:R-:W-:Y:S01]  /*185c0*/  IMAD.HI.U32 R13, R28, R5, RZ ;  /* 0x000000051c0d7227 */ /* 0x000fe200078e00ff */
[----:B------:R-:W-:Y:S01]  /*185d0*/  ISETP.GE.AND P5, PT, R4, RZ, PT ;  /* 0x000000ff0400720c */ /* 0x000fe20003fa6270 */
[----:B------:R-:W-:Y:S01]  /*185e0*/  STL [R1+0x9c], R3 ;  /* 0x00009c0301007387 */ /* 0x000fe20000100800 */
[----:B------:R-:W-:Y:S01]  /*185f0*/  IABS R4, R11 ;  /* 0x0000000b00047213 */ /* 0x000fe20000000000 */
[--C-:B------:R-:W-:Y:S02]  /*18600*/  @!P0 IMAD.IADD R7, R7, 0x1, -R0.reuse ;  /* 0x0000000107078824 */ /* 0x100fe400078e0a00 */
[----:B------:R-:W-:Y:S01]  /*18610*/  @!P3 IMAD.IADD R6, R6, 0x1, -R0 ;  /* 0x000000010606b824 */ /* 0x000fe200078e0a00 */
[----:B------:R0:W-:Y:S01]  /*18620*/  STL [R1+0xa0], R2 ;  /* 0x0000a00201007387 */ /* 0x0001e20000100800 */
[----:B------:R-:W-:Y:S01]  /*18630*/  IMAD.HI.U32 R17, R28, R4, RZ ;  /* 0x000000041c117227 */ /* 0x000fe200078e00ff */
[----:B------:R-:W-:-:S03]  /*18640*/  ISETP.GT.U32.AND P3, PT, R0, R7, PT ;  /* 0x000000070000720c */ /* 0x000fc60003f64070 */
[----:B------:R-:W-:Y:S01]  /*18650*/  @!P2 IMAD.IADD R8, R8, 0x1, -R0 ;  /* 0x000000010808a824 */ /* 0x000fe200078e0a00 */
[----:B------:R-:W-:Y:S01]  /*18660*/  ISETP.GE.AND P2, PT, R12, RZ, PT ;  /* 0x000000ff0c00720c */ /* 0x000fe20003f46270 */
[----:B------:R-:W-:Y:S01]  /*18670*/  IMAD.MOV R17, RZ, RZ, -R17 ;  /* 0x000000ffff117224 */ /* 0x000fe200078e0a11 */
[C---:B------:R-:W-:Y:S01]  /*18680*/  IADD3 R12, R9.reuse, 0x34, RZ ;  /* 0x00000034090c7810 */ /* 0x040fe20007ffe0ff */
[----:B------:R-:W-:Y:S01]  /*18690*/  IMAD.MOV R13, RZ, RZ, -R13 ;  /* 0x000000ffff0d7224 */ /* 0x000fe200078e0a0d */
[C---:B------:R-:W-:Y:S01]  /*186a0*/  ISETP.GT.U32.AND P0, PT, R0.reuse, R8, PT ;  /* 0x000000080000720c */ /* 0x040fe20003f04070 */
[----:B0-----:R-:W-:Y:S01]  /*186b0*/  IMAD.MOV.U32 R2, RZ, RZ, R16 ;  /* 0x000000ffff027224 */ /* 0x001fe200078e0010 */
[----:B------:R-:W-:Y:S01]  /*186c0*/  IABS R16, R12 ;  /* 0x0000000c00107213 */ /* 0x000fe20000000000 */
[C---:B------:R-:W-:Y:S01]  /*186d0*/  IMAD R4, R0.reuse, R17, R4 ;  /* 0x0000001100047224 */ /* 0x040fe200078e0204 */
[----:B------:R-:W-:Y:S01]  /*186e0*/  IADD3 R17, R9, 0x32, RZ ;  /* 0x0000003209117810 */ /* 0x000fe20007ffe0ff */
[----:B------:R-:W-:Y:S01]  /*186f0*/  @!P1 IMAD.MOV R2, RZ, RZ, -R2 ;  /* 0x000000ffff029224 */ /* 0x000fe200078e0a02 */
[C---:B------:R-:W-:Y:S01]  /*18700*/  ISETP.GT.U32.AND P1, PT, R0.reuse, R6, PT ;  /* 0x000000060000720c */ /* 0x040fe20003f24070 */
[--C-:B------:R-:W-:Y:S01]  /*18710*/  @!P3 IMAD.IADD R7, R7, 0x1, -R0.reuse ;  /* 0x000000010707b824 */ /* 0x100fe200078e0a00 */
[C---:B------:R-:W-:Y:S01]  /*18720*/  ISETP.GT.U32.AND P3, PT, R0.reuse, R4, PT ;  /* 0x000000040000720c */ /* 0x040fe20003f64070 */
[----:B------:R-:W-:Y:S01]  /*18730*/  IMAD R5, R0, R13, R5 ;  /* 0x0000000d00057224 */ /* 0x000fe200078e0205 */
[C---:B------:R-:W-:Y:S01]  /*18740*/  IADD3 R13, R9.reuse, 0x33, RZ ;  /* 0x00000033090d7810 */ /* 0x040fe20007ffe0ff */
[----:B------:R-:W-:Y:S01]  /*18750*/  IMAD.HI.U32 R20, R28, R16, RZ ;  /* 0x000000101c147227 */ /* 0x000fe200078e00ff */
[----:B------:R0:W-:Y:S02]  /*18760*/  STL [R1+0xa4], R2 ;  /* 0x0000a40201007387 */ /* 0x0001e40000100800 */
[----:B------:R-:W-:Y:S01]  /*18770*/  IABS R18, R13 ;  /* 0x0000000d00127213 */ /* 0x000fe20000000000 */
[--C-:B------:R-:W-:Y:S01]  /*18780*/  @!P0 IMAD.IADD R8, R8, 0x1, -R0.reuse ;  /* 0x0000000108088824 */ /* 0x100fe200078e0a00 */
[----:B------:R-:W-:Y:S01]  /*18790*/  ISETP.GT.U32.AND P0, PT, R0, R5, PT ;  /* 0x000000050000720c */ /* 0x000fe20003f04070 */
[----:B------:R-:W-:Y:S01]  /*187a0*/  IMAD.MOV.U32 R3, RZ, RZ, R7 ;  /* 0x000000ffff037224 */ /* 0x000fe200078e0007 */
[----:B------:R-:W-:Y:S01]  /*187b0*/  IADD3 R7, R9, 0x31, RZ ;  /* 0x0000003109077810 */ /* 0x000fe20007ffe0ff */
[----:B------:R-:W-:Y:S01]  /*187c0*/  @!P1 IMAD.IADD R6, R6, 0x1, -R0 ;  /* 0x0000000106069824 */ /* 0x000fe200078e0a00 */
[----:B------:R-:W-:Y:S01]  /*187d0*/  ISETP.GE.AND P1, PT, R19, RZ, PT ;  /* 0x000000ff1300720c */ /* 0x000fe20003f26270 */
[----:B------:R-:W-:Y:S01]  /*187e0*/  IMAD.MOV R19, RZ, RZ, -R20 ;  /* 0x000000ffff137224 */ /* 0x000fe200078e0a14 */
[----:B------:R-:W-:Y:S01]  /*187f0*/  IABS R20, R17 ;  /* 0x0000001100147213 */ /* 0x000fe20000000000 */
[----:B------:R-:W-:-:S02]  /*18800*/  @!P3 IMAD.IADD R4, R4, 0x1, -R0 ;  /* 0x000000010404b824 */ /* 0x000fc400078e0a00 */
[----:B------:R-:W-:Y:S02]  /*18810*/  IMAD R16, R0, R19, R16 ;  /* 0x0000001300107224 */ /* 0x000fe400078e0210 */
[----:B------:R-:W-:Y:S01]  /*18820*/  IMAD.HI.U32 R21, R28, R18, RZ ;  /* 0x000000121c157227 */ /* 0x000fe200078e00ff */
[----:B------:R-:W-:-:S03]  /*18830*/  ISETP.GT.U32.AND P3, PT, R0, R4, PT ;  /* 0x000000040000720c */ /* 0x000fc60003f64070 */
[----:B------:R-:W-:Y:S01]  /*18840*/  @!P6 IMAD.MOV R8, RZ, RZ, -R8 ;  /* 0x000000ffff08e224 */ /* 0x000fe200078e0a08 */
[C---:B------:R-:W-:Y:S01]  /*18850*/  ISETP.GT.U32.AND P6, PT, R0.reuse, R16, PT ;  /* 0x000000100000720c */ /* 0x040fe20003fc4070 */
[----:B------:R-:W-:Y:S01]  /*18860*/  @!P0 IMAD.IADD R5, R5, 0x1, -R0 ;  /* 0x0000000105058824 */ /* 0x000fe200078e0a00 */
[----:B------:R-:W-:Y:S01]  /*18870*/  ISETP.GE.AND P0, PT, R11, RZ, PT ;  /* 0x000000ff0b00720c */ /* 0x000fe20003f06270 */
[----:B0-----:R-:W-:Y:S01]  /*18880*/  IMAD.MOV.U32 R2, RZ, RZ, R10 ;  /* 0x000000ffff027224 */ /* 0x001fe200078e000a */
[----:B------:R-:W-:Y:S01]  /*18890*/  IADD3 R10, R9, 0x2d, RZ ;  /* 0x0000002d090a7810 */ /* 0x000fe20007ffe0ff */
[----:B------:R-:W-:Y:S02]  /*188a0*/  IMAD.MOV R21, RZ, RZ, -R21 ;  /* 0x000000ffff157224 */ /* 0x000fe400078e0a15 */
[----:B------:R-:W-:Y:S01]  /*188b0*/  @!P4 IMAD.MOV R2, RZ, RZ, -R2 ;  /* 0x000000ffff02c224 */ /* 0x000fe200078e0a02 */
[C---:B------:R-:W-:Y:S01]  /*188c0*/  ISETP.GT.U32.AND P4, PT, R0.reuse, R5, PT ;  /* 0x000000050000720c */ /* 0x040fe20003f84070 */
[----:B------:R-:W-:-:S02]  /*188d0*/  IMAD R18, R0, R21, R18 ;  /* 0x0000001500127224 */ /* 0x000fc400078e0212 */
[--C-:B------:R-:W-:Y:S01]  /*188e0*/  @!P3 IMAD.IADD R4, R4, 0x1, -R0.reuse ;  /* 0x000000010404b824 */ /* 0x100fe200078e0a00 */
[----:B------:R0:W-:Y:S01]  /*188f0*/  STL [R1+0x98], R2 ;  /* 0x0000980201007387 */ /* 0x0001e20000100800 */
[--C-:B------:R-:W-:Y:S01]  /*18900*/  @!P6 IMAD.IADD R16, R16, 0x1, -R0.reuse ;  /* 0x000000011010e824 */ /* 0x100fe200078e0a00 */
[----:B------:R-:W-:Y:S01]  /*18910*/  ISETP.GT.U32.AND P3, PT, R0, R18, PT ;  /* 0x000000120000720c */ /* 0x000fe20003f64070 */
[----:B------:R-:W-:Y:S01]  /*18920*/  @!P5 IMAD.MOV R3, RZ, RZ, -R3 ;  /* 0x000000ffff03d224 */ /* 0x000fe200078e0a03 */
[----:B------:R1:W-:Y:S01]  /*18930*/  STL [R1+0x94], R8 ;  /* 0x0000940801007387 */ /* 0x0003e20000100800 */
[----:B------:R-:W-:Y:S02]  /*18940*/  ISETP.GE.AND P5, PT, R12, RZ, PT ;  /* 0x000000ff0c00720c */ /* 0x000fe40003fa6270 */
[----:B------:R-:W-:Y:S01]  /*18950*/  ISETP.GT.U32.AND P6, PT, R0, R16, PT ;  /* 0x000000100000720c */ /* 0x000fe20003fc4070 */
[----:B------:R2:W-:Y:S01]  /*18960*/  STL [R1+0x8c], R3 ;  /* 0x00008c0301007387 */ /* 0x0005e20000100800 */
[----:B------:R-:W-:Y:S01]  /*18970*/  @!P4 IMAD.IADD R5, R5, 0x1, -R0 ;  /* 0x000000010505c824 */ /* 0x000fe200078e0a00 */
[----:B------:R-:W-:Y:S01]  /*18980*/  ISETP.GE.AND P4, PT, R17, RZ, PT ;  /* 0x000000ff1100720c */ /* 0x000fe20003f86270 */
[----:B0-----:R-:W-:-:S02]  /*18990*/  IMAD.MOV.U32 R2, RZ, RZ, R6 ;  /* 0x000000ffff027224 */ /* 0x001fc400078e0006 */
[----:B------:R-:W-:Y:S01]  /*189a0*/  IMAD.HI.U32 R6, R28, R20, RZ ;  /* 0x000000141c067227 */ /* 0x000fe200078e00ff */
[----:B-1----:R-:W-:-:S03]  /*189b0*/  IABS R8, R7 ;  /* 0x0000000700087213 */ /* 0x002fc60000000000 */
[----:B------:R-:W-:Y:S01]  /*189c0*/  @!P2 IMAD.MOV R2, RZ, RZ, -R2 ;  /* 0x000000ffff02a224 */ /* 0x000fe200078e0a02 */
[----:B------:R-:W-:Y:S01]  /*189d0*/  ISETP.GE.AND P2, PT, R13, RZ, PT ;  /* 0x000000ff0d00720c */ /* 0x000fe20003f46270 */
[----:B--2---:R-:W-:Y:S01]  /*189e0*/  IMAD.MOV.U32 R3, RZ, RZ, R5 ;  /* 0x000000ffff037224 */ /* 0x004fe200078e0005 */
[----:B------:R-:W-:Y:S01]  /*189f0*/  IADD3 R5, R9, 0x2f, RZ ;  /* 0x0000002f09057810 */ /* 0x000fe20007ffe0ff */
[----:B------:R-:W-:Y:S01]  /*18a00*/  @!P3 IMAD.IADD R18, R18, 0x1, -R0 ;  /* 0x000000011212b824 */ /* 0x000fe200078e0a00 */
[----:B------:R0:W-:Y:S01]  /*18a10*/  STL [R1+0x88], R2 ;  /* 0x0000880201007387 */ /* 0x0001e20000100800 */
[----:B------:R-:W-:Y:S01]  /*18a20*/  @!P1 IMAD.MOV R3, RZ, RZ, -R3 ;  /* 0x000000ffff039224 */ /* 0x000fe200078e0a03 */
[----:B------:R-:W-:Y:S01]  /*18a30*/  ISETP.GE.AND P1, PT, R7, RZ, PT ;  /* 0x000000ff0700720c */ /* 0x000fe20003f26270 */
[----:B------:R-:W-:Y:S01]  /*18a40*/  IMAD.MOV R6, RZ, RZ, -R6 ;  /* 0x000000ffff067224 */ /* 0x000fe200078e0a06 */
[----:B------:R-:W-:Y:S01]  /*18a50*/  ISETP.GT.U32.AND P3, PT, R0, R18, PT ;  /* 0x000000120000720c */ /* 0x000fe20003f64070 */
[----:B------:R-:W-:Y:S01]  /*18a60*/  IMAD.HI.U32 R7, R28, R8, RZ ;  /* 0x000000081c077227 */ /* 0x000fe200078e00ff */
[----:B------:R-:W-:Y:S01]  /*18a70*/  STL [R1+0x70], R3 ;  /* 0x0000700301007387 */ /* 0x000fe20000100800 */
[----:B------:R-:W-:-:S02]  /*18a80*/  IABS R17, R5 ;  /* 0x0000000500117213 */ /* 0x000fc40000000000 */
[----:B------:R-:W-:Y:S01]  /*18a90*/  IMAD R6, R0, R6, R20 ;  /* 0x0000000600067224 */ /* 0x000fe200078e0214 */
[----:B------:R-:W-:Y:S01]  /*18aa0*/  IABS R13, R10 ;  /* 0x0000000a000d7213 */ /* 0x000fe20000000000 */
[----:B0-----:R-:W-:Y:S01]  /*18ab0*/  IMAD.MOV.U32 R2, RZ, RZ, R4 ;  /* 0x000000ffff027224 */ /* 0x001fe200078e0004 */
[----:B------:R-:W-:Y:S01]  /*18ac0*/  IADD3 R4, R9, 0x30, RZ ;  /* 0x0000003009047810 */ /* 0x000fe20007ffe0ff */
[----:B------:R-:W-:Y:S02]  /*18ad0*/  @!P6 IMAD.IADD R16, R16, 0x1, -R0 ;  /* 0x000000011010e824 */ /* 0x000fe400078e0a00 */
[----:B------:R-:W-:Y:S01]  /*18ae0*/  @!P0 IMAD.MOV R2, RZ, RZ, -R2 ;  /* 0x000000ffff028224 */ /* 0x000fe200078e0a02 */
[----:B------:R-:W-:Y:S01]  /*18af0*/  IABS R11, R4 ;  /* 0x00000004000b7213 */ /* 0x000fe20000000000 */
[----:B------:R-:W-:Y:S01]  /*18b00*/  IMAD.MOV R7, RZ, RZ, -R7 ;  /* 0x000000ffff077224 */ /* 0x000fe200078e0a07 */
[----:B------:R-:W-:Y:S01]  /*18b10*/  ISETP.GT.U32.AND P0, PT, R0, R6, PT ;  /* 0x000000060000720c */ /* 0x000fe20003f04070 */
[----:B------:R-:W-:Y:S01]  /*18b20*/  @!P3 IMAD.IADD R18, R18, 0x1, -R0 ;  /* 0x000000011212b824 */ /* 0x000fe200078e0a00 */
[----:B------:R0:W-:Y:S01]  /*18b30*/  STL [R1+0x6c], R2 ;  /* 0x00006c0201007387 */ /* 0x0001e20000100800 */
[----:B------:R-:W-:Y:S01]  /*18b40*/  IMAD R8, R0, R7, R8 ;  /* 0x0000000700087224 */ /* 0x000fe200078e0208 */
[----:B------:R-:W-:Y:S01]  /*18b50*/  ISETP.GE.AND P3, PT, R5, RZ, PT ;  /* 0x000000ff0500720c */ /* 0x000fe20003f66270 */
[----:B------:R-:W-:Y:S01]  /*18b60*/  IMAD.HI.U32 R7, R28, R11, RZ ;  /* 0x0000000b1c077227 */ /* 0x000fe200078e00ff */
[----:B------:R-:W-:-:S02]  /*18b70*/  ISETP.GE.AND P6, PT, R4, RZ, PT ;  /* 0x000000ff0400720c */ /* 0x000fc40003fc6270 */
[----:B------:R-:W-:Y:S01]  /*18b80*/  IADD3 R4, R9, 0x2e, RZ ;  /* 0x0000002e09047810 */ /* 0x000fe20007ffe0ff */
[----:B------:R-:W-:Y:S02]  /*18b90*/  IMAD.MOV R7, RZ, RZ, -R7 ;  /* 0x000000ffff077224 */ /* 0x000fe400078e0a07 */
[----:B------:R-:W-:-:S04]  /*18ba0*/  IMAD.HI.U32 R5, R28, R17, RZ ;  /* 0x000000111c057227 */ /* 0x000fc800078e00ff */
[----:B0-----:R-:W-:Y:S01]  /*18bb0*/  IMAD.MOV.U32 R2, RZ, RZ, R16 ;  /* 0x000000ffff027224 */ /* 0x001fe200078e0010 */
[----:B------:R-:W-:Y:S01]  /*18bc0*/  IABS R16, R4 ;  /* 0x0000000400107213 */ /* 0x000fe20000000000 */
[C---:B------:R-:W-:Y:S02]  /*18bd0*/  IMAD R11, R0.reuse, R7, R11 ;  /* 0x00000007000b7224 */ /* 0x040fe400078e020b */
[----:B------:R-:W-:Y:S01]  /*18be0*/  @!P5 IMAD.MOV R2, RZ, RZ, -R2 ;  /* 0x000000ffff02d224 */ /* 0x000fe200078e0a02 */
[----:B------:R-:W-:Y:S01]  /*18bf0*/  ISETP.GT.U32.AND P5, PT, R0, R8, PT ;  /* 0x000000080000720c */ /* 0x000fe20003fa4070 */
[----:B------:R-:W-:Y:S02]  /*18c00*/  @!P0 IMAD.IADD R6, R6, 0x1, -R0 ;  /* 0x0000000106068824 */ /* 0x000fe400078e0a00 */
[----:B------:R-:W-:Y:S01]  /*18c10*/  IMAD.MOV R5, RZ, RZ, -R5 ;  /* 0x000000ffff057224 */ /* 0x000fe200078e0a05 */
[----:B------:R0:W-:Y:S01]  /*18c20*/  STL [R1+0x60], R2 ;  /* 0x0000600201007387 */ /* 0x0001e20000100800 */
[----:B------:R-:W-:Y:S01]  /*18c30*/  IMAD.HI.U32 R7, R28, R13, RZ ;  /* 0x0000000d1c077227 */ /* 0x000fe200078e00ff */
[----:B------:R-:W-:-:S03]  /*18c40*/  ISETP.GT.U32.AND P0, PT, R0, R6, PT ;  /* 0x000000060000720c */ /* 0x000fc60003f04070 */
[----:B------:R-:W-:Y:S01]  /*18c50*/  IMAD R17, R0, R5, R17 ;  /* 0x0000000500117224 */ /* 0x000fe200078e0211 */
[----:B------:R-:W-:Y:S01]  /*18c60*/  IADD3 R5, R9, 0x2a, RZ ;  /* 0x0000002a09057810 */ /* 0x000fe20007ffe0ff */
[----:B------:R-:W-:Y:S02]  /*18c70*/  IMAD.MOV R7, RZ, RZ, -R7 ;  /* 0x000000ffff077224 */ /* 0x000fe400078e0a07 */
[----:B------:R-:W-:Y:S02]  /*18c80*/  @!P5 IMAD.IADD R8, R8, 0x1, -R0 ;  /* 0x000000010808d824 */ /* 0x000fe400078e0a00 */
[----:B0-----:R-:W-:Y:S02]  /*18c90*/  IMAD.MOV.U32 R2, RZ, RZ, R18 ;  /* 0x000000ffff027224 */ /* 0x001fe400078e0012 */
[C---:B------:R-:W-:Y:S01]  /*18ca0*/  IMAD R13, R0.reuse, R7, R13 ;  /* 0x00000007000d7224 */ /* 0x040fe200078e020d */
[C---:B------:R-:W-:Y:S01]  /*18cb0*/  ISETP.GT.U32.AND P5, PT, R0.reuse, R8, PT ;  /* 0x000000080000720c */ /* 0x040fe20003fa4070 */
[----:B------:R-:W-:Y:S01]  /*18cc0*/  @!P2 IMAD.MOV R2, RZ, RZ, -R2 ;  /* 0x000000ffff02a224 */ /* 0x000fe200078e0a02 */
[----:B------:R-:W-:Y:S01]  /*18cd0*/  ISETP.GT.U32.AND P2, PT, R0, R11, PT ;  /* 0x0000000b0000720c */ /* 0x000fe20003f44070 */
[----:B------:R-:W-:Y:S01]  /*18ce0*/  @!P0 IMAD.IADD R6, R6, 0x1, -R0 ;  /* 0x0000000106068824 */ /* 0x000fe200078e0a00 */
[----:B------:R-:W-:Y:S01]  /*18cf0*/  ISETP.GE.AND P0, PT, R4, RZ, PT ;  /* 0x000000ff0400720c */ /* 0x000fe20003f06270 */
[----:B------:R-:W-:Y:S01]  /*18d00*/  IMAD.HI.U32 R4, R28, R16, RZ ;  /* 0x000000101c047227 */ /* 0x000fe200078e00ff */
[----:B------:R0:W-:Y:S01]  /*18d10*/  STL [R1+0x7c], R2 ;  /* 0x00007c0201007387 */ /* 0x0001e20000100800 */
[----:B------:R-:W-:-:S02]  /*18d20*/  IABS R7, R5 ;  /* 0x0000000500077213 */ /* 0x000fc40000000000 */
[----:B------:R-:W-:-:S04]  /*18d30*/  IMAD.MOV R4, RZ, RZ, -R4 ;  /* 0x000000ffff047224 */ /* 0x000fc800078e0a04 */
[--C-:B------:R-:W-:Y:S02]  /*18d40*/  @!P5 IMAD.IADD R8, R8, 0x1, -R0.reuse ;  /* 0x000000010808d824 */ /* 0x100fe400078e0a00 */
[----:B------:R-:W-:Y:S02]  /*18d50*/  @!P2 IMAD.IADD R11, R11, 0x1, -R0 ;  /* 0x000000010b0ba824 */ /* 0x000fe400078e0a00 */
[----:B0-----:R-:W-:Y:S01]  /*18d60*/  IMAD.MOV.U32 R2, RZ, RZ, R6 ;  /* 0x000000ffff027224 */ /* 0x001fe200078e0006 */
[----:B------:R-:W-:Y:S01]  /*18d70*/  IADD3 R6, R9, 0x2c, RZ ;  /* 0x0000002c09067810 */ /* 0x000fe20007ffe0ff */
[C---:B------:R-:W-:Y:S01]  /*18d80*/  IMAD R16, R0.reuse, R4, R16 ;  /* 0x0000000400107224 */ /* 0x040fe200078e0210 */
[C---:B------:R-:W-:Y:S01]  /*18d90*/  ISETP.GT.U32.AND P2, PT, R0.reuse, R11, PT ;  /* 0x0000000b0000720c */ /* 0x040fe20003f44070 */
[----:B------:R-:W-:Y:S01]  /*18da0*/  @!P4 IMAD.MOV R2, RZ, RZ, -R2 ;  /* 0x000000ffff02c224 */ /* 0x000fe200078e0a02 */
[----:B------:R-:W-:Y:S02]  /*18db0*/  ISETP.GT.U32.AND P4, PT, R0, R17, PT ;  /* 0x000000110000720c */ /* 0x000fe40003f84070 */
[----:B------:R-:W-:-:S02]  /*18dc0*/  IABS R12, R6 ;  /* 0x00000006000c7213 */ /* 0x000fc40000000000 */
[----:B------:R0:W-:Y:S01]  /*18dd0*/  STL [R1+0x278], R2 ;  /* 0x0002780201007387 */ /* 0x0001e20000100800 */
[----:B------:R-:W-:Y:S02]  /*18de0*/  IADD3 R4, R9, 0x2b, RZ ;  /* 0x0000002b09047810 */ /* 0x000fe40007ffe0ff */
[----:B------:R-:W-:Y:S01]  /*18df0*/  ISETP.GT.U32.AND P5, PT, R0, R16, PT ;  /* 0x000000100000720c */ /* 0x000fe20003fa4070 */
[----:B------:R-:W-:Y:S01]  /*18e00*/  IMAD.HI.U32 R19, R28, R12, RZ ;  /* 0x0000000c1c137227 */ /* 0x000fe200078e00ff */
[----:B------:R-:W-:-:S03]  /*18e10*/  IABS R18, R4 ;  /* 0x0000000400127213 */ /* 0x000fc60000000000 */
[----:B------:R-:W-:Y:S01]  /*18e20*/  @!P2 IMAD.IADD R11, R11, 0x1, -R0 ;  /* 0x000000010b0ba824 */ /* 0x000fe200078e0a00 */
[----:B------:R-:W-:Y:S01]  /*18e30*/  ISETP.GT.U32.AND P2, PT, R0, R13, PT ;  /* 0x0000000d0000720c */ /* 0x000fe20003f44070 */
[----:B0-----:R-:W-:Y:S02]  /*18e40*/  IMAD.MOV.U32 R2, RZ, RZ, R8 ;  /* 0x000000ffff027224 */ /* 0x001fe400078e0008 */
[----:B------:R-:W-:Y:S02]  /*18e50*/  @!P4 IMAD.IADD R17, R17, 0x1, -R0 ;  /* 0x000000011111c824 */ /* 0x000fe400078e0a00 */
[----:B------:R-:W-:Y:S01]  /*18e60*/  @!P1 IMAD.MOV R2, RZ, RZ, -R2 ;  /* 0x000000ffff029224 */ /* 0x000fe200078e0a02 */
[----:B------:R-:W-:Y:S01]  /*18e70*/  ISETP.GE.AND P1, PT, R10, RZ, PT ;  /* 0x000000ff0a00720c */ /* 0x000fe20003f26270 */
[----:B------:R-:W-:Y:S01]  /*18e80*/  IMAD.MOV R19, RZ, RZ, -R19 ;  /* 0x000000ffff137224 */ /* 0x000fe200078e0a13 */
[C---:B------:R-:W-:Y:S01]  /*18e90*/  ISETP.GT.U32.AND P4, PT, R0.reuse, R17, PT ;  /* 0x000000110000720c */ /* 0x040fe20003f84070 */
[----:B------:R-:W-:Y:S01]  /*18ea0*/  IMAD.MOV.U32 R8, RZ, RZ, R18 ;  /* 0x000000ffff087224 */ /* 0x000fe200078e0012 */
[----:B------:R0:W-:Y:S01]  /*18eb0*/  STL [R1+0x74], R2 ;  /* 0x0000740201007387 */ /* 0x0001e20000100800 */
[----:B------:R-:W-:-:S02]  /*18ec0*/  IMAD R10, R0, R19, R12 ;  /* 0x00000013000a7224 */ /* 0x000fc400078e020c */
[----:B------:R-:W-:Y:S02]  /*18ed0*/  @!P2 IMAD.IADD R13, R13, 0x1, -R0 ;  /* 0x000000010d0da824 */ /* 0x000fe400078e0a00 */
[----:B------:R-:W-:-:S03]  /*18ee0*/  IMAD.HI.U32 R12, R28, R8, RZ ;  /* 0x000000081c0c7227 */ /* 0x000fc600078e00ff */
[----:B------:R-:W-:Y:S01]  /*18ef0*/  ISETP.GT.U32.AND P2, PT, R0, R13, PT ;  /* 0x0000000d0000720c */ /* 0x000fe20003f44070 */
        /* <DEDUP_REMOVED lines=9> */
[----:B------:R-:W-:Y:S01]  /*18f90*/  @!P4 IMAD.IADD R17, R17, 0x1, -R0 ;  /* 0x000000011111c824 */ /* 0x000fe200078e0a00 */
[C---:B------:R-:W-:Y:S01]  /*18fa0*/  ISETP.GT.U32.AND P4, PT, R0.reuse, R10, PT ;  /* 0x0000000a0000720c */ /* 0x040fe20003f84070 */
[----:B------:R-:W-:Y:S01]  /*18fb0*/  IMAD.MOV R12, RZ, RZ, -R6 ;  /* 0x000000ffff0c7224 */ /* 0x000fe200078e0a06 */
[----:B------:R-:W-:Y:S01]  /*18fc0*/  IABS R6, R11 ;  /* 0x0000000b00067213 */ /* 0x000fe20000000000 */
[C---:B------:R-:W-:Y:S02]  /*18fd0*/  IMAD R8, R0.reuse, R18, R8 ;  /* 0x0000001200087224 */ /* 0x040fe400078e0208 */
[C---:B------:R-:W-:Y:S02]  /*18fe0*/  IMAD R7, R0.reuse, R12, R7 ;  /* 0x0000000c00077224 */ /* 0x040fe400078e0207 */
[----:B------:R-:W-:Y:S02]  /*18ff0*/  IMAD.MOV.U32 R14, RZ, RZ, R17 ;  /* 0x000000ffff0e7224 */ /* 0x000fe400078e0011 */
[----:B------:R-:W-:Y:S01]  /*19000*/  @!P2 IMAD.IADD R13, R13, 0x1, -R0 ;  /* 0x000000010d0da824 */ /* 0x000fe200078e0a00 */
[C---:B------:R-:W-:Y:S01]  /*19010*/  ISETP.GT.U32.AND P2, PT, R0.reuse, R8, PT ;  /* 0x000000080000720c */ /* 0x040fe20003f44070 */
[----:B------:R-:W-:Y:S01]  /*19020*/  @!P3 IMAD.MOV R14, RZ, RZ, -R14 ;  /* 0x000000ffff0eb224 */ /* 0x000fe200078e0a0e */
[----:B------:R-:W-:Y:S01]  /*19030*/  ISETP.GT.U32.AND P3, PT, R0, R7, PT ;  /* 0x000000070000720c */ /* 0x000fe20003f64070 */
[--C-:B------:R-:W-:Y:S01]  /*19040*/  @!P5 IMAD.IADD R16, R16, 0x1, -R0.reuse ;  /* 0x000000011010d824 */ /* 0x100fe200078e0a00 */
[----:B------:R-:W-:Y:S01]  /*19050*/  ISETP.GE.AND P5, PT, R4, RZ, PT ;  /* 0x000000ff0400720c */ /* 0x000fe20003fa6270 */
[----:B------:R-:W-:Y:S01]  /*19060*/  @!P4 IMAD.IADD R10, R10, 0x1, -R0 ;  /* 0x000000010a0ac824 */ /* 0x000fe200078e0a00 */
[----:B------:R-:W-:Y:S01]  /*19070*/  IADD3 R4, R9, 0x28, RZ ;  /* 0x0000002809047810 */ /* 0x000fe20007ffe0ff */
[----:B------:R-:W-:Y:S01]  /*19080*/  IMAD.MOV.U32 R3, RZ, RZ, R16 ;  /* 0x000000ffff037224 */ /* 0x000fe200078e0010 */
[----:B------:R-:W-:Y:S01]  /*19090*/  STL [R1+0x68], R14 ;  /* 0x0000680e01007387 */ /* 0x000fe20000100800 */
[----:B0-----:R-:W-:Y:S01]  /*190a0*/  IMAD.MOV.U32 R2, RZ, RZ, R13 ;  /* 0x000000ffff027224 */ /* 0x001fe200078e000d */
[----:B------:R-:W-:Y:S01]  /*190b0*/  IABS R12, R4 ;  /* 0x00000004000c7213 */ /* 0x000fe20000000000 */
[----:B------:R-:W-:Y:S01]  /*190c0*/  @!P0 IMAD.MOV R3, RZ, RZ, -R3 ;  /* 0x000000ffff038224 */ /* 0x000fe200078e0a03 */
[----:B------:R-:W-:Y:S01]  /*190d0*/  ISETP.GE.AND P0, PT, R5, RZ, PT ;  /* 0x000000ff0500720c */ /* 0x000fe20003f06270 */
[--C-:B------:R-:W-:Y:S01]  /*190e0*/  @!P2 IMAD.IADD R8, R8, 0x1, -R0.reuse ;  /* 0x000000010808a824 */ /* 0x100fe200078e0a00 */
[C---:B------:R-:W-:Y:S01]  /*190f0*/  ISETP.GT.U32.AND P4, PT, R0.reuse, R10, PT ;  /* 0x0000000a0000720c */ /* 0x040fe20003f84070 */
[----:B------:R-:W-:Y:S01]  /*19100*/  @!P3 IMAD.IADD R7, R7, 0x1, -R0 ;  /* 0x000000010707b824 */ /* 0x000fe200078e0a00 */
[----:B------:R0:W-:Y:S01]  /*19110*/  STL [R1+0x208], R3 ;  /* 0x0002080301007387 */ /* 0x0001e20000100800 */
[----:B------:R-:W-:Y:S01]  /*19120*/  IMAD.MOV.U32 R5, RZ, RZ, R12 ;  /* 0x000000ffff057224 */ /* 0x000fe200078e000c */
[----:B------:R-:W-:Y:S01]  /*19130*/  ISETP.GT.U32.AND P2, PT, R0, R8, PT ;  /* 0x000000080000720c */ /* 0x000fe20003f44070 */
[----:B------:R-:W-:Y:S01]  /*19140*/  IMAD.HI.U32 R12, R28, R6, RZ ;  /* 0x000000061c0c7227 */ /* 0x000fe200078e00ff */
[----:B------:R-:W-:-:S02]  /*19150*/  ISETP.GT.U32.AND P3, PT, R0, R7, PT ;  /* 0x000000070000720c */ /* 0x000fc40003f64070 */
[----:B------:R-:W-:Y:S01]  /*19160*/  IADD3 R16, R9, 0x24, RZ ;  /* 0x0000002409107810 */ /* 0x000fe20007ffe0ff */
[----:B------:R-:W-:-:S03]  /*19170*/  IMAD.HI.U32 R13, R28, R5, RZ ;  /* 0x000000051c0d7227 */ /* 0x000fc600078e00ff */
[----:B------:R-:W-:Y:S01]  /*19180*/  IABS R20, R16 ;  /* 0x0000001000147213 */ /* 0x000fe20000000000 */
[----:B------:R-:W-:Y:S02]  /*19190*/  IMAD.MOV R12, RZ, RZ, -R12 ;  /* 0x000000ffff0c7224 */ /* 0x000fe400078e0a0c */
[----:B------:R-:W-:Y:S02]  /*191a0*/  IMAD.MOV R13, RZ, RZ, -R13 ;  /* 0x000000ffff0d7224 */ /* 0x000fe400078e0a0d */
[C---:B------:R-:W-:Y:S01]  /*191b0*/  IMAD R6, R0.reuse, R12, R6 ;  /* 0x0000000c00067224 */ /* 0x040fe200078e0206 */
[----:B------:R-:W-:Y:S01]  /*191c0*/  IADD3 R12, R9, 0x26, RZ ;  /* 0x00000026090c7810 */ /* 0x000fe20007ffe0ff */
[----:B------:R-:W-:Y:S01]  /*191d0*/  @!P1 IMAD.MOV R2, RZ, RZ, -R2 ;  /* 0x000000ffff029224 */ /* 0x000fe200078e0a02 */
[----:B------:R-:W-:Y:S01]  /*191e0*/  ISETP.GE.AND P1, PT, R11, RZ, PT ;  /* 0x000000ff0b00720c */ /* 0x000fe20003f26270 */
[----:B------:R-:W-:Y:S01]  /*191f0*/  IMAD R5, R0, R13, R5 ;  /* 0x0000000d00057224 */ /* 0x000fe200078e0205 */
[----:B------:R-:W-:Y:S01]  /*19200*/  IADD3 R11, R9, 0x27, RZ ;  /* 0x00000027090b7810 */ /* 0x000fe20007ffe0ff */
[--C-:B------:R-:W-:Y:S01]  /*19210*/  @!P2 IMAD.IADD R8, R8, 0x1, -R0.reuse ;  /* 0x000000010808a824 */ /* 0x100fe200078e0a00 */
[----:B------:R-:W-:Y:S01]  /*19220*/  ISETP.GT.U32.AND P2, PT, R0, R6, PT ;  /* 0x000000060000720c */ /* 0x000fe20003f44070 */
[--C-:B------:R-:W-:Y:S01]  /*19230*/  @!P4 IMAD.IADD R10, R10, 0x1, -R0.reuse ;  /* 0x000000010a0ac824 */ /* 0x100fe200078e0a00 */
[----:B------:R-:W-:Y:S01]  /*19240*/  ISETP.GE.AND P4, PT, R4, RZ, PT ;  /* 0x000000ff0400720c */ /* 0x000fe20003f86270 */
[----:B------:R-:W-:Y:S01]  /*19250*/  @!P3 IMAD.IADD R7, R7, 0x1, -R0 ;  /* 0x000000010707b824 */ /* 0x000fe200078e0a00 */
[----:B------:R-:W-:Y:S01]  /*19260*/  IABS R4, R11 ;  /* 0x0000000b00047213 */ /* 0x000fe20000000000 */
[----:B------:R1:W-:Y:S01]  /*19270*/  STL [R1+0x210], R2 ;  /* 0x0002100201007387 */ /* 0x0003e20000100800 */
[----:B------:R-:W-:Y:S01]  /*19280*/  ISETP.GT.U32.AND P3, PT, R0, R5, PT ;  /* 0x000000050000720c */ /* 0x000fe20003f64070 */
[----:B0-----:R-:W-:Y:S01]  /*19290*/  IMAD.MOV.U32 R3, RZ, RZ, R7 ;  /* 0x000000ffff037224 */ /* 0x001fe200078e0007 */
[----:B------:R-:W-:Y:S01]  /*192a0*/  IADD3 R13, R9, 0x25, RZ ;  /* 0x00000025090d7810 */ /* 0x000fe20007ffe0ff */
[----:B------:R-:W-:Y:S01]  /*192b0*/  IMAD.HI.U32 R19, R28, R4, RZ ;  /* 0x000000041c137227 */ /* 0x000fe200078e00ff */
[----:B------:R-:W-:-:S02]  /*192c0*/  IABS R17, R12 ;  /* 0x0000000c00117213 */ /* 0x000fc40000000000 */
[----:B------:R-:W-:Y:S01]  /*192d0*/  IABS R18, R13 ;  /* 0x0000000d00127213 */ /* 0x000fe20000000000 */
[----:B------:R-:W-:Y:S01]  /*192e0*/  IMAD.MOV R19, RZ, RZ, -R19 ;  /* 0x000000ffff137224 */ /* 0x000fe200078e0a13 */
[----:B------:R-:W-:Y:S01]  /*192f0*/  IADD3 R7, R9, 0x22, RZ ;  /* 0x0000002209077810 */ /* 0x000fe20007ffe0ff */
[----:B-1----:R-:W-:Y:S02]  /*19300*/  IMAD.MOV.U32 R2, RZ, RZ, R10 ;  /* 0x000000ffff027224 */ /* 0x002fe400078e000a */
[----:B------:R-:W-:Y:S02]  /*19310*/  @!P2 IMAD.IADD R6, R6, 0x1, -R0 ;  /* 0x000000010606a824 */ /* 0x000fe400078e0a00 */
[----:B------:R-:W-:Y:S02]  /*19320*/  @!P6 IMAD.MOV R2, RZ, RZ, -R2 ;  /* 0x000000ffff02e224 */ /* 0x000fe400078e0a02 */
[C---:B------:R-:W-:Y:S01]  /*19330*/  IMAD R4, R0.reuse, R19, R4 ;  /* 0x0000001300047224 */ /* 0x040fe200078e0204 */
[----:B------:R-:W-:Y:S01]  /*19340*/  ISETP.GT.U32.AND P6, PT, R0, R6, PT ;  /* 0x000000060000720c */ /* 0x000fe20003fc4070 */
[----:B------:R-:W-:Y:S01]  /*19350*/  @!P3 IMAD.IADD R5, R5, 0x1, -R0 ;  /* 0x000000010505b824 */ /* 0x000fe200078e0a00 */
[----:B------:R0:W-:Y:S01]  /*19360*/  STL [R1+0x200], R2 ;  /* 0x0002000201007387 */ /* 0x0001e20000100800 */
[----:B------:R-:W-:Y:S01]  /*19370*/  ISETP.GE.AND P3, PT, R11, RZ, PT ;  /* 0x000000ff0b00720c */ /* 0x000fe20003f66270 */
[----:B------:R-:W-:Y:S01]  /*19380*/  IMAD.HI.U32 R11, R28, R20, RZ ;  /* 0x000000141c0b7227 */ /* 0x000fe200078e00ff */
[----:B------:R-:W-:-:S02]  /*19390*/  ISETP.GT.U32.AND P2, PT, R0, R4, PT ;  /* 0x000000040000720c */ /* 0x000fc40003f44070 */
[----:B------:R-:W-:Y:S01]  /*193a0*/  IADD3 R19, R9, 0x23, RZ ;  /* 0x0000002309137810 */ /* 0x000fe20007ffe0ff */
[----:B------:R-:W-:-:S03]  /*193b0*/  IMAD.HI.U32 R21, R28, R17, RZ ;  /* 0x000000111c157227 */ /* 0x000fc600078e00ff */
[----:B------:R-:W-:Y:S01]  /*193c0*/  IABS R10, R19 ;  /* 0x00000013000a7213 */ /* 0x000fe20000000000 */
[----:B0-----:R-:W-:Y:S01]  /*193d0*/  IMAD.MOV.U32 R2, RZ, RZ, R8 ;  /* 0x000000ffff027224 */ /* 0x001fe200078e0008 */
[----:B------:R-:W-:Y:S01]  /*193e0*/  IADD3 R8, R9, 0x21, RZ ;  /* 0x0000002109087810 */ /* 0x000fe20007ffe0ff */
[----:B------:R-:W-:Y:S02]  /*193f0*/  IMAD.MOV R11, RZ, RZ, -R11 ;  /* 0x000000ffff0b7224 */ /* 0x000fe400078e0a0b */
[----:B------:R-:W-:Y:S01]  /*19400*/  @!P5 IMAD.MOV R2, RZ, RZ, -R2 ;  /* 0x000000ffff02d224 */ /* 0x000fe200078e0a02 */
[----:B------:R-:W-:Y:S01]  /*19410*/  ISETP.GT.U32.AND P5, PT, R0, R5, PT ;  /* 0x000000050000720c */ /* 0x000fe20003fa4070 */
[----:B------:R-:W-:-:S03]  /*19420*/  IMAD.HI.U32 R22, R28, R18, RZ ;  /* 0x000000121c167227 */ /* 0x000fc600078e00ff */
[----:B------:R0:W-:Y:S01]  /*19430*/  STL [R1+0x1dc], R2 ;  /* 0x0001dc0201007387 */ /* 0x0001e20000100800 */
[----:B------:R-:W-:Y:S02]  /*19440*/  IMAD.MOV R21, RZ, RZ, -R21 ;  /* 0x000000ffff157224 */ /* 0x000fe400078e0a15 */
[----:B------:R-:W-:Y:S01]  /*19450*/  IMAD R20, R0, R11, R20 ;  /* 0x0000000b00147224 */ /* 0x000fe200078e0214 */
[----:B------:R-:W-:Y:S01]  /*19460*/  IABS R11, R7 ;  /* 0x00000007000b7213 */ /* 0x000fe20000000000 */
[----:B------:R-:W-:Y:S02]  /*19470*/  @!P6 IMAD.IADD R6, R6, 0x1, -R0 ;  /* 0x000000010606e824 */ /* 0x000fe400078e0a00 */
[----:B------:R-:W-:Y:S02]  /*19480*/  IMAD.MOV R22, RZ, RZ, -R22 ;  /* 0x000000ffff167224 */ /* 0x000fe400078e0a16 */
[----:B------:R-:W-:Y:S02]  /*19490*/  IMAD R17, R0, R21, R17 ;  /* 0x0000001500117224 */ /* 0x000fe400078e0211 */
[----:B------:R-:W-:-:S02]  /*194a0*/  @!P2 IMAD.IADD R4, R4, 0x1, -R0 ;  /* 0x000000010404a824 */ /* 0x000fc400078e0a00 */
[----:B------:R-:W-:Y:S01]  /*194b0*/  @!P5 IMAD.IADD R5, R5, 0x1, -R0 ;  /* 0x000000010505d824 */ /* 0x000fe200078e0a00 */
[C---:B------:R-:W-:Y:S01]  /*194c0*/  ISETP.GT.U32.AND P5, PT, R0.reuse, R20, PT ;  /* 0x000000140000720c */ /* 0x040fe20003fa4070 */
[----:B0-----:R-:W-:Y:S01]  /*194d0*/  IMAD.MOV.U32 R2, RZ, RZ, R6 ;  /* 0x000000ffff027224 */ /* 0x001fe200078e0006 */
[C---:B------:R-:W-:Y:S01]  /*194e0*/  ISETP.GT.U32.AND P2, PT, R0.reuse, R4, PT ;  /* 0x000000040000720c */ /* 0x040fe20003f44070 */
[C---:B------:R-:W-:Y:S01]  /*194f0*/  IMAD R18, R0.reuse, R22, R18 ;  /* 0x0000001600127224 */ /* 0x040fe200078e0212 */
[C---:B------:R-:W-:Y:S01]  /*19500*/  ISETP.GT.U32.AND P6, PT, R0.reuse, R17, PT ;  /* 0x000000110000720c */ /* 0x040fe20003fc4070 */
[----:B------:R-:W-:Y:S02]  /*19510*/  @!P0 IMAD.MOV R3, RZ, RZ, -R3 ;  /* 0x000000ffff038224 */ /* 0x000fe400078e0a03 */
[----:B------:R-:W-:Y:S01]  /*19520*/  @!P1 IMAD.MOV R2, RZ, RZ, -R2 ;  /* 0x000000ffff029224 */ /* 0x000fe200078e0a02 */
[----:B------:R-:W-:Y:S01]  /*19530*/  ISETP.GT.U32.AND P0, PT, R0, R18, PT ;  /* 0x000000120000720c */ /* 0x000fe20003f04070 */
[----:B------:R-:W-:Y:S01]  /*19540*/  IMAD.HI.U32 R6, R28, R10, RZ ;  /* 0x0000000a1c067227 */ /* 0x000fe200078e00ff */
[----:B------:R-:W-:Y:S01]  /*19550*/  STL [R1+0x58], R3 ;  /* 0x0000580301007387 */ /* 0x000fe20000100800 */
[----:B------:R-:W-:-:S02]  /*19560*/  ISETP.GE.AND P1, PT, R12, RZ, PT ;  /* 0x000000ff0c00720c */ /* 0x000fc40003f26270 */
[----:B------:R-:W-:Y:S01]  /*19570*/  @!P5 IMAD.IADD R20, R20, 0x1, -R0 ;  /* 0x000000011414d824 */ /* 0x000fe200078e0a00 */
[----:B------:R0:W-:Y:S01]  /*19580*/  STL [R1+0x54], R2 ;  /* 0x0000540201007387 */ /* 0x0001e20000100800 */
[----:B------:R-:W-:Y:S02]  /*19590*/  IMAD.MOV R6, RZ, RZ, -R6 ;  /* 0x000000ffff067224 */ /* 0x000fe400078e0a06 */
[--C-:B------:R-:W-:Y:S01]  /*195a0*/  @!P2 IMAD.IADD R4, R4, 0x1, -R0.reuse ;  /* 0x000000010404a824 */ /* 0x100fe200078e0a00 */
[----:B------:R-:W-:Y:S01]  /*195b0*/  ISETP.GE.AND P2, PT, R13, RZ, PT ;  /* 0x000000ff0d00720c */ /* 0x000fe20003f46270 */
[----:B------:R-:W-:Y:S01]  /*195c0*/  @!P6 IMAD.IADD R17, R17, 0x1, -R0 ;  /* 0x000000011111e824 */ /* 0x000fe200078e0a00 */
[----:B------:R-:W-:Y:S01]  /*195d0*/  ISETP.GE.AND P6, PT, R16, RZ, PT ;  /* 0x000000ff1000720c */ /* 0x000fe20003fc6270 */
[----:B------:R-:W-:Y:S02]  /*195e0*/  IMAD R10, R0, R6, R10 ;  /* 0x00000006000a7224 */ /* 0x000fe400078e020a */
[----:B------:R-:W-:-:S04]  /*195f0*/  IMAD.HI.U32 R6, R28, R11, RZ ;  /* 0x0000000b1c067227 */ /* 0x000fc800078e00ff */
[----:B0-----:R-:W-:Y:S01]  /*19600*/  IMAD.MOV.U32 R2, RZ, RZ, R5 ;  /* 0x000000ffff027224 */ /* 0x001fe200078e0005 */
[----:B------:R-:W-:Y:S01]  /*19610*/  IABS R5, R8 ;  /* 0x0000000800057213 */ /* 0x000fe20000000000 */
[----:B------:R-:W-:Y:S01]  /*19620*/  @!P0 IMAD.IADD R18, R18, 0x1, -R0 ;  /* 0x0000000112128824 */ /* 0x000fe200078e0a00 */
[C---:B------:R-:W-:Y:S01]  /*19630*/  ISETP.GT.U32.AND P0, PT, R0.reuse, R17, PT ;  /* 0x000000110000720c */ /* 0x040fe20003f04070 */
[----:B------:R-:W-:Y:S01]  /*19640*/  @!P4 IMAD.MOV R2, RZ, RZ, -R2 ;  /* 0x000000ffff02c224 */ /* 0x000fe200078e0a02 */
[C---:B------:R-:W-:Y:S02]  /*19650*/  ISETP.GT.U32.AND P4, PT, R0.reuse, R20, PT ;  /* 0x000000140000720c */ /* 0x040fe40003f84070 */
[----:B------:R-:W-:Y:S02]  /*19660*/  ISETP.GT.U32.AND P5, PT, R0, R18, PT ;  /* 0x000000120000720c */ /* 0x000fe40003fa4070 */
[----:B------:R0:W-:Y:S07]  /*19670*/  STL [R1+0x1a0], R2 ;  /* 0x0001a00201007387 */ /* 0x0001ee0000100800 */
[--C-:B------:R-:W-:Y:S01]  /*19680*/  @!P0 IMAD.IADD R17, R17, 0x1, -R0.reuse ;  /* 0x0000000111118824 */ /* 0x100fe200078e0a00 */
[----:B------:R-:W-:Y:S01]  /*19690*/  ISETP.GE.AND P0, PT, R19, RZ, PT ;  /* 0x000000ff1300720c */ /* 0x000fe20003f06270 */
[----:B------:R-:W-:-:S02]  /*196a0*/  @!P4 IMAD.IADD R20, R20, 0x1, -R0 ;  /* 0x000000011414c824 */ /* 0x000fc400078e0a00 */
[----:B0-----:R-:W-:Y:S02]  /*196b0*/  IMAD.MOV.U32 R2, RZ, RZ, R4 ;  /* 0x000000ffff027224 */ /* 0x001fe400078e0004 */
[----:B------:R-:W-:Y:S02]  /*196c0*/  IMAD.MOV.U32 R4, RZ, RZ, R5 ;  /* 0x000000ffff047224 */ /* 0x000fe400078e0005 */
[----:B------:R-:W-:Y:S01]  /*196d0*/  IMAD.MOV R5, RZ, RZ, -R6 ;  /* 0x000000ffff057224 */ /* 0x000fe200078e0a06 */
[C---:B------:R-:W-:Y:S01]  /*196e0*/  IADD3 R6, R9.reuse, 0x20, RZ ;  /* 0x0000002009067810 */ /* 0x040fe20007ffe0ff */
[----:B------:R-:W-:Y:S01]  /*196f0*/  @!P3 IMAD.MOV R2, RZ, RZ, -R2 ;  /* 0x000000ffff02b224 */ /* 0x000fe200078e0a02 */
[C---:B------:R-:W-:Y:S01]  /*19700*/  ISETP.GT.U32.AND P3, PT, R0.reuse, R10, PT ;  /* 0x0000000a0000720c */ /* 0x040fe20003f64070 */
[----:B------:R-:W-:Y:S01]  /*19710*/  IMAD R11, R0, R5, R11 ;  /* 0x00000005000b7224 */ /* 0x000fe200078e020b */
[----:B------:R-:W-:Y:S01]  /*19720*/  IABS R13, R6 ;  /* 0x00000006000d7213 */ /* 0x000fe20000000000 */
[----:B------:R-:W-:Y:S01]  /*19730*/  IMAD.HI.U32 R12, R28, R4, RZ ;  /* 0x000000041c0c7227 */ /* 0x000fe200078e00ff */
[----:B------:R0:W-:Y:S01]  /*19740*/  STL [R1+0x19c], R2 ;  /* 0x00019c0201007387 */ /* 0x0001e20000100800 */
[----:B------:R-:W-:-:S02]  /*19750*/  IADD3 R5, R9, 0x1f, RZ ;  /* 0x0000001f09057810 */ /* 0x000fc40007ffe0ff */
[----:B------:R-:W-:Y:S01]  /*19760*/  ISETP.GT.U32.AND P4, PT, R0, R11, PT ;  /* 0x0000000b0000720c */ /* 0x000fe20003f84070 */
[----:B------:R-:W-:Y:S01]  /*19770*/  @!P5 IMAD.IADD R18, R18, 0x1, -R0 ;  /* 0x000000011212d824 */ /* 0x000fe200078e0a00 */
[----:B------:R-:W-:Y:S01]  /*19780*/  ISETP.GE.AND P5, PT, R7, RZ, PT ;  /* 0x000000ff0700720c */ /* 0x000fe20003fa6270 */
[----:B------:R-:W-:Y:S01]  /*19790*/  IMAD.MOV R12, RZ, RZ, -R12 ;  /* 0x000000ffff0c7224 */ /* 0x000fe200078e0a0c */
[----:B------:R-:W-:Y:S01]  /*197a0*/  IADD3 R7, R9, 0x1e, RZ ;  /* 0x0000001e09077810 */ /* 0x000fe20007ffe0ff */
[----:B------:R-:W-:Y:S01]  /*197b0*/  IMAD.MOV.U32 R3, RZ, RZ, R18 ;  /* 0x000000ffff037224 */ /* 0x000fe200078e0012 */
[----:B------:R-:W-:Y:S01]  /*197c0*/  IABS R19, R5 ;  /* 0x0000000500137213 */ /* 0x000fe20000000000 */
[----:B0-----:R-:W-:Y:S01]  /*197d0*/  IMAD.MOV.U32 R2, RZ, RZ, R17 ;  /* 0x000000ffff027224 */ /* 0x001fe200078e0011 */
[----:B------:R-:W-:Y:S01]  /*197e0*/  IABS R16, R7 ;  /* 0x0000000700107213 */ /* 0x000fe20000000000 */
[----:B------:R-:W-:Y:S01]  /*197f0*/  @!P3 IMAD.IADD R10, R10, 0x1, -R0 ;  /* 0x000000010a0ab824 */ /* 0x000fe200078e0a00 */
[----:B------:R-:W-:Y:S01]  /*19800*/  ISETP.GE.AND P3, PT, R8, RZ, PT ;  /* 0x000000ff0800720c */ /* 0x000fe20003f66270 */
[----:B------:R-:W-:-:S02]  /*19810*/  @!P1 IMAD.MOV R2, RZ, RZ, -R2 ;  /* 0x000000ffff029224 */ /* 0x000fc400078e0a02 */
[C---:B------:R-:W-:Y:S01]  /*19820*/  IMAD R8, R0.reuse, R12, R4 ;  /* 0x0000000c00087224 */ /* 0x040fe200078e0204 */
[----:B------:R-:W-:Y:S01]  /*19830*/  IADD3 R4, R9, 0x1d, RZ ;  /* 0x0000001d09047810 */ /* 0x000fe20007ffe0ff */
[----:B------:R-:W-:Y:S01]  /*19840*/  @!P4 IMAD.IADD R11, R11, 0x1, -R0 ;  /* 0x000000010b0bc824 */ /* 0x000fe200078e0a00 */
[----:B------:R-:W-:Y:S01]  /*19850*/  ISETP.GT.U32.AND P4, PT, R0, R10, PT ;  /* 0x0000000a0000720c */ /* 0x000fe20003f84070 */
[----:B------:R-:W-:Y:S01]  /*19860*/  IMAD.HI.U32 R21, R28, R13, RZ ;  /* 0x0000000d1c157227 */ /* 0x000fe200078e00ff */
[----:B------:R0:W-:Y:S01]  /*19870*/  STL [R1+0x198], R2 ;  /* 0x0001980201007387 */ /* 0x0001e20000100800 */
[----:B------:R-:W-:Y:S02]  /*19880*/  IABS R12, R4 ;  /* 0x00000004000c7213 */ /* 0x000fe40000000000 */
[----:B------:R-:W-:Y:S01]  /*19890*/  @!P2 IMAD.MOV R3, RZ, RZ, -R3 ;  /* 0x000000ffff03a224 */ /* 0x000fe200078e0a03 */
[C---:B------:R-:W-:Y:S01]  /*198a0*/  ISETP.GT.U32.AND P2, PT, R0.reuse, R8, PT ;  /* 0x000000080000720c */ /* 0x040fe20003f44070 */
[----:B------:R-:W-:Y:S01]  /*198b0*/  IMAD.MOV R17, RZ, RZ, -R21 ;  /* 0x000000ffff117224 */ /* 0x000fe200078e0a15 */
[----:B------:R-:W-:Y:S01]  /*198c0*/  ISETP.GT.U32.AND P1, PT, R0, R11, PT ;  /* 0x0000000b0000720c */ /* 0x000fe20003f24070 */
[----:B------:R-:W-:Y:S01]  /*198d0*/  IMAD.MOV.U32 R18, RZ, RZ, R16 ;  /* 0x000000ffff127224 */ /* 0x000fe200078e0010 */
[----:B------:R-:W-:Y:S01]  /*198e0*/  STL [R1+0x184], R3 ;  /* 0x0001840301007387 */ /* 0x000fe20000100800 */
[----:B------:R-:W-:Y:S01]  /*198f0*/  IADD3 R16, R9, 0x1c, RZ ;  /* 0x0000001c09107810 */ /* 0x000fe20007ffe0ff */
[----:B0-----:R-:W-:-:S02]  /*19900*/  IMAD.MOV.U32 R2, RZ, RZ, R20 ;  /* 0x000000ffff027224 */ /* 0x001fc400078e0014 */
[----:B------:R-:W-:Y:S02]  /*19910*/  @!P4 IMAD.IADD R10, R10, 0x1, -R0 ;  /* 0x000000010a0ac824 */ /* 0x000fe400078e0a00 */
[----:B------:R-:W-:Y:S01]  /*19920*/  @!P6 IMAD.MOV R2, RZ, RZ, -R2 ;  /* 0x000000ffff02e224 */ /* 0x000fe200078e0a02 */
[----:B------:R-:W-:Y:S01]  /*19930*/  ISETP.GE.AND P6, PT, R6, RZ, PT ;  /* 0x000000ff0600720c */ /* 0x000fe20003fc6270 */
[----:B------:R-:W-:Y:S01]  /*19940*/  IMAD R6, R0, R17, R13 ;  /* 0x0000001100067224 */ /* 0x000fe200078e020d */
[----:B------:R-:W-:Y:S01]  /*19950*/  IABS R17, R16 ;  /* 0x0000001000117213 */ /* 0x000fe20000000000 */
[----:B------:R-:W-:Y:S01]  /*19960*/  @!P2 IMAD.IADD R8, R8, 0x1, -R0 ;  /* 0x000000010808a824 */ /* 0x000fe200078e0a00 */
[----:B------:R0:W-:Y:S01]  /*19970*/  STL [R1+0x16c], R2 ;  /* 0x00016c0201007387 */ /* 0x0001e20000100800 */
[----:B------:R-:W-:Y:S01]  /*19980*/  IMAD.MOV.U32 R13, RZ, RZ, R12 ;  /* 0x000000ffff0d7224 */ /* 0x000fe200078e000c */
[----:B------:R-:W-:Y:S01]  /*19990*/  ISETP.GT.U32.AND P4, PT, R0, R6, PT ;  /* 0x000000060000720c */ /* 0x000fe20003f84070 */
[----:B------:R-:W-:Y:S01]  /*199a0*/  IMAD.HI.U32 R12, R28, R18, RZ ;  /* 0x000000121c0c7227 */ /* 0x000fe200078e00ff */
[----:B------:R-:W-:-:S03]  /*199b0*/  ISETP.GT.U32.AND P2, PT, R0, R8, PT ;  /* 0x000000080000720c */ /* 0x000fc60003f44070 */
[----:B------:R-:W-:-:S04]  /*199c0*/  IMAD.HI.U32 R20, R28, R19, RZ ;  /* 0x000000131c147227 */ /* 0x000fc800078e00ff */
[----:B------:R-:W-:Y:S02]  /*199d0*/  IMAD.MOV R12, RZ, RZ, -R12 ;  /* 0x000000ffff0c7224 */ /* 0x000fe400078e0a0c */
[----:B0-----:R-:W-:Y:S02]  /*199e0*/  IMAD.MOV.U32 R2, RZ, RZ, R10 ;  /* 0x000000ffff027224 */ /* 0x001fe400078e000a */
[--C-:B------:R-:W-:Y:S02]  /*199f0*/  @!P4 IMAD.IADD R6, R6, 0x1, -R0.reuse ;  /* 0x000000010606c824 */ /* 0x100fe400078e0a00 */
[----:B------:R-:W-:Y:S01]  /*19a00*/  @!P1 IMAD.IADD R11, R11, 0x1, -R0 ;  /* 0x000000010b0b9824 */ /* 0x000fe200078e0a00 */
[----:B------:R-:W-:Y:S01]  /*19a10*/  ISETP.GE.AND P1, PT, R5, RZ, PT ;  /* 0x000000ff0500720c */ /* 0x000fe20003f26270 */
[----:B------:R-:W-:Y:S01]  /*19a20*/  IMAD.MOV R20, RZ, RZ, -R20 ;  /* 0x000000ffff147224 */ /* 0x000fe200078e0a14 */
[C---:B------:R-:W-:Y:S01]  /*19a30*/  ISETP.GT.U32.AND P4, PT, R0.reuse, R6, PT ;  /* 0x000000060000720c */ /* 0x040fe20003f84070 */
[----:B------:R-:W-:Y:S01]  /*19a40*/  IMAD R12, R0, R12, R18 ;  /* 0x0000000c000c7224 */ /* 0x000fe200078e0212 */
[----:B------:R-:W-:Y:S01]  /*19a50*/  IADD3 R18, R9, 0x14, RZ ;  /* 0x0000001409127810 */ /* 0x000fe20007ffe0ff */
[----:B------:R-:W-:-:S04]  /*19a60*/  IMAD.HI.U32 R5, R28, R13, RZ ;  /* 0x0000000d1c057227 */ /* 0x000fc800078e00ff */
[----:B------:R-:W-:Y:S02]  /*19a70*/  @!P0 IMAD.MOV R2, RZ, RZ, -R2 ;  /* 0x000000ffff028224 */ /* 0x000fe400078e0a02 */
[----:B------:R-:W-:Y:S02]  /*19a80*/  IMAD R20, R0, R20, R19 ;  /* 0x0000001400147224 */ /* 0x000fe400078e0213 */
[----:B------:R-:W-:Y:S01]  /*19a90*/  @!P2 IMAD.IADD R8, R8, 0x1, -R0 ;  /* 0x000000010808a824 */ /* 0x000fe200078e0a00 */
[C---:B------:R-:W-:Y:S01]  /*19aa0*/  ISETP.GT.U32.AND P2, PT, R0.reuse, R12, PT ;  /* 0x0000000c0000720c */ /* 0x040fe20003f44070 */
[----:B------:R-:W-:Y:S01]  /*19ab0*/  IMAD.MOV R5, RZ, RZ, -R5 ;  /* 0x000000ffff057224 */ /* 0x000fe200078e0a05 */
[----:B------:R0:W-:Y:S01]  /*19ac0*/  STL [R1+0x4], R2 ;  /* 0x0000040201007387 */ /* 0x0001e20000100800 */
[----:B------:R-:W-:Y:S01]  /*19ad0*/  IMAD.MOV.U32 R10, RZ, RZ, R17 ;  /* 0x000000ffff0a7224 */ /* 0x000fe200078e0011 */
[C---:B------:R-:W-:Y:S01]  /*19ae0*/  ISETP.GT.U32.AND P0, PT, R0.reuse, R20, PT ;  /* 0x000000140000720c */ /* 0x040fe20003f04070 */
[----:B------:R-:W-:Y:S01]  /*19af0*/  IMAD R5, R0, R5, R13 ;  /* 0x0000000500057224 */ /* 0x000fe200078e020d */
[----:B------:R-:W-:Y:S01]  /*19b00*/  IADD3 R13, R9, 0x1b, RZ ;  /* 0x0000001b090d7810 */ /* 0x000fe20007ffe0ff */
[----:B------:R-:W-:-:S04]  /*19b10*/  IMAD.HI.U32 R17, R28, R10, RZ ;  /* 0x0000000a1c117227 */ /* 0x000fc800078e00ff */
[----:B------:R-:W-:Y:S01]  /*19b20*/  @!P5 IMAD.MOV R11, RZ, RZ, -R11 ;  /* 0x000000ffff0bd224 */ /* 0x000fe200078e0a0b */
[----:B------:R-:W-:Y:S01]  /*19b30*/  ISETP.GE.AND P5, PT, R7, RZ, PT ;  /* 0x000000ff0700720c */ /* 0x000fe20003fa6270 */
[----:B0-----:R-:W-:Y:S01]  /*19b40*/  IMAD.MOV.U32 R2, RZ, RZ, R8 ;  /* 0x000000ffff027224 */ /* 0x001fe200078e0008 */
[----:B------:R-:W-:Y:S01]  /*19b50*/  IABS R7, R13 ;  /* 0x0000000d00077213 */ /* 0x000fe20000000000 */
[----:B------:R-:W-:Y:S01]  /*19b60*/  @!P4 IMAD.IADD R6, R6, 0x1, -R0 ;  /* 0x000000010606c824 */ /* 0x000fe200078e0a00 */
[----:B------:R-:W-:Y:S01]  /*19b70*/  STL [R1+0x36b8], R11 ;  /* 0x0036b80b01007387 */ /* 0x000fe20000100800 */
[----:B------:R-:W-:Y:S01]  /*19b80*/  @!P3 IMAD.MOV R2, RZ, RZ, -R2 ;  /* 0x000000ffff02b224 */ /* 0x000fe200078e0a02 */
[----:B------:R-:W-:Y:S01]  /*19b90*/  ISETP.GE.AND P4, PT, R4, RZ, PT ;  /* 0x000000ff0400720c */ /* 0x000fe20003f86270 */
[----:B------:R-:W-:Y:S01]  /*19ba0*/  IMAD.MOV R17, RZ, RZ, -R17 ;  /* 0x000000ffff117224 */ /* 0x000fe200078e0a11 */
[----:B------:R-:W-:Y:S01]  /*19bb0*/  ISETP.GT.U32.AND P3, PT, R0, R5, PT ;  /* 0x000000050000720c */ /* 0x000fe20003f64070 */
[----:B------:R-:W-:Y:S01]  /*19bc0*/  @!P2 IMAD.IADD R12, R12, 0x1, -R0 ;  /* 0x000000010c0ca824 */ /* 0x000fe200078e0a00 */
[----:B------:R0:W-:Y:S01]  /*19bd0*/  STL [R1+0x124], R2 ;  /* 0x0001240201007387 */ /* 0x0001e20000100800 */
[----:B------:R-:W-:Y:S01]  /*19be0*/  IMAD R4, R0, R17, R10 ;  /* 0x0000001100047224 */ /* 0x000fe200078e020a */
[C---:B------:R-:W-:Y:S01]  /*19bf0*/  IADD3 R8, R9.reuse, 0x19, RZ ;  /* 0x0000001909087810 */ /* 0x040fe20007ffe0ff */
[----:B------:R-:W-:Y:S01]  /*19c00*/  IMAD.MOV.U32 R10, RZ, RZ, R7 ;  /* 0x000000ffff0a7224 */ /* 0x000fe200078e0007 */
[----:B------:R-:W-:Y:S01]  /*19c10*/  IADD3 R7, R9, 0x1a, RZ ;  /* 0x0000001a09077810 */ /* 0x000fe20007ffe0ff */
[----:B------:R-:W-:Y:S01]  /*19c20*/  @!P0 IMAD.IADD R20, R20, 0x1, -R0 ;  /* 0x0000000114148824 */ /* 0x000fe200078e0a00 */
[----:B------:R-:W-:Y:S01]  /*19c30*/  ISETP.GE.AND P0, PT, R16, RZ, PT ;  /* 0x000000ff1000720c */ /* 0x000fe20003f06270 */
[----:B------:R-:W-:Y:S01]  /*19c40*/  IMAD.HI.U32 R16, R28, R10, RZ ;  /* 0x0000000a1c107227 */ /* 0x000fe200078e00ff */
[----:B------:R-:W-:-:S02]  /*19c50*/  IABS R19, R7 ;  /* 0x0000000700137213 */ /* 0x000fc40000000000 */
[C---:B------:R-:W-:Y:S01]  /*19c60*/  ISETP.GT.U32.AND P2, PT, R0.reuse, R20, PT ;  /* 0x000000140000720c */ /* 0x040fe20003f44070 */
[----:B0-----:R-:W-:Y:S01]  /*19c70*/  IMAD.MOV.U32 R2, RZ, RZ, R6 ;  /* 0x000000ffff027224 */ /* 0x001fe200078e0006 */
[----:B------:R-:W-:Y:S01]  /*19c80*/  IADD3 R6, R9, 0x18, RZ ;  /* 0x0000001809067810 */ /* 0x000fe20007ffe0ff */
[----:B------:R-:W-:Y:S01]  /*19c90*/  IMAD.MOV R16, RZ, RZ, -R16 ;  /* 0x000000ffff107224 */ /* 0x000fe200078e0a10 */
[----:B------:R-:W-:Y:S01]  /*19ca0*/  IABS R21, R8 ;  /* 0x0000000800157213 */ /* 0x000fe20000000000 */
[----:B------:R-:W-:Y:S01]  /*19cb0*/  @!P6 IMAD.MOV R2, RZ, RZ, -R2 ;  /* 0x000000ffff02e224 */ /* 0x000fe200078e0a02 */
[C---:B------:R-:W-:Y:S01]  /*19cc0*/  ISETP.GT.U32.AND P6, PT, R0.reuse, R12, PT ;  /* 0x0000000c0000720c */ /* 0x040fe20003fc4070 */
[----:B------:R-:W-:Y:S01]  /*19cd0*/  IMAD R10, R0, R16, R10 ;  /* 0x00000010000a7224 */ /* 0x000fe200078e020a */
[----:B------:R-:W-:Y:S01]  /*19ce0*/  IABS R17, R6 ;  /* 0x0000000600117213 */ /* 0x000fe20000000000 */
[----:B------:R-:W-:Y:S01]  /*19cf0*/  @!P3 IMAD.IADD R5, R5, 0x1, -R0 ;  /* 0x000000010505b824 */ /* 0x000fe200078e0a00 */
[----:B------:R-:W-:Y:S01]  /*19d00*/  STL [R1+0x12c], R2 ;  /* 0x00012c0201007387 */ /* 0x000fe20000100800 */
[----:B------:R-:W-:-:S03]  /*19d10*/  IMAD.HI.U32 R16, R28, R19, RZ ;  /* 0x000000131c107227 */ /* 0x000fc600078e00ff */
[----:B------:R-:W-:Y:S01]  /*19d20*/  ISETP.GT.U32.AND P3, PT, R0, R5, PT ;  /* 0x000000050000720c */ /* 0x000fe20003f64070 */
[----:B------:R-:W-:Y:S01]  /*19d30*/  @!P2 IMAD.IADD R20, R20, 0x1, -R0 ;  /* 0x000000011414a824 */ /* 0x000fe200078e0a00 */
[----:B------:R-:W-:Y:S01]  /*19d40*/  ISETP.GT.U32.AND P2, PT, R0, R4, PT ;  /* 0x000000040000720c */ /* 0x000fe20003f44070 */
[----:B------:R-:W-:Y:S02]  /*19d50*/  IMAD.MOV R16, RZ, RZ, -R16 ;  /* 0x000000ffff107224 */ /* 0x000fe400078e0a10 */
[----:B------:R-:W-:Y:S01]  /*19d60*/  @!P6 IMAD.IADD R12, R12, 0x1, -R0 ;  /* 0x000000010c0ce824 */ /* 0x000fe200078e0a00 */
[C---:B------:R-:W-:Y:S01]  /*19d70*/  ISETP.GT.U32.AND P6, PT, R0.reuse, R10, PT ;  /* 0x0000000a0000720c */ /* 0x040fe20003fc4070 */
[----:B------:R-:W-:Y:S02]  /*19d80*/  @!P1 IMAD.MOV R20, RZ, RZ, -R20 ;  /* 0x000000ffff149224 */ /* 0x000fe400078e0a14 */
[----:B------:R-:W-:Y:S02]  /*19d90*/  IMAD R19, R0, R16, R19 ;  /* 0x0000001000137224 */ /* 0x000fe400078e0213 */
[----:B------:R-:W-:Y:S01]  /*19da0*/  @!P5 IMAD.MOV R12, RZ, RZ, -R12 ;  /* 0x000000ffff0cd224 */ /* 0x000fe200078e0a0c */
[----:B------:R0:W-:Y:S01]  /*19db0*/  STL [R1+0x36b0], R20 ;  /* 0x0036b01401007387 */ /* 0x0001e20000100800 */
[--C-:B------:R-:W-:Y:S01]  /*19dc0*/  @!P3 IMAD.IADD R5, R5, 0x1, -R0.reuse ;  /* 0x000000010505b824 */ /* 0x100fe200078e0a00 */
[----:B------:R-:W-:Y:S01]  /*19dd0*/  ISETP.GE.AND P3, PT, R13, RZ, PT ;  /* 0x000000ff0d00720c */ /* 0x000fe20003f66270 */
[--C-:B------:R-:W-:Y:S01]  /*19de0*/  @!P2 IMAD.IADD R4, R4, 0x1, -R0.reuse ;  /* 0x000000010404a824 */ /* 0x100fe200078e0a00 */
[----:B------:R-:W-:Y:S01]  /*19df0*/  ISETP.GE.AND P2, PT, R7, RZ, PT ;  /* 0x000000ff0700720c */ /* 0x000fe20003f46270 */
[----:B------:R-:W-:Y:S01]  /*19e00*/  IMAD.HI.U32 R7, R28, R17, RZ ;  /* 0x000000111c077227 */ /* 0x000fe200078e00ff */
[C---:B------:R-:W-:Y:S01]  /*19e10*/  ISETP.GT.U32.AND P5, PT, R0.reuse, R19, PT ;  /* 0x000000130000720c */ /* 0x040fe20003fa4070 */
[----:B------:R-:W-:Y:S01]  /*19e20*/  STL [R1+0x36b4], R12 ;  /* 0x0036b40c01007387 */ /* 0x000fe20000100800 */
[----:B------:R-:W-:Y:S01]  /*19e30*/  ISETP.GT.U32.AND P1, PT, R0, R4, PT ;  /* 0x000000040000720c */ /* 0x000fe20003f24070 */
[----:B------:R-:W-:Y:S01]  /*19e40*/  @!P6 IMAD.IADD R10, R10, 0x1, -R0 ;  /* 0x000000010a0ae824 */ /* 0x000fe200078e0a00 */
[----:B0-----:R-:W-:Y:S01]  /*19e50*/  IADD3 R20, R9, 0x9, RZ ;  /* 0x0000000909147810 */ /* 0x001fe20007ffe0ff */
[----:B------:R-:W-:-:S02]  /*19e60*/  IMAD.MOV R7, RZ, RZ, -R7 ;  /* 0x000000ffff077224 */ /* 0x000fc400078e0a07 */
[----:B------:R-:W-:Y:S01]  /*19e70*/  IMAD.HI.U32 R13, R28, R21, RZ ;  /* 0x000000151c0d7227 */ /* 0x000fe200078e00ff */
[----:B------:R-:W-:-:S03]  /*19e80*/  ISETP.GT.U32.AND P6, PT, R0, R10, PT ;  /* 0x0000000a0000720c */ /* 0x000fc60003fc4070 */
[C---:B------:R-:W-:Y:S01]  /*19e90*/  IMAD R17, R0.reuse, R7, R17 ;  /* 0x0000000700117224 */ /* 0x040fe200078e0211 */
[C---:B------:R-:W-:Y:S01]  /*19ea0*/  IADD3 R7, R9.reuse, 0x17, RZ ;  /* 0x0000001709077810 */ /* 0x040fe20007ffe0ff */
[----:B------:R-:W-:Y:S02]  /*19eb0*/  IMAD.MOV R13, RZ, RZ, -R13 ;  /* 0x000000ffff0d7224 */ /* 0x000fe400078e0a0d */
[----:B------:R-:W-:Y:S01]  /*19ec0*/  IMAD.MOV.U32 R2, RZ, RZ, R5 ;  /* 0x000000ffff027224 */ /* 0x000fe200078e0005 */
[----:B------:R-:W-:Y:S01]  /*19ed0*/  IADD3 R5, R9, 0x16, RZ ;  /* 0x0000001609057810 */ /* 0x000fe20007ffe0ff */
[----:B------:R-:W-:Y:S01]  /*19ee0*/  IMAD R21, R0, R13, R21 ;  /* 0x0000000d00157224 */ /* 0x000fe200078e0215 */
[----:B------:R-:W-:Y:S01]  /*19ef0*/  IABS R13, R7 ;  /* 0x00000007000d7213 */ /* 0x000fe20000000000 */
[--C-:B------:R-:W-:Y:S01]  /*19f00*/  @!P1 IMAD.IADD R4, R4, 0x1, -R0.reuse ;  /* 0x0000000104049824 */ /* 0x100fe200078e0a00 */
[----:B------:R-:W-:Y:S01]  /*19f10*/  ISETP.GE.AND P1, PT, R8, RZ, PT ;  /* 0x000000ff0800720c */ /* 0x000fe20003f26270 */
[----:B------:R-:W-:Y:S01]  /*19f20*/  @!P6 IMAD.IADD R10, R10, 0x1, -R0 ;  /* 0x000000010a0ae824 */ /* 0x000fe200078e0a00 */
[C---:B------:R-:W-:Y:S01]  /*19f30*/  ISETP.GT.U32.AND P6, PT, R0.reuse, R17, PT ;  /* 0x000000110000720c */ /* 0x040fe20003fc4070 */
[----:B------:R-:W-:Y:S01]  /*19f40*/  @!P4 IMAD.MOV R2, RZ, RZ, -R2 ;  /* 0x000000ffff02c224 */ /* 0x000fe200078e0a02 */
[----:B------:R-:W-:Y:S01]  /*19f50*/  IABS R8, R5 ;  /* 0x0000000500087213 */ /* 0x000fe20000000000 */
[----:B------:R-:W-:Y:S01]  /*19f60*/  @!P5 IMAD.IADD R19, R19, 0x1, -R0 ;  /* 0x000000011313d824 */ /* 0x000fe200078e0a00 */
[----:B------:R-:W-:Y:S01]  /*19f70*/  ISETP.GT.U32.AND P4, PT, R0, R21, PT ;  /* 0x000000150000720c */ /* 0x000fe20003f84070 */
[----:B------:R-:W-:Y:S01]  /*19f80*/  IMAD.HI.U32 R16, R28, R13, RZ ;  /* 0x0000000d1c107227 */ /* 0x000fe200078e00ff */
[----:B------:R-:W-:Y:S01]  /*19f90*/  ISETP.GE.AND P5, PT, R6, RZ, PT ;  /* 0x000000ff0600720c */ /* 0x000fe20003fa6270 */
[----:B------:R0:W-:Y:S02]  /*19fa0*/  STL [R1+0xec], R2 ;  /* 0x0000ec0201007387 */ /* 0x0001e40000100800 */
[----:B------:R-:W-:-:S04]  /*19fb0*/  IMAD.HI.U32 R6, R28, R8, RZ ;  /* 0x000000081c067227 */ /* 0x000fc800078e00ff */
[----:B------:R-:W-:Y:S02]  /*19fc0*/  @!P6 IMAD.IADD R17, R17, 0x1, -R0 ;  /* 0x000000011111e824 */ /* 0x000fe400078e0a00 */
[----:B------:R-:W-:Y:S02]  /*19fd0*/  IMAD.MOV R6, RZ, RZ, -R6 ;  /* 0x000000ffff067224 */ /* 0x000fe400078e0a06 */
[----:B------:R-:W-:Y:S01]  /*19fe0*/  IMAD.MOV R16, RZ, RZ, -R16 ;  /* 0x000000ffff107224 */ /* 0x000fe200078e0a10 */
[C---:B------:R-:W-:Y:S01]  /*19ff0*/  ISETP.GT.U32.AND P6, PT, R0.reuse, R17, PT ;  /* 0x000000110000720c */ /* 0x040fe20003fc4070 */
[C---:B------:R-:W-:Y:S01]  /*1a000*/  IMAD R8, R0.reuse, R6, R8 ;  /* 0x0000000600087224 */ /* 0x040fe200078e0208 */
[----:B------:R-:W-:Y:S01]  /*1a010*/  IABS R6, R18 ;  /* 0x0000001200067213 */ /* 0x000fe20000000000 */
[----:B------:R-:W-:Y:S01]  /*1a020*/  @!P4 IMAD.IADD R21, R21, 0x1, -R0 ;  /* 0x000000011515c824 */ /* 0x000fe200078e0a00 */
[C---:B------:R-:W-:Y:S01]  /*1a030*/  ISETP.GT.U32.AND P4, PT, R0.reuse, R19, PT ;  /* 0x000000130000720c */ /* 0x040fe20003f84070 */
[----:B------:R-:W-:-:S02]  /*1a040*/  IMAD R13, R0, R16, R13 ;  /* 0x00000010000d7224 */ /* 0x000fc400078e020d */
[----:B------:R-:W-:Y:S02]  /*1a050*/  IMAD.MOV.U32 R15, RZ, RZ, R10 ;  /* 0x000000ffff0f7224 */ /* 0x000fe400078e000a */
[----:B0-----:R-:W-:Y:S01]  /*1a060*/  IMAD.MOV.U32 R2, RZ, RZ, R4 ;  /* 0x000000ffff027224 */ /* 0x001fe200078e0004 */
[----:B------:R-:W-:Y:S01]  /*1a070*/  IADD3 R4, R9, 0x15, RZ ;  /* 0x0000001509047810 */ /* 0x000fe20007ffe0ff */
[----:B------:R-:W-:Y:S01]  /*1a080*/  @!P3 IMAD.MOV R15, RZ, RZ, -R15 ;  /* 0x000000ffff0fb224 */ /* 0x000fe200078e0a0f */
[C---:B------:R-:W-:Y:S01]  /*1a090*/  ISETP.GT.U32.AND P3, PT, R0.reuse, R13, PT ;  /* 0x0000000d0000720c */ /* 0x040fe20003f64070 */
[----:B------:R-:W-:Y:S01]  /*1a0a0*/  @!P6 IMAD.IADD R17, R17, 0x1, -R0 ;  /* 0x000000011111e824 */ /* 0x000fe200078e0a00 */
[C---:B------:R-:W-:Y:S01]  /*1a0b0*/  ISETP.GT.U32.AND P6, PT, R0.reuse, R8, PT ;  /* 0x000000080000720c */ /* 0x040fe20003fc4070 */
[----:B------:R-:W-:Y:S01]  /*1a0c0*/  @!P0 IMAD.MOV R2, RZ, RZ, -R2 ;  /* 0x000000ffff028224 */ /* 0x000fe200078e0a02 */
[----:B------:R-:W-:Y:S01]  /*1a0d0*/  ISETP.GT.U32.AND P0, PT, R0, R21, PT ;  /* 0x000000150000720c */ /* 0x000fe20003f04070 */
[--C-:B------:R-:W-:Y:S01]  /*1a0e0*/  @!P4 IMAD.IADD R19, R19, 0x1, -R0.reuse ;  /* 0x000000011313c824 */ /* 0x100fe200078e0a00 */
[----:B------:R-:W-:Y:S01]  /*1a0f0*/  IABS R10, R4 ;  /* 0x00000004000a7213 */ /* 0x000fe20000000000 */
[----:B------:R-:W-:Y:S01]  /*1a100*/  @!P5 IMAD.MOV R17, RZ, RZ, -R17 ;  /* 0x000000ffff11d224 */ /* 0x000fe200078e0a11 */
[----:B------:R-:W-:Y:S01]  /*1a110*/  ISETP.GE.AND P4, PT, R7, RZ, PT ;  /* 0x000000ff0700720c */ /* 0x000fe20003f86270 */
[----:B------:R-:W-:Y:S01]  /*1a120*/  IMAD.MOV.U32 R14, RZ, RZ, R19 ;  /* 0x000000ffff0e7224 */ /* 0x000fe200078e0013 */
[----:B------:R-:W-:Y:S01]  /*1a130*/  ISETP.GE.AND P5, PT, R18, RZ, PT ;  /* 0x000000ff1200720c */ /* 0x000fe20003fa6270 */
[----:B------:R-:W-:Y:S01]  /*1a140*/  IMAD.HI.U32 R7, R28, R10, RZ ;  /* 0x0000000a1c077227 */ /* 0x000fe200078e00ff */
[----:B------:R-:W-:Y:S03]  /*1a150*/  STL [R1+0xf0], R2 ;  /* 0x0000f00201007387 */ /* 0x000fe60000100800 */
[--C-:B------:R-:W-:Y:S01]  /*1a160*/  @!P6 IMAD.IADD R8, R8, 0x1, -R0.reuse ;  /* 0x000000010808e824 */ /* 0x100fe200078e0a00 */
[----:B------:R0:W-:Y:S01]  /*1a170*/  STL [R1+0x36a8], R15 ;  /* 0x0036a80f01007387 */ /* 0x0001e20000100800 */
[--C-:B------:R-:W-:Y:S01]  /*1a180*/  @!P3 IMAD.IADD R13, R13, 0x1, -R0.reuse ;  /* 0x000000010d0db824 */ /* 0x100fe200078e0a00 */
[----:B------:R-:W-:Y:S01]  /*1a190*/  ISETP.GE.AND P3, PT, R4, RZ, PT ;  /* 0x000000ff0400720c */ /* 0x000fe20003f66270 */
[----:B------:R-:W-:Y:S01]  /*1a1a0*/  @!P0 IMAD.IADD R21, R21, 0x1, -R0 ;  /* 0x0000000115158824 */ /* 0x000fe200078e0a00 */
[----:B------:R-:W-:Y:S01]  /*1a1b0*/  ISETP.GE.AND P0, PT, R5, RZ, PT ;  /* 0x000000ff0500720c */ /* 0x000fe20003f06270 */
[----:B------:R-:W-:Y:S01]  /*1a1c0*/  @!P2 IMAD.MOV R14, RZ, RZ, -R14 ;  /* 0x000000ffff0ea224 */ /* 0x000fe200078e0a0e */
[C---:B------:R-:W-:Y:S01]  /*1a1d0*/  IADD3 R5, R9.reuse, 0x13, RZ ;  /* 0x0000001309057810 */ /* 0x040fe20007ffe0ff */
[----:B------:R-:W-:Y:S01]  /*1a1e0*/  IMAD.MOV R7, RZ, RZ, -R7 ;  /* 0x000000ffff077224 */ /* 0x000fe200078e0a07 */
[----:B------:R-:W-:Y:S01]  /*1a1f0*/  ISETP.GT.U32.AND P6, PT, R0, R8, PT ;  /* 0x000000080000720c */ /* 0x000fe20003fc4070 */
[----:B------:R-:W-:Y:S01]  /*1a200*/  IMAD.HI.U32 R19, R28, R6, RZ ;  /* 0x000000061c137227 */ /* 0x000fe200078e00ff */
[C---:B------:R-:W-:Y:S01]  /*1a210*/  ISETP.GT.U32.AND P2, PT, R0.reuse, R13, PT ;  /* 0x0000000d0000720c */ /* 0x040fe20003f44070 */
[----:B------:R1:W-:Y:S01]  /*1a220*/  STL [R1+0x36ac], R14 ;  /* 0x0036ac0e01007387 */ /* 0x0003e20000100800 */
[----:B------:R-:W-:Y:S01]  /*1a230*/  IABS R16, R5 ;  /* 0x0000000500107213 */ /* 0x000fe20000000000 */
[----:B------:R-:W-:Y:S01]  /*1a240*/  IMAD R10, R0, R7, R10 ;  /* 0x00000007000a7224 */ /* 0x000fe200078e020a */
[C---:B------:R-:W-:Y:S01]  /*1a250*/  IADD3 R4, R9.reuse, 0x12, RZ ;  /* 0x0000001209047810 */ /* 0x040fe20007ffe0ff */
[----:B------:R-:W-:Y:S01]  /*1a260*/  IMAD.MOV.U32 R3, RZ, RZ, R21 ;  /* 0x000000ffff037224 */ /* 0x000fe200078e0015 */
[----:B0-----:R-:W-:Y:S01]  /*1a270*/  IADD3 R15, R9, 0x6, RZ ;  /* 0x00000006090f7810 */ /* 0x001fe20007ffe0ff */
[----:B------:R-:W-:Y:S01]  /*1a280*/  IMAD.HI.U32 R21, R28, R16, RZ ;  /* 0x000000101c157227 */ /* 0x000fe200078e00ff */
[----:B------:R-:W-:-:S03]  /*1a290*/  IABS R7, R4 ;  /* 0x0000000400077213 */ /* 0x000fc60000000000 */
[----:B------:R-:W-:Y:S01]  /*1a2a0*/  @!P1 IMAD.MOV R3, RZ, RZ, -R3 ;  /* 0x000000ffff039224 */ /* 0x000fe200078e0a03 */
[----:B------:R-:W-:Y:S01]  /*1a2b0*/  ISETP.GT.U32.AND P1, PT, R0, R10, PT ;  /* 0x0000000a0000720c */ /* 0x000fe20003f24070 */
[----:B------:R-:W-:Y:S01]  /*1a2c0*/  IMAD.MOV R19, RZ, RZ, -R19 ;  /* 0x000000ffff137224 */ /* 0x000fe200078e0a13 */
[----:B-1----:R-:W-:Y:S01]  /*1a2d0*/  IADD3 R14, R9, 0x5, RZ ;  /* 0x00000005090e7810 */ /* 0x002fe20007ffe0ff */
[----:B------:R-:W-:Y:S01]  /*1a2e0*/  IMAD.MOV R18, RZ, RZ, -R21 ;  /* 0x000000ffff127224 */ /* 0x000fe200078e0a15 */
[----:B------:R0:W-:Y:S01]  /*1a2f0*/  STL [R1+0x36bc], R3 ;  /* 0x0036bc0301007387 */ /* 0x0001e20000100800 */
[----:B------:R-:W-:Y:S01]  /*1a300*/  @!P6 IMAD.IADD R8, R8, 0x1, -R0 ;  /* 0x000000010808e824 */ /* 0x000fe200078e0a00 */
[----:B------:R-:W-:Y:S01]  /*1a310*/  IABS R21, R15 ;  /* 0x0000000f00157213 */ /* 0x000fe20000000000 */
[C---:B------:R-:W-:Y:S01]  /*1a320*/  IMAD R6, R0.reuse, R19, R6 ;  /* 0x0000001300067224 */ /* 0x040fe200078e0206 */
[----:B------:R1:W-:Y:S01]  /*1a330*/  STL [R1+0x36c0], R17 ;  /* 0x0036c01101007387 */ /* 0x0003e20000100800 */
[----:B------:R-:W-:Y:S01]  /*1a340*/  @!P2 IMAD.IADD R13, R13, 0x1, -R0 ;  /* 0x000000010d0da824 */ /* 0x000fe200078e0a00 */
[----:B------:R-:W-:Y:S01]  /*1a350*/  ISETP.GE.AND P2, PT, R5, RZ, PT ;  /* 0x000000ff0500720c */ /* 0x000fe20003f46270 */
[C---:B------:R-:W-:Y:S01]  /*1a360*/  IMAD R5, R0.reuse, R18, R16 ;  /* 0x0000001200057224 */ /* 0x040fe200078e0210 */
[----:B------:R-:W-:Y:S01]  /*1a370*/  ISETP.GT.U32.AND P6, PT, R0, R6, PT ;  /* 0x000000060000720c */ /* 0x000fe20003fc4070 */
[----:B------:R-:W-:Y:S01]  /*1a380*/  IMAD.MOV.U32 R11, RZ, RZ, R8 ;  /* 0x000000ffff0b7224 */ /* 0x000fe200078e0008 */
[C---:B------:R-:W-:Y:S01]  /*1a390*/  IADD3 R8, R9.reuse, 0x11, RZ ;  /* 0x0000001109087810 */ /* 0x040fe20007ffe0ff */
[----:B------:R-:W-:Y:S01]  /*1a3a0*/  @!P1 IMAD.IADD R10, R10, 0x1, -R0 ;  /* 0x000000010a0a9824 */ /* 0x000fe200078e0a00 */
[----:B0-----:R-:W-:Y:S01]  /*1a3b0*/  IADD3 R3, R9, 0xa, RZ ;  /* 0x0000000a09037810 */ /* 0x001fe20007ffe0ff */
[----:B------:R-:W-:Y:S01]  /*1a3c0*/  @!P0 IMAD.MOV R11, RZ, RZ, -R11 ;  /* 0x000000ffff0b8224 */ /* 0x000fe200078e0a0b */
[C---:B------:R-:W-:Y:S01]  /*1a3d0*/  ISETP.GT.U32.AND P0, PT, R0.reuse, R5, PT ;  /* 0x000000050000720c */ /* 0x040fe20003f04070 */
[----:B------:R-:W-:Y:S01]  /*1a3e0*/  IMAD.MOV.U32 R2, RZ, RZ, R13 ;  /* 0x000000ffff027224 */ /* 0x000fe200078e000d */
[----:B------:R-:W-:Y:S01]  /*1a3f0*/  ISETP.GT.U32.AND P1, PT, R0, R10, PT ;  /* 0x0000000a0000720c */ /* 0x000fe20003f24070 */
[----:B------:R-:W-:Y:S01]  /*1a400*/  IMAD.HI.U32 R16, R28, R7, RZ ;  /* 0x000000071c107227 */ /* 0x000fe200078e00ff */
[----:B------:R-:W-:-:S02]  /*1a410*/  IABS R22, R8 ;  /* 0x0000000800167213 */ /* 0x000fc40000000000 */
[C---:B------:R-:W-:Y:S01]  /*1a420*/  IADD3 R13, R9.reuse, 0xf, RZ ;  /* 0x0000000f090d7810 */ /* 0x040fe20007ffe0ff */
[----:B------:R-:W-:Y:S01]  /*1a430*/  @!P6 IMAD.IADD R6, R6, 0x1, -R0 ;  /* 0x000000010606e824 */ /* 0x000fe200078e0a00 */
[----:B-1----:R-:W-:Y:S01]  /*1a440*/  IADD3 R17, R9, 0x7, RZ ;  /* 0x0000000709117810 */ /* 0x002fe20007ffe0ff */
[----:B------:R-:W-:Y:S01]  /*1a450*/  @!P4 IMAD.MOV R2, RZ, RZ, -R2 ;  /* 0x000000ffff02c224 */ /* 0x000fe200078e0a02 */
[----:B------:R-:W-:Y:S01]  /*1a460*/  ISETP.GE.AND P4, PT, R4, RZ, PT ;  /* 0x000000ff0400720c */ /* 0x000fe20003f86270 */
[----:B------:R-:W-:Y:S01]  /*1a470*/  IMAD.MOV R16, RZ, RZ, -R16 ;  /* 0x000000ffff107224 */ /* 0x000fe200078e0a10 */
[----:B------:R-:W-:Y:S01]  /*1a480*/  ISETP.GT.U32.AND P6, PT, R0, R6, PT ;  /* 0x000000060000720c */ /* 0x000fe20003fc4070 */
[--C-:B------:R-:W-:Y:S01]  /*1a490*/  @!P0 IMAD.IADD R5, R5, 0x1, -R0.reuse ;  /* 0x0000000105058824 */ /* 0x100fe200078e0a00 */
[----:B------:R0:W-:Y:S01]  /*1a4a0*/  STL [R1+0x36c4], R2 ;  /* 0x0036c40201007387 */ /* 0x0001e20000100800 */
[----:B------:R-:W-:Y:S01]  /*1a4b0*/  @!P1 IMAD.IADD R10, R10, 0x1, -R0 ;  /* 0x000000010a0a9824 */ /* 0x000fe200078e0a00 */
[----:B------:R-:W-:Y:S01]  /*1a4c0*/  IABS R23, R13 ;  /* 0x0000000d00177213 */ /* 0x000fe20000000000 */
[C---:B------:R-:W-:Y:S01]  /*1a4d0*/  IMAD R4, R0.reuse, R16, R7 ;  /* 0x0000001000047224 */ /* 0x040fe200078e0207 */
[----:B------:R-:W-:Y:S01]  /*1a4e0*/  ISETP.GT.U32.AND P0, PT, R0, R5, PT ;  /* 0x000000050000720c */ /* 0x000fe20003f04070 */
[----:B------:R-:W-:Y:S01]  /*1a4f0*/  IMAD.HI.U32 R18, R28, R22, RZ ;  /* 0x000000161c127227 */ /* 0x000fe200078e00ff */
[C---:B------:R-:W-:Y:S01]  /*1a500*/  IADD3 R16, R9.reuse, 0x10, RZ ;  /* 0x0000001009107810 */ /* 0x040fe20007ffe0ff */
[----:B------:R1:W-:Y:S01]  /*1a510*/  STL [R1+0x90], R11 ;  /* 0x0000900b01007387 */ /* 0x0003e20000100800 */
[----:B------:R-:W-:Y:S01]  /*1a520*/  ISETP.GT.U32.AND P1, PT, R0, R4, PT ;  /* 0x000000040000720c */ /* 0x000fe20003f24070 */
[----:B0-----:R-:W-:Y:S01]  /*1a530*/  IMAD.MOV.U32 R2, RZ, RZ, R10 ;  /* 0x000000ffff027224 */ /* 0x001fe200078e000a */
[----:B------:R-:W-:Y:S01]  /*1a540*/  IABS R7, R16 ;  /* 0x0000001000077213 */ /* 0x000fe20000000000 */
[----:B------:R-:W-:Y:S01]  /*1a550*/  @!P6 IMAD.IADD R6, R6, 0x1, -R0 ;  /* 0x000000010606e824 */ /* 0x000fe200078e0a00 */
[----:B------:R-:W-:Y:S01]  /*1a560*/  ISETP.GE.AND P6, PT, R16, RZ, PT ;  /* 0x000000ff1000720c */ /* 0x000fe20003fc6270 */
[----:B------:R-:W-:Y:S01]  /*1a570*/  @!P3 IMAD.MOV R2, RZ, RZ, -R2 ;  /* 0x000000ffff02b224 */ /* 0x000fe200078e0a02 */
[----:B------:R-:W-:Y:S01]  /*1a580*/  ISETP.GE.AND P3, PT, R8, RZ, PT ;  /* 0x000000ff0800720c */ /* 0x000fe20003f66270 */
[----:B------:R-:W-:Y:S01]  /*1a590*/  IMAD.MOV R16, RZ, RZ, -R18 ;  /* 0x000000ffff107224 */ /* 0x000fe200078e0a12 */
[----:B-1----:R-:W-:Y:S01]  /*1a5a0*/  IADD3 R11, R9, 0xb, RZ ;  /* 0x0000000b090b7810 */ /* 0x002fe20007ffe0ff */
[----:B------:R-:W-:Y:S01]  /*1a5b0*/  @!P0 IMAD.IADD R5, R5, 0x1, -R0 ;  /* 0x0000000105058824 */ /* 0x000fe200078e0a00 */
[----:B------:R0:W-:Y:S01]  /*1a5c0*/  STL [R1+0x80], R2 ;  /* 0x0000800201007387 */ /* 0x0001e20000100800 */
[----:B------:R-:W-:Y:S01]  /*1a5d0*/  IMAD R22, R0, R16, R22 ;  /* 0x0000001000167224 */ /* 0x000fe200078e0216 */
[----:B------:R-:W-:Y:S01]  /*1a5e0*/  ISETP.GE.AND P0, PT, R13, RZ, PT ;  /* 0x000000ff0d00720c */ /* 0x000fe20003f06270 */
[----:B------:R-:W-:Y:S01]  /*1a5f0*/  IMAD.HI.U32 R8, R28, R23, RZ ;  /* 0x000000171c087227 */ /* 0x000fe200078e00ff */
[----:B------:R-:W-:-:S02]  /*1a600*/  IABS R16, R3 ;  /* 0x0000000300107213 */ /* 0x000fc40000000000 */
[C---:B------:R-:W-:Y:S01]  /*1a610*/  IADD3 R13, R9.reuse, 0xe, RZ ;  /* 0x0000000e090d7810 */ /* 0x040fe20007ffe0ff */
[----:B------:R-:W-:Y:S01]  /*1a620*/  IMAD.MOV R8, RZ, RZ, -R8 ;  /* 0x000000ffff087224 */ /* 0x000fe200078e0a08 */
[----:B------:R-:W-:Y:S01]  /*1a630*/  IABS R25, R17 ;  /* 0x0000001100197213 */ /* 0x000fe20000000000 */
[----:B------:R-:W-:Y:S01]  /*1a640*/  @!P1 IMAD.IADD R4, R4, 0x1, -R0 ;  /* 0x0000000104049824 */ /* 0x000fe200078e0a00 */
[C---:B------:R-:W-:Y:S01]  /*1a650*/  IADD3 R3, R9.reuse, 0x2, RZ ;  /* 0x0000000209037810 */ /* 0x040fe20007ffe0ff */
[----:B0-----:R-:W-:Y:S01]  /*1a660*/  IMAD.MOV.U32 R2, RZ, RZ, R5 ;  /* 0x000000ffff027224 */ /* 0x001fe200078e0005 */
[----:B------:R-:W-:Y:S01]  /*1a670*/  IABS R5, R11 ;  /* 0x0000000b00057213 */ /* 0x000fe20000000000 */
[C---:B------:R-:W-:Y:S01]  /*1a680*/  IMAD R23, R0.reuse, R8, R23 ;  /* 0x0000000800177224 */ /* 0x040fe200078e0217 */
[C---:B------:R-:W-:Y:S01]  /*1a690*/  ISETP.GT.U32.AND P1, PT, R0.reuse, R4, PT ;  /* 0x000000040000720c */ /* 0x040fe20003f24070 */
[----:B------:R-:W-:Y:S01]  /*1a6a0*/  @!P2 IMAD.MOV R2, RZ, RZ, -R2 ;  /* 0x000000ffff02a224 */ /* 0x000fe200078e0a02 */
[----:B------:R-:W-:Y:S01]  /*1a6b0*/  ISETP.GT.U32.AND P2, PT, R0, R22, PT ;  /* 0x000000160000720c */ /* 0x000fe20003f44070 */
[----:B------:R-:W-:Y:S01]  /*1a6c0*/  IMAD.MOV.U32 R12, RZ, RZ, R6 ;  /* 0x000000ffff0c7224 */ /* 0x000fe200078e0006 */
[----:B------:R-:W-:Y:S01]  /*1a6d0*/  IABS R27, R14 ;  /* 0x0000000e001b7213 */ /* 0x000fe20000000000 */
[----:B------:R-:W-:Y:S01]  /*1a6e0*/  IMAD.HI.U32 R10, R28, R7, RZ ;  /* 0x000000071c0a7227 */ /* 0x000fe200078e00ff */
[----:B------:R-:W-:-:S03]  /*1a6f0*/  IADD3 R11, R9, 0x3, RZ ;  /* 0x00000003090b7810 */ /* 0x000fc60007ffe0ff */
[----:B------:R-:W-:Y:S01]  /*1a700*/  @!P5 IMAD.MOV R12, RZ, RZ, -R12 ;  /* 0x000000ffff0cd224 */ /* 0x000fe200078e0a0c */
[----:B------:R-:W-:Y:S01]  /*1a710*/  ISETP.GE.AND P5, PT, R13, RZ, PT ;  /* 0x000000ff0d00720c */ /* 0x000fe20003fa6270 */
[----:B------:R-:W-:Y:S01]  /*1a720*/  IMAD.MOV R10, RZ, RZ, -R10 ;  /* 0x000000ffff0a7224 */ /* 0x000fe200078e0a0a */
[----:B------:R-:W-:Y:S01]  /*1a730*/  IABS R13, R13 ;  /* 0x0000000d000d7213 */ /* 0x000fe20000000000 */
[--C-:B------:R-:W-:Y:S01]  /*1a740*/  @!P1 IMAD.IADD R4, R4, 0x1, -R0.reuse ;  /* 0x0000000104049824 */ /* 0x100fe200078e0a00 */
[----:B------:R0:W-:Y:S01]  /*1a750*/  STL [R1+0x44], R12 ;  /* 0x0000440c01007387 */ /* 0x0001e20000100800 */
[----:B------:R-:W-:Y:S01]  /*1a760*/  @!P2 IMAD.IADD R22, R22, 0x1, -R0 ;  /* 0x000000011616a824 */ /* 0x000fe200078e0a00 */
[----:B------:R-:W-:Y:S01]  /*1a770*/  ISETP.GE.AND P1, PT, R24, RZ, PT ;  /* 0x000000ff1800720c */ /* 0x000fe20003f26270 */
[----:B------:R-:W-:Y:S01]  /*1a780*/  IMAD R7, R0, R10, R7 ;  /* 0x0000000a00077224 */ /* 0x000fe200078e0207 */
[----:B------:R1:W-:Y:S01]  /*1a790*/  STL [R1+0x48], R2 ;  /* 0x0000480201007387 */ /* 0x0003e20000100800 */
[----:B------:R-:W-:Y:S01]  /*1a7a0*/  IABS R24, R24 ;  /* 0x0000001800187213 */ /* 0x000fe20000000000 */
[----:B------:R-:W-:Y:S01]  /*1a7b0*/  IMAD.HI.U32 R10, R28, R13, RZ ;  /* 0x0000000d1c0a7227 */ /* 0x000fe200078e00ff */
[----:B------:R-:W-:-:S03]  /*1a7c0*/  ISETP.GT.U32.AND P2, PT, R0, R22, PT ;  /* 0x000000160000720c */ /* 0x000fc60003f44070 */
[----:B------:R-:W-:Y:S01]  /*1a7d0*/  IMAD.HI.U32 R8, R28, R24, RZ ;  /* 0x000000181c087227 */ /* 0x000fe200078e00ff */
[----:B0-----:R-:W-:-:S03]  /*1a7e0*/  IADD3 R12, R9, 0x4, RZ ;  /* 0x00000004090c7810 */ /* 0x001fc60007ffe0ff */
[----:B-1----:R-:W-:Y:S01]  /*1a7f0*/  IMAD.MOV.U32 R2, RZ, RZ, R4 ;  /* 0x000000ffff027224 */ /* 0x002fe200078e0004 */
[----:B------:R-:W-:Y:S01]  /*1a800*/  IABS R26, R12 ;  /* 0x0000000c001a7213 */ /* 0x000fe20000000000 */
[----:B------:R-:W-:Y:S02]  /*1a810*/  IMAD.MOV R8, RZ, RZ, -R8 ;  /* 0x000000ffff087224 */ /* 0x000fe400078e0a08 */
[----:B------:R-:W-:Y:S01]  /*1a820*/  @!P4 IMAD.MOV R2, RZ, RZ, -R2 ;  /* 0x000000ffff02c224 */ /* 0x000fe200078e0a02 */
[----:B------:R-:W-:Y:S01]  /*1a830*/  ISETP.GT.U32.AND P4, PT, R0, R7, PT ;  /* 0x000000070000720c */ /* 0x000fe20003f84070 */
[----:B------:R-:W-:Y:S01]  /*1a840*/  @!P2 IMAD.IADD R22, R22, 0x1, -R0 ;  /* 0x000000011616a824 */ /* 0x000fe200078e0a00 */
[C---:B------:R-:W-:Y:S01]  /*1a850*/  ISETP.GT.U32.AND P2, PT, R0.reuse, R23, PT ;  /* 0x000000170000720c */ /* 0x040fe20003f44070 */
[----:B------:R-:W-:Y:S01]  /*1a860*/  IMAD R24, R0, R8, R24 ;  /* 0x0000000800187224 */ /* 0x000fe200078e0218 */
[----:B------:R0:W-:Y:S01]  /*1a870*/  STL [R1+0x4c], R2 ;  /* 0x00004c0201007387 */ /* 0x0001e20000100800 */
[----:B------:R-:W-:-:S04]  /*1a880*/  IMAD.HI.U32 R4, R28, R16, RZ ;  /* 0x000000101c047227 */ /* 0x000fc800078e00ff */
[----:B------:R-:W-:Y:S02]  /*1a890*/  IMAD.MOV R4, RZ, RZ, -R4 ;  /* 0x000000ffff047224 */ /* 0x000fe400078e0a04 */
[----:B------:R-:W-:Y:S02]  /*1a8a0*/  IMAD.MOV R10, RZ, RZ, -R10 ;  /* 0x000000ffff0a7224 */ /* 0x000fe400078e0a0a */
[--C-:B------:R-:W-:Y:S01]  /*1a8b0*/  @!P4 IMAD.IADD R7, R7, 0x1, -R0.reuse ;  /* 0x000000010707c824 */ /* 0x100fe200078e0a00 */
[----:B0-----:R-:W-:Y:S01]  /*1a8c0*/  IADD3 R2, R9, 0x8, RZ ;  /* 0x0000000809027810 */ /* 0x001fe20007ffe0ff */
[----:B------:R-:W-:Y:S02]  /*1a8d0*/  @!P2 IMAD.IADD R23, R23, 0x1, -R0 ;  /* 0x000000011717a824 */ /* 0x000fe400078e0a00 */
[C---:B------:R-:W-:Y:S01]  /*1a8e0*/  IMAD R16, R0.reuse, R4, R16 ;  /* 0x0000000400107224 */ /* 0x040fe200078e0210 */
[C---:B------:R-:W-:Y:S01]  /*1a8f0*/  ISETP.GT.U32.AND P4, PT, R0.reuse, R7, PT ;  /* 0x000000070000720c */ /* 0x040fe20003f84070 */
[C---:B------:R-:W-:Y:S01]  /*1a900*/  IMAD R13, R0.reuse, R10, R13 ;  /* 0x0000000a000d7224 */ /* 0x040fe200078e020d */
[----:B------:R-:W-:Y:S01]  /*1a910*/  ISETP.GT.U32.AND P2, PT, R0, R23, PT ;  /* 0x000000170000720c */ /* 0x000fe20003f44070 */
[----:B------:R-:W-:Y:S01]  /*1a920*/  @!P3 IMAD.MOV R22, RZ, RZ, -R22 ;  /* 0x000000ffff16b224 */ /* 0x000fe200078e0a16 */
[----:B------:R-:W-:Y:S01]  /*1a930*/  IABS R10, R20 ;  /* 0x00000014000a7213 */ /* 0x000fe20000000000 */
[----:B------:R-:W-:Y:S01]  /*1a940*/  IMAD.HI.U32 R29, R28, R26, RZ ;  /* 0x0000001a1c1d7227 */ /* 0x000fe200078e00ff */
[----:B------:R-:W-:-:S02]  /*1a950*/  IABS R18, R2 ;  /* 0x0000000200127213 */ /* 0x000fc40000000000 */
[----:B------:R0:W-:Y:S01]  /*1a960*/  STL [R1+0x36c8], R22 ;  /* 0x0036c81601007387 */ /* 0x0001e20000100800 */
[----:B------:R-:W-:Y:S01]  /*1a970*/  IMAD.MOV R29, RZ, RZ, -R29 ;  /* 0x000000ffff1d7224 */ /* 0x000fe200078e0a1d */
[----:B------:R-:W-:Y:S01]  /*1a980*/  IADD3 R2, R9, 0x1, RZ ;  /* 0x0000000109027810 */ /* 0x000fe20007ffe0ff */
[----:B------:R-:W-:-:S04]  /*1a990*/  IMAD.HI.U32 R6, R28, R5, RZ ;  /* 0x000000051c067227 */ /* 0x000fc800078e00ff */
[--C-:B------:R-:W-:Y:S01]  /*1a9a0*/  @!P2 IMAD.IADD R23, R23, 0x1, -R0.reuse ;  /* 0x000000011717a824 */ /* 0x100fe200078e0a00 */
[C---:B------:R-:W-:Y:S01]  /*1a9b0*/  ISETP.GT.U32.AND P2, PT, R0.reuse, R24, PT ;  /* 0x000000180000720c */ /* 0x040fe20003f44070 */
[----:B------:R-:W-:Y:S01]  /*1a9c0*/  @!P4 IMAD.IADD R7, R7, 0x1, -R0 ;  /* 0x000000010707c824 */ /* 0x000fe200078e0a00 */
[C---:B------:R-:W-:Y:S01]  /*1a9d0*/  ISETP.GT.U32.AND P4, PT, R0.reuse, R13, PT ;  /* 0x0000000d0000720c */ /* 0x040fe20003f84070 */
[----:B------:R-:W-:Y:S01]  /*1a9e0*/  IMAD R26, R0, R29, R26 ;  /* 0x0000001d001a7224 */ /* 0x000fe200078e021a */
[----:B0-----:R-:W-:Y:S01]  /*1a9f0*/  IADD3 R22, R9, 0xb, RZ ;  /* 0x0000000b09167810 */ /* 0x001fe20007ffe0ff */
[----:B------:R-:W-:Y:S02]  /*1aa00*/  @!P6 IMAD.MOV R7, RZ, RZ, -R7 ;  /* 0x000000ffff07e224 */ /* 0x000fe400078e0a07 */
[----:B------:R-:W-:Y:S02]  /*1aa10*/  @!P0 IMAD.MOV R23, RZ, RZ, -R23 ;  /* 0x000000ffff178224 */ /* 0x000fe400078e0a17 */
[----:B------:R-:W-:Y:S01]  /*1aa20*/  IMAD.MOV R6, RZ, RZ, -R6 ;  /* 0x000000ffff067224 */ /* 0x000fe200078e0a06 */
[----:B------:R-:W-:Y:S01]  /*1aa30*/  STL [R1+0x36cc], R7 ;  /* 0x0036cc0701007387 */ /* 0x000fe20000100800 */
[----:B------:R-:W-:-:S03]  /*1aa40*/  IMAD.HI.U32 R19, R28, R10, RZ ;  /* 0x0000000a1c137227 */ /* 0x000fc600078e00ff */
[----:B------:R-:W-:Y:S01]  /*1aa50*/  STL [R1+0x36d0], R23 ;  /* 0x0036d01701007387 */ /* 0x000fe20000100800 */
[--C-:B------:R-:W-:Y:S01]  /*1aa60*/  @!P2 IMAD.IADD R24, R24, 0x1, -R0.reuse ;  /* 0x000000011818a824 */ /* 0x100fe200078e0a00 */
[C---:B------:R-:W-:Y:S01]  /*1aa70*/  ISETP.GT.U32.AND P2, PT, R0.reuse, R16, PT ;  /* 0x000000100000720c */ /* 0x040fe20003f44070 */
[----:B------:R-:W-:Y:S02]  /*1aa80*/  @!P4 IMAD.IADD R13, R13, 0x1, -R0 ;  /* 0x000000010d0dc824 */ /* 0x000fe400078e0a00 */
[C---:B------:R-:W-:Y:S02]  /*1aa90*/  IMAD R5, R0.reuse, R6, R5 ;  /* 0x0000000600057224 */ /* 0x040fe400078e0205 */
[----:B------:R-:W-:Y:S01]  /*1aaa0*/  IMAD.MOV R19, RZ, RZ, -R19 ;  /* 0x000000ffff137224 */ /* 0x000fe200078e0a13 */
[----:B------:R-:W-:Y:S01]  /*1aab0*/  ISETP.GT.U32.AND P4, PT, R0, R13, PT ;  /* 0x0000000d0000720c */ /* 0x000fe20003f84070 */
[----:B------:R-:W-:-:S04]  /*1aac0*/  IMAD.HI.U32 R8, R28, R18, RZ ;  /* 0x000000121c087227 */ /* 0x000fc800078e00ff */
[----:B------:R-:W-:Y:S01]  /*1aad0*/  IMAD R10, R0, R19, R10 ;  /* 0x00000013000a7224 */ /* 0x000fe200078e020a */
[----:B------:R-:W-:Y:S01]  /*1aae0*/  IABS R19, R2 ;  /* 0x0000000200137213 */ /* 0x000fe20000000000 */
[----:B------:R-:W-:Y:S02]  /*1aaf0*/  @!P2 IMAD.IADD R16, R16, 0x1, -R0 ;  /* 0x000000011010a824 */ /* 0x000fe400078e0a00 */
[----:B------:R-:W-:-:S03]  /*1ab00*/  IMAD.HI.U32 R6, R28, R25, RZ ;  /* 0x000000191c067227 */ /* 0x000fc600078e00ff */
[C---:B------:R-:W-:Y:S01]  /*1ab10*/  ISETP.GT.U32.AND P3, PT, R0.reuse, R16, PT ;  /* 0x000000100000720c */ /* 0x040fe20003f64070 */
[----:B------:R-:W-:Y:S01]  /*1ab20*/  @!P4 IMAD.IADD R13, R13, 0x1, -R0 ;  /* 0x000000010d0dc824 */ /* 0x000fe200078e0a00 */
[C---:B------:R-:W-:Y:S01]  /*1ab30*/  ISETP.GT.U32.AND P4, PT, R0.reuse, R5, PT ;  /* 0x000000050000720c */ /* 0x040fe20003f84070 */
[----:B------:R-:W-:Y:S02]  /*1ab40*/  IMAD.MOV R8, RZ, RZ, -R8 ;  /* 0x000000ffff087224 */ /* 0x000fe400078e0a08 */
[----:B------:R-:W-:Y:S02]  /*1ab50*/  @!P5 IMAD.MOV R13, RZ, RZ, -R13 ;  /* 0x000000ffff0dd224 */ /* 0x000fe400078e0a0d */
[----:B------:R-:W-:Y:S02]  /*1ab60*/  IMAD.MOV R6, RZ, RZ, -R6 ;  /* 0x000000ffff067224 */ /* 0x000fe400078e0a06 */
[C---:B------:R-:W-:Y:S01]  /*1ab70*/  IMAD R18, R0.reuse, R8, R18 ;  /* 0x0000000800127224 */ /* 0x040fe200078e0212 */
[----:B------:R-:W-:Y:S01]  /*1ab80*/  STL [R1+0x36d4], R13 ;  /* 0x0036d40d01007387 */ /* 0x000fe20000100800 */
[----:B------:R-:W-:Y:S01]  /*1ab90*/  IMAD R25, R0, R6, R25 ;  /* 0x0000000600197224 */ /* 0x000fe200078e0219 */
[----:B------:R-:W-:Y:S01]  /*1aba0*/  IABS R6, R11 ;  /* 0x0000000b00067213 */ /* 0x000fe20000000000 */
[--C-:B------:R-:W-:Y:S01]  /*1abb0*/  @!P3 IMAD.IADD R16, R16, 0x1, -R0.reuse ;  /* 0x000000011010b824 */ /* 0x100fe200078e0a00 */
[C---:B------:R-:W-:Y:S01]  /*1abc0*/  ISETP.GT.U32.AND P3, PT, R0.reuse, R26, PT ;  /* 0x0000001a0000720c */ /* 0x040fe20003f64070 */
[----:B------:R-:W-:Y:S01]  /*1abd0*/  @!P4 IMAD.IADD R5, R5, 0x1, -R0 ;  /* 0x000000010505c824 */ /* 0x000fe200078e0a00 */
[----:B------:R-:W-:Y:S01]  /*1abe0*/  ISETP.GT.U32.AND P4, PT, R0, R10, PT ;  /* 0x0000000a0000720c */ /* 0x000fe20003f84070 */
[----:B------:R-:W-:Y:S01]  /*1abf0*/  IMAD.HI.U32 R4, R28, R21, RZ ;  /* 0x000000151c047227 */ /* 0x000fe200078e00ff */
[----:B------:R-:W-:-:S02]  /*1ac00*/  ISETP.GT.U32.AND P2, PT, R0, R18, PT ;  /* 0x000000120000720c */ /* 0x000fc40003f44070 */
[----:B------:R-:W-:Y:S01]  /*1ac10*/  ISETP.GT.U32.AND P6, PT, R0, R5, PT ;  /* 0x000000050000720c */ /* 0x000fe20003fc4070 */
[----:B------:R-:W-:Y:S02]  /*1ac20*/  IMAD.MOV R4, RZ, RZ, -R4 ;  /* 0x000000ffff047224 */ /* 0x000fe400078e0a04 */
[----:B------:R-:W-:-:S04]  /*1ac30*/  IMAD.HI.U32 R8, R28, R27, RZ ;  /* 0x0000001b1c087227 */ /* 0x000fc800078e00ff */
[--C-:B------:R-:W-:Y:S01]  /*1ac40*/  @!P3 IMAD.IADD R26, R26, 0x1, -R0.reuse ;  /* 0x000000011a1ab824 */ /* 0x100fe200078e0a00 */
[----:B------:R-:W-:Y:S01]  /*1ac50*/  ISETP.GE.AND P3, PT, R20, RZ, PT ;  /* 0x000000ff1400720c */ /* 0x000fe20003f66270 */
[--C-:B------:R-:W-:Y:S01]  /*1ac60*/  @!P4 IMAD.IADD R10, R10, 0x1, -R0.reuse ;  /* 0x000000010a0ac824 */ /* 0x100fe200078e0a00 */
[----:B------:R-:W2:Y:S01]  /*1ac70*/  LDL.LU R20, [R1+0x178] ;  /* 0x0001780001147983 */ /* 0x000ea20000300800 */
[C---:B------:R-:W-:Y:S01]  /*1ac80*/  ISETP.GT.U32.AND P4, PT, R0.reuse, R25, PT ;  /* 0x000000190000720c */ /* 0x040fe20003f84070 */
[----:B------:R-:W-:Y:S01]  /*1ac90*/  IMAD R21, R0, R4, R21 ;  /* 0x0000000400157224 */ /* 0x000fe200078e0215 */
[----:B------:R-:W-:Y:S01]  /*1aca0*/  IABS R4, R3 ;  /* 0x0000000300047213 */ /* 0x000fe20000000000 */
[----:B------:R-:W-:Y:S01]  /*1acb0*/  @!P2 IMAD.IADD R18, R18, 0x1, -R0 ;  /* 0x000000011212a824 */ /* 0x000fe200078e0a00 */
[C---:B------:R-:W-:Y:S01]  /*1acc0*/  ISETP.GT.U32.AND P2, PT, R0.reuse, R24, PT ;  /* 0x000000180000720c */ /* 0x040fe20003f44070 */
[----:B------:R-:W-:Y:S01]  /*1acd0*/  IMAD.MOV R8, RZ, RZ, -R8 ;  /* 0x000000ffff087224 */ /* 0x000fe200078e0a08 */
[----:B------:R-:W-:Y:S01]  /*1ace0*/  ISETP.GT.U32.AND P0, PT, R0, R10, PT ;  /* 0x0000000a0000720c */ /* 0x000fe20003f04070 */
[----:B------:R-:W-:-:S04]  /*1acf0*/  IMAD.HI.U32 R29, R28, R4, RZ ;  /* 0x000000041c1d7227 */ /* 0x000fc800078e00ff */
[----:B------:R-:W-:Y:S02]  /*1ad00*/  IMAD.MOV R29, RZ, RZ, -R29 ;  /* 0x000000ffff1d7224 */ /* 0x000fe400078e0a1d */
[----:B------:R-:W-:Y:S01]  /*1ad10*/  @!P4 IMAD.IADD R25, R25, 0x1, -R0 ;  /* 0x000000011919c824 */ /* 0x000fe200078e0a00 */
[C---:B------:R-:W-:Y:S01]  /*1ad20*/  ISETP.GT.U32.AND P4, PT, R0.reuse, R18, PT ;  /* 0x000000120000720c */ /* 0x040fe20003f84070 */
[C---:B------:R-:W-:Y:S02]  /*1ad30*/  IMAD R4, R0.reuse, R29, R4 ;  /* 0x0000001d00047224 */ /* 0x040fe400078e0204 */
[C---:B------:R-:W-:Y:S01]  /*1ad40*/  IMAD R27, R0.reuse, R8, R27 ;  /* 0x00000008001b7224 */ /* 0x040fe200078e021b */
[----:B------:R-:W-:Y:S01]  /*1ad50*/  ISETP.GT.U32.AND P5, PT, R0, R25, PT ;  /* 0x000000190000720c */ /* 0x000fe20003fa4070 */
[----:B------:R-:W-:-:S04]  /*1ad60*/  IMAD.HI.U32 R8, R28, R6, RZ ;  /* 0x000000061c087227 */ /* 0x000fc800078e00ff */
[----:B------:R-:W-:Y:S02]  /*1ad70*/  IMAD.MOV R8, RZ, RZ, -R8 ;  /* 0x000000ffff087224 */ /* 0x000fe400078e0a08 */
[--C-:B------:R-:W-:Y:S01]  /*1ad80*/  @!P2 IMAD.IADD R24, R24, 0x1, -R0.reuse ;  /* 0x000000011818a824 */ /* 0x100fe200078e0a00 */
[----:B------:R-:W-:Y:S01]  /*1ad90*/  ISETP.GT.U32.AND P2, PT, R0, R21, PT ;  /* 0x000000150000720c */ /* 0x000fe20003f44070 */
[--C-:B------:R-:W-:Y:S01]  /*1ada0*/  @!P4 IMAD.IADD R18, R18, 0x1, -R0.reuse ;  /* 0x000000011212c824 */ /* 0x100fe200078e0a00 */
[C---:B------:R-:W-:Y:S01]  /*1adb0*/  ISETP.GT.U32.AND P4, PT, R0.reuse, R4, PT ;  /* 0x000000040000720c */ /* 0x040fe20003f84070 */
[----:B------:R-:W-:Y:S01]  /*1adc0*/  @!P6 IMAD.IADD R5, R5, 0x1, -R0 ;  /* 0x000000010505e824 */ /* 0x000fe200078e0a00 */
[C---:B------:R-:W-:Y:S01]  /*1add0*/  ISETP.GT.U32.AND P6, PT, R0.reuse, R27, PT ;  /* 0x0000001b0000720c */ /* 0x040fe20003fc4070 */
[----:B------:R-:W-:Y:S02]  /*1ade0*/  IMAD R6, R0, R8, R6 ;  /* 0x0000000800067224 */ /* 0x000fe400078e0206 */
[----:B------:R-:W-:-:S04]  /*1adf0*/  IMAD.HI.U32 R8, R28, R19, RZ ;  /* 0x000000131c087227 */ /* 0x000fc800078e00ff */
[----:B------:R-:W-:Y:S01]  /*1ae00*/  @!P0 IMAD.IADD R10, R10, 0x1, -R0 ;  /* 0x000000010a0a8824 */ /* 0x000fe200078e0a00 */
[----:B------:R-:W-:Y:S01]  /*1ae10*/  ISETP.GT.U32.AND P0, PT, R0, R6, PT ;  /* 0x000000060000720c */ /* 0x000fe20003f04070 */
[----:B------:R-:W-:Y:S02]  /*1ae20*/  IMAD.MOV R8, RZ, RZ, -R8 ;  /* 0x000000ffff087224 */ /* 0x000fe400078e0a08 */
[--C-:B------:R-:W-:Y:S01]  /*1ae30*/  @!P4 IMAD.IADD R4, R4, 0x1, -R0.reuse ;  /* 0x000000010404c824 */ /* 0x100fe200078e0a00 */
[----:B------:R-:W-:Y:S01]  /*1ae40*/  ISETP.GE.AND P4, PT, R17, RZ, PT ;  /* 0x000000ff1100720c */ /* 0x000fe20003f86270 */
[--C-:B------:R-:W-:Y:S01]  /*1ae50*/  @!P5 IMAD.IADD R25, R25, 0x1, -R0.reuse ;  /* 0x000000011919d824 */ /* 0x100fe200078e0a00 */
[----:B------:R-:W-:Y:S01]  /*1ae60*/  ISETP.GE.AND P5, PT, R22, RZ, PT ;  /* 0x000000ff1600720c */ /* 0x000fe20003fa6270 */
[----:B------:R-:W-:Y:S01]  /*1ae70*/  IMAD R19, R0, R8, R19 ;  /* 0x0000000800137224 */ /* 0x000fe200078e0213 */
[----:B------:R-:W-:Y:S01]  /*1ae80*/  IADD3 R22, R9, 0xa, RZ ;  /* 0x0000000a09167810 */ /* 0x000fe20007ffe0ff */
[--C-:B------:R-:W-:Y:S01]  /*1ae90*/  @!P2 IMAD.IADD R21, R21, 0x1, -R0.reuse ;  /* 0x000000011515a824 */ /* 0x100fe200078e0a00 */
[----:B------:R-:W-:Y:S01]  /*1aea0*/  IABS R8, R9 ;  /* 0x0000000900087213 */ /* 0x000fe20000000000 */
[----:B------:R-:W-:Y:S01]  /*1aeb0*/  @!P6 IMAD.IADD R27, R27, 0x1, -R0 ;  /* 0x000000011b1be824 */ /* 0x000fe200078e0a00 */
[----:B------:R-:W-:-:S02]  /*1aec0*/  ISETP.GE.AND P6, PT, R22, RZ, PT ;  /* 0x000000ff1600720c */ /* 0x000fc40003fc6270 */
[C---:B------:R-:W-:Y:S02]  /*1aed0*/  ISETP.GT.U32.AND P2, PT, R0.reuse, R19, PT ;  /* 0x000000130000720c */ /* 0x040fe40003f44070 */
[----:B------:R-:W-:Y:S01]  /*1aee0*/  IADD3 R22, R9, 0x8, RZ ;  /* 0x0000000809167810 */ /* 0x000fe20007ffe0ff */
[----:B------:R-:W-:Y:S02]  /*1aef0*/  @!P4 IMAD.MOV R25, RZ, RZ, -R25 ;  /* 0x000000ffff19c224 */ /* 0x000fe400078e0a19 */
[----:B------:R-:W-:Y:S01]  /*1af00*/  @!P1 IMAD.MOV R24, RZ, RZ, -R24 ;  /* 0x000000ffff189224 */ /* 0x000fe200078e0a18 */
[----:B------:R-:W-:Y:S01]  /*1af10*/  ISETP.GT.U32.AND P1, PT, R0, R21, PT ;  /* 0x000000150000720c */ /* 0x000fe20003f24070 */
[----:B------:R-:W-:Y:S01]  /*1af20*/  @!P0 IMAD.IADD R6, R6, 0x1, -R0 ;  /* 0x0000000106068824 */ /* 0x000fe200078e0a00 */
[----:B------:R-:W-:Y:S01]  /*1af30*/  ISETP.GE.AND P0, PT, R22, RZ, PT ;  /* 0x000000ff1600720c */ /* 0x000fe20003f06270 */
[----:B------:R-:W-:-:S04]  /*1af40*/  IMAD.HI.U32 R28, R28, R8, RZ ;  /* 0x000000081c1c7227 */ /* 0x000fc800078e00ff */
[----:B------:R-:W-:Y:S02]  /*1af50*/  IMAD.MOV R28, RZ, RZ, -R28 ;  /* 0x000000ffff1c7224 */ /* 0x000fe400078e0a1c */
[----:B------:R-:W-:Y:S02]  /*1af60*/  @!P2 IMAD.IADD R19, R19, 0x1, -R0 ;  /* 0x000000011313a824 */ /* 0x000fe400078e0a00 */
[C---:B------:R-:W-:Y:S01]  /*1af70*/  IMAD R8, R0.reuse, R28, R8 ;  /* 0x0000001c00087224 */ /* 0x040fe200078e0208 */
[C---:B------:R-:W-:Y:S01]  /*1af80*/  ISETP.GT.U32.AND P2, PT, R0.reuse, R27, PT ;  /* 0x0000001b0000720c */ /* 0x040fe20003f44070 */
[----:B------:R-:W-:Y:S01]  /*1af90*/  @!P5 IMAD.MOV R5, RZ, RZ, -R5 ;  /* 0x000000ffff05d224 */ /* 0x000fe200078e0a05 */
[C---:B------:R-:W-:Y:S01]  /*1afa0*/  ISETP.GT.U32.AND P5, PT, R0.reuse, R26, PT ;  /* 0x0000001a0000720c */ /* 0x040fe20003fa4070 */
[----:B------:R-:W-:Y:S01]  /*1afb0*/  @!P1 IMAD.IADD R21, R21, 0x1, -R0 ;  /* 0x0000000115159824 */ /* 0x000fe200078e0a00 */
[C---:B------:R-:W-:Y:S01]  /*1afc0*/  ISETP.GT.U32.AND P1, PT, R0.reuse, R8, PT ;  /* 0x000000080000720c */ /* 0x040fe20003f24070 */
[----:B------:R-:W-:Y:S01]  /*1afd0*/  @!P0 IMAD.MOV R18, RZ, RZ, -R18 ;  /* 0x000000ffff128224 */ /* 0x000fe200078e0a12 */
[C---:B------:R-:W-:Y:S01]  /*1afe0*/  ISETP.GT.U32.AND P0, PT, R0.reuse, R19, PT ;  /* 0x000000130000720c */ /* 0x040fe20003f04070 */
[----:B------:R-:W-:Y:S01]  /*1aff0*/  @!P6 IMAD.MOV R16, RZ, RZ, -R16 ;  /* 0x000000ffff10e224 */ /* 0x000fe200078e0a10 */
[----:B------:R-:W-:-:S05]  /*1b000*/  ISETP.GT.U32.AND P6, PT, R0, R4, PT ;  /* 0x000000040000720c */ /* 0x000fca0003fc4070 */
[--C-:B------:R-:W-:Y:S01]  /*1b010*/  @!P2 IMAD.IADD R27, R27, 0x1, -R0.reuse ;  /* 0x000000011b1ba824 */ /* 0x100fe200078e0a00 */
[----:B------:R-:W-:Y:S01]  /*1b020*/  ISETP.GE.AND P2, PT, R15, RZ, PT ;  /* 0x000000ff0f00720c */ /* 0x000fe20003f46270 */
[--C-:B------:R-:W-:Y:S01]  /*1b030*/  @!P5 IMAD.IADD R26, R26, 0x1, -R0.reuse ;  /* 0x000000011a1ad824 */ /* 0x100fe200078e0a00 */
[----:B------:R-:W-:Y:S01]  /*1b040*/  ISETP.GE.AND P5, PT, R14, RZ, PT ;  /* 0x000000ff0e00720c */ /* 0x000fe20003fa6270 */
[--C-:B------:R-:W-:Y:S01]  /*1b050*/  @!P1 IMAD.IADD R8, R8, 0x1, -R0.reuse ;  /* 0x0000000108089824 */ /* 0x100fe200078e0a00 */
[----:B------:R-:W-:Y:S01]  /*1b060*/  ISETP.GE.AND P1, PT, R2, RZ, PT ;  /* 0x000000ff0200720c */ /* 0x000fe20003f26270 */
[----:B------:R-:W-:Y:S01]  /*1b070*/  @!P0 IMAD.IADD R19, R19, 0x1, -R0 ;  /* 0x0000000113138824 */ /* 0x000fe200078e0a00 */
[----:B------:R-:W-:Y:S01]  /*1b080*/  ISETP.GE.AND P0, PT, R3, RZ, PT ;  /* 0x000000ff0300720c */ /* 0x000fe20003f06270 */
[----:B------:R-:W-:Y:S02]  /*1b090*/  @!P3 IMAD.MOV R10, RZ, RZ, -R10 ;  /* 0x000000ffff0ab224 */ /* 0x000fe400078e0a0a */
[----:B------:R-:W-:Y:S01]  /*1b0a0*/  @!P6 IMAD.IADD R4, R4, 0x1, -R0 ;  /* 0x000000010404e824 */ /* 0x000fe200078e0a00 */
[----:B------:R-:W-:Y:S01]  /*1b0b0*/  ISETP.GE.AND P6, PT, R11, RZ, PT ;  /* 0x000000ff0b00720c */ /* 0x000fe20003fc6270 */
[----:B------:R-:W-:Y:S01]  /*1b0c0*/  STL [R1+0x36d8], R24 ;  /* 0x0036d81801007387 */ /* 0x000fe20000100800 */
[----:B------:R-:W-:-:S02]  /*1b0d0*/  IMAD.MOV.U32 R11, RZ, RZ, 0x7f ;  /* 0x0000007fff0b7424 */ /* 0x000fc400078e00ff */
[----:B------:R-:W-:Y:S01]  /*1b0e0*/  @!P2 IMAD.MOV R21, RZ, RZ, -R21 ;  /* 0x000000ffff15a224 */ /* 0x000fe200078e0a15 */
[----:B------:R0:W-:Y:S01]  /*1b0f0*/  STL [R1+0x36dc], R5 ;  /* 0x0036dc0501007387 */ /* 0x0001e20000100800 */
[----:B------:R-:W-:-:S03]  /*1b100*/  @!P5 IMAD.MOV R27, RZ, RZ, -R27 ;  /* 0x000000ffff1bd224 */ /* 0x000fc600078e0a1b */
[----:B------:R-:W-:Y:S01]  /*1b110*/  STL [R1+0x36e0], R16 ;  /* 0x0036e01001007387 */ /* 0x000fe20000100800 */
[----:B------:R-:W-:-:S03]  /*1b120*/  IADD3 R11, R11, c[0x0][0x180], RZ ;  /* 0x000060000b0b7a10 */ /* 0x000fc60007ffe0ff */
[----:B------:R1:W-:Y:S04]  /*1b130*/  STL [R1+0x36e4], R10 ;  /* 0x0036e40a01007387 */ /* 0x0003e80000100800 */
[----:B------:R-:W-:Y:S04]  /*1b140*/  STL [R1+0x36e8], R18 ;  /* 0x0036e81201007387 */ /* 0x000fe80000100800 */
[----:B------:R-:W-:Y:S01]  /*1b150*/  STL [R1+0x36ec], R25 ;  /* 0x0036ec1901007387 */ /* 0x000fe20000100800 */
[----:B0-----:R-:W-:-:S03]  /*1b160*/  SHF.R.S32.HI R5, RZ, 0x1f, R11 ;  /* 0x0000001fff057819 */ /* 0x001fc6000001140b */
[----:B------:R-:W-:Y:S01]  /*1b170*/  STL [R1+0x36f0], R21 ;  /* 0x0036f01501007387 */ /* 0x000fe20000100800 */
[----:B------:R-:W-:Y:S02]  /*1b180*/  ISETP.GE.AND P5, PT, R9, RZ, PT ;  /* 0x000000ff0900720c */ /* 0x000fe40003fa6270 */
[----:B------:R-:W-:Y:S02]  /*1b190*/  LEA.HI R5, R5, R11, RZ, 0x7 ;  /* 0x0000000b05057211 */ /* 0x000fe400078f38ff */
[----:B------:R-:W-:-:S13]  /*1b1a0*/  ISETP.GT.U32.AND P3, PT, R0, R6, PT ;  /* 0x000000060000720c */ /* 0x000fda0003f64070 */
[----:B------:R-:W-:Y:S01]  /*1b1b0*/  @!P3 IMAD.IADD R6, R6, 0x1, -R0 ;  /* 0x000000010606b824 */ /* 0x000fe200078e0a00 */
[----:B------:R-:W-:Y:S02]  /*1b1c0*/  ISETP.GE.AND P3, PT, R12, RZ, PT ;  /* 0x000000ff0c00720c */ /* 0x000fe40003f66270 */
[----:B--2---:R-:W-:Y:S02]  /*1b1d0*/  ISETP.GE.AND P4, PT, R20, RZ, PT ;  /* 0x000000ff1400720c */ /* 0x004fe40003f86270 */
[----:B------:R-:W0:Y:S02]  /*1b1e0*/  S2R R20, SR_TID.X ;  /* 0x0000000000147919 */ /* 0x000e240000002100 */
[C---:B0-----:R-:W-:Y:S01]  /*1b1f0*/  IMAD.SHL.U32 R28, R20.reuse, 0x8, RZ ;  /* 0x00000008141c7824 */ /* 0x041fe200078e00ff */
[C---:B------:R-:W-:Y:S01]  /*1b200*/  LOP3.LUT R29, R20.reuse, 0x7, RZ, 0xc0, !PT ;  /* 0x00000007141d7812 */ /* 0x040fe200078ec0ff */
[C---:B------:R-:W-:Y:S01]  /*1b210*/  IMAD.SHL.U32 R3, R20.reuse, 0x2, RZ ;  /* 0x0000000214037824 */ /* 0x040fe200078e00ff */
[----:B------:R-:W-:-:S02]  /*1b220*/  LOP3.LUT R2, R20, 0x20, RZ, 0xc0, !PT ;  /* 0x0000002014027812 */ /* 0x000fc400078ec0ff */
[----:B------:R-:W-:Y:S01]  /*1b230*/  LOP3.LUT R28, R28, 0x30, RZ, 0xc0, !PT ;  /* 0x000000301c1c7812 */ /* 0x000fe200078ec0ff */
[C---:B------:R-:W-:Y:S02]  /*1b240*/  IMAD R7, R29.reuse, 0x110, RZ ;  /* 0x000001101d077824 */ /* 0x040fe400078e02ff */
[----:B------:R-:W-:Y:S02]  /*1b250*/  IMAD.SHL.U32 R2, R2, 0x40, RZ ;  /* 0x0000004002027824 */ /* 0x000fe400078e00ff */
[----:B------:R-:W-:Y:S01]  /*1b260*/  IMAD R29, R29, 0x40, R28 ;  /* 0x000000401d1d7824 */ /* 0x000fe200078e021c */
[----:B------:R-:W-:-:S04]  /*1b270*/  LOP3.LUT R28, R7, 0x30, R3, 0x78, !PT ;  /* 0x00000030071c7812 */ /* 0x000fc800078e7803 */
[----:B------:R-:W-:Y:S02]  /*1b280*/  LOP3.LUT R28, R28, R2, RZ, 0xfc, !PT ;  /* 0x000000021c1c7212 */ /* 0x000fe400078efcff */
[----:B------:R-:W-:-:S03]  /*1b290*/  LOP3.LUT R3, R29, 0x10, R3, 0x78, !PT ;  /* 0x000000101d037812 */ /* 0x000fc600078e7803 */
[----:B------:R-:W-:Y:S04]  /*1b2a0*/  STL [R1+0x3560], R28 ;  /* 0x0035601c01007387 */ /* 0x000fe80000100800 */
[----:B------:R0:W-:Y:S04]  /*1b2b0*/  STL [R1+0x33c4], R3 ;  /* 0x0033c40301007387 */ /* 0x0001e80000100800 */
[----:B------:R-:W-:Y:S04]  /*1b2c0*/  STL [R1+0x36f4], R27 ;  /* 0x0036f41b01007387 */ /* 0x000fe80000100800 */
[----:B------:R-:W2:Y:S04]  /*1b2d0*/  LDL.LU R9, [R1+0x370c] ;  /* 0x00370c0001097983 */ /* 0x000ea80000300800 */
[----:B-1----:R-:W3:Y:S04]  /*1b2e0*/  LDL.LU R10, [R1+0x1cc] ;  /* 0x0001cc00010a7983 */ /* 0x002ee80000300800 */
[----:B------:R-:W4:Y:S04]  /*1b2f0*/  LDL.LU R15, [R1+0x164] ;  /* 0x00016400010f7983 */ /* 0x000f280000300800 */
[----:B------:R-:W5:Y:S04]  /*1b300*/  LDL.LU R16, [R1+0x120] ;  /* 0x0001200001107983 */ /* 0x000f680000300800 */
        /* <DEDUP_REMOVED lines=9> */
[----:B0-----:R-:W5:Y:S04]  /*1b3a0*/  LDL.LU R3, [R1+0x790] ;  /* 0x0007900001037983 */ /* 0x001f680000300800 */
[----:B------:R-:W5:Y:S04]  /*1b3b0*/  LDL.LU R11, [R1+0x7bc] ;  /* 0x0007bc00010b7983 */ /* 0x000f680000300800 */
[----:B------:R-:W5:Y:S01]  /*1b3c0*/  LDL.LU R14, [R1+0x7c4] ;  /* 0x0007c400010e7983 */ /* 0x000f620000300800 */
[----:B------:R-:W-:-:S03]  /*1b3d0*/  ISETP.GT.U32.AND P2, PT, R0, R8, PT ;  /* 0x000000080000720c */ /* 0x000fc60003f44070 */
[----:B------:R-:W5:Y:S01]  /*1b3e0*/  LDL.LU R20, [R1+0x7c0] ;  /* 0x0007c00001147983 */ /* 0x000f620000300800 */
[----:B------:R-:W-:Y:S02]  /*1b3f0*/  @!P3 IMAD.MOV R26, RZ, RZ, -R26 ;  /* 0x000000ffff1ab224 */ /* 0x000fe400078e0a1a */
[----:B------:R-:W-:Y:S02]  /*1b400*/  @!P6 IMAD.MOV R6, RZ, RZ, -R6 ;  /* 0x000000ffff06e224 */ /* 0x000fe400078e0a06 */
[----:B------:R-:W-:Y:S01]  /*1b410*/  @!P0 IMAD.MOV R4, RZ, RZ, -R4 ;  /* 0x000000ffff048224 */ /* 0x000fe200078e0a04 */
[----:B------:R-:W-:Y:S01]  /*1b420*/  STL [R1+0x36f8], R26 ;  /* 0x0036f81a01007387 */ /* 0x000fe20000100800 */
[----:B------:R-:W-:-:S03]  /*1b430*/  @!P1 IMAD.MOV R19, RZ, RZ, -R19 ;  /* 0x000000ffff139224 */ /* 0x000fc600078e0a13 */
[----:B------:R-:W-:Y:S01]  /*1b440*/  @!P2 IMAD.IADD R8, R8, 0x1, -R0 ;  /* 0x000000010808a824 */ /* 0x000fe200078e0a00 */
[----:B------:R-:W-:Y:S02]  /*1b450*/  ISETP.NE.AND P2, PT, RZ, c[0x0][0x17c], PT ;  /* 0x00005f00ff007a0c */ /* 0x000fe40003f45270 */
[----:B------:R-:W-:Y:S01]  /*1b460*/  LOP3.LUT R0, RZ, c[0x0][0x17c], RZ, 0x33, !PT ;  /* 0x00005f00ff007a12 */ /* 0x000fe200078e33ff */
[----:B------:R3:W-:Y:S04]  /*1b470*/  STL [R1+0x36fc], R6 ;  /* 0x0036fc0601007387 */ /* 0x0007e80000100800 */
[----:B------:R4:W-:Y:S04]  /*1b480*/  STL [R1+0x3700], R4 ;  /* 0x0037000401007387 */ /* 0x0009e80000100800 */
[----:B------:R-:W-:Y:S01]  /*1b490*/  STL [R1+0x3704], R19 ;  /* 0x0037041301007387 */ /* 0x000fe20000100800 */
[----:B--2---:R-:W-:Y:S01]  /*1b4a0*/  @!P4 IMAD.MOV R9, RZ, RZ, -R9 ;  /* 0x000000ffff09c224 */ /* 0x004fe200078e0a09 */
[----:B---3--:R-:W-:-:S04]  /*1b4b0*/  SEL R6, R0, R10, !P2 ;  /* 0x0000000a00067207 */ /* 0x008fc80005000000 */
[----:B------:R-:W-:Y:S01]  /*1b4c0*/  STL [R1+0x3708], R9 ;  /* 0x0037080901007387 */ /* 0x000fe20000100800 */
[----:B----4-:R-:W-:-:S03]  /*1b4d0*/  SEL R4, R0, R15, !P2 ;  /* 0x0000000f00047207 */ /* 0x010fc60005000000 */
[----:B------:R-:W2:Y:S04]  /*1b4e0*/  LDL.LU R15, [R1+0x7a0] ;  /* 0x0007a000010f7983 */ /* 0x000ea80000300800 */
[----:B------:R0:W-:Y:S01]  /*1b4f0*/  STL [R1+0x808], R6 ;  /* 0x0008080601007387 */ /* 0x0001e20000100800 */
[----:B-----5:R-:W-:-:S03]  /*1b500*/  SEL R5, R0, R5, !P2 ;  /* 0x0000000500057207 */ /* 0x020fc60005000000 */
[----:B------:R1:W-:Y:S01]  /*1b510*/  STL [R1+0x804], R4 ;  /* 0x0008040401007387 */ /* 0x0003e20000100800 */
[C---:B0-----:R-:W-:Y:S02]  /*1b520*/  SEL R6, R0.reuse, R16, !P2 ;  /* 0x0000001000067207 */ /* 0x041fe40005000000 */
[----:B-1----:R-:W-:-:S03]  /*1b530*/  SEL R4, R0, R24, !P2 ;  /* 0x0000001800047207 */ /* 0x002fc60005000000 */
[----:B------:R0:W-:Y:S04]  /*1b540*/  STL [R1+0x800], R6 ;  /* 0x0008000601007387 */ /* 0x0001e80000100800 */
[----:B------:R1:W-:Y:S01]  /*1b550*/  STL [R1+0x7fc], R5 ;  /* 0x0007fc0501007387 */ /* 0x0003e20000100800 */
[----:B0-----:R-:W-:-:S03]  /*1b560*/  SEL R6, R0, R13, !P2 ;  /* 0x0000000d00067207 */ /* 0x001fc60005000000 */
[----:B------:R0:W-:Y:S01]  /*1b570*/  STL [R1+0x7f8], R4 ;  /* 0x0007f80401007387 */ /* 0x0001e20000100800 */
[----:B-1----:R-:W-:-:S03]  /*1b580*/  SEL R5, R0, R23, !P2 ;  /* 0x0000001700057207 */ /* 0x002fc60005000000 */
[----:B------:R1:W-:Y:S04]  /*1b590*/  STL [R1+0x7f4], R6 ;  /* 0x0007f40601007387 */ /* 0x0003e80000100800 */
[----:B------:R3:W-:Y:S01]  /*1b5a0*/  STL [R1+0x7f0], R5 ;  /* 0x0007f00501007387 */ /* 0x0007e20000100800 */
[C---:B0-----:R-:W-:Y:S02]  /*1b5b0*/  SEL R4, R0.reuse, R7, !P2 ;  /* 0x0000000700047207 */ /* 0x041fe40005000000 */
[----:B-1----:R-:W-:-:S03]  /*1b5c0*/  SEL R6, R0, R22, !P2 ;  /* 0x0000001600067207 */ /* 0x002fc60005000000 */
[----:B------:R0:W-:Y:S01]  /*1b5d0*/  STL [R1+0x7ec], R4 ;  /* 0x0007ec0401007387 */ /* 0x0001e20000100800 */
[----:B---3--:R-:W-:-:S03]  /*1b5e0*/  SEL R5, R0, R2, !P2 ;  /* 0x0000000200057207 */ /* 0x008fc60005000000 */
[----:B------:R-:W-:Y:S04]  /*1b5f0*/  STL [R1+0x7e8], R6 ;  /* 0x0007e80601007387 */ /* 0x000fe80000100800 */
[----:B------:R-:W-:Y:S01]  /*1b600*/  STL [R1+0x7e4], R5 ;  /* 0x0007e40501007387 */ /* 0x000fe20000100800 */
[----:B0-----:R-:W-:-:S03]  /*1b610*/  SEL R4, R0, R17, !P2 ;  /* 0x0000001100047207 */ /* 0x001fc60005000000 */
[----:B------:R-:W3:Y:S01]  /*1b620*/  LDL.LU R17, [R1+0x7a4] ;  /* 0x0007a40001117983 */ /* 0x000ee20000300800 */
[----:B------:R-:W-:-:S03]  /*1b630*/  SEL R2, R0, R12, !P2 ;  /* 0x0000000c00027207 */ /* 0x000fc60005000000 */
[----:B------:R-:W-:Y:S01]  /*1b640*/  STL [R1+0x7e0], R4 ;  /* 0x0007e00401007387 */ /* 0x000fe20000100800 */
[----:B------:R-:W-:-:S03]  /*1b650*/  SEL R3, R0, R3, !P2 ;  /* 0x0000000300037207 */ /* 0x000fc60005000000 */
[----:B------:R-:W4:Y:S04]  /*1b660*/  LDL.LU R12, [R1+0x7b8] ;  /* 0x0007b800010c7983 */ /* 0x000f280000300800 */
[----:B------:R0:W-:Y:S04]  /*1b670*/  STL [R1+0x7dc], R2 ;  /* 0x0007dc0201007387 */ /* 0x0001e80000100800 */
[----:B------:R-:W5:Y:S04]  /*1b680*/  LDL.LU R19, [R1+0x7b4] ;  /* 0x0007b40001137983 */ /* 0x000f680000300800 */
[----:B------:R1:W-:Y:S01]  /*1b690*/  STL [R1+0x7d8], R3 ;  /* 0x0007d80301007387 */ /* 0x0003e20000100800 */
[----:B0-----:R-:W-:-:S03]  /*1b6a0*/  SEL R2, R0, R11, !P2 ;  /* 0x0000000b00027207 */ /* 0x001fc60005000000 */
[----:B------:R-:W5:Y:S04]  /*1b6b0*/  LDL.LU R4, [R1+0x7ac] ;  /* 0x0007ac0001047983 */ /* 0x000f680000300800 */
[----:B------:R0:W-:Y:S04]  /*1b6c0*/  STL [R1+0x7d4], R2 ;  /* 0x0007d40201007387 */ /* 0x0001e80000100800 */
[----:B-1----:R-:W5:Y:S04]  /*1b6d0*/  LDL.LU R3, [R1+0x7b0] ;  /* 0x0007b00001037983 */ /* 0x002f680000300800 */
[----:B------:R-:W5:Y:S01]  /*1b6e0*/  LDL.LU R11, [R1+0x7a8] ;  /* 0x0007a800010b7983 */ /* 0x000f620000300800 */
[----:B------:R-:W-:-:S02]  /*1b6f0*/  SEL R5, R0, R14, !P2 ;  /* 0x0000000e00057207 */ /* 0x000fc40005000000 */
[C---:B0-----:R-:W-:Y:S01]  /*1b700*/  SEL R2, R0.reuse, R20, !P2 ;  /* 0x0000001400027207 */ /* 0x041fe20005000000 */
[----:B------:R-:W5:Y:S04]  /*1b710*/  LDL.LU R6, [R1+0x79c] ;  /* 0x00079c0001067983 */ /* 0x000f680000300800 */
[----:B------:R0:W-:Y:S04]  /*1b720*/  STL [R1+0x7d0], R5 ;  /* 0x0007d00501007387 */ /* 0x0001e80000100800 */
[----:B------:R-:W5:Y:S04]  /*1b730*/  LDL.LU R26, [R1+0x798] ;  /* 0x00079800011a7983 */ /* 0x000f680000300800 */
[----:B------:R2:W-:Y:S04]  /*1b740*/  STL [R1+0x7cc], R2 ;  /* 0x0007cc0201007387 */ /* 0x0005e80000100800 */
        /* <DEDUP_REMOVED lines=9> */
[----:B0-----:R-:W5:Y:S01]  /*1b7e0*/  LDL.LU R5, [R1+0x768] ;  /* 0x0007680001057983 */ /* 0x001f620000300800 */
[----:B--2---:R-:W-:-:S05]  /*1b7f0*/  SEL R2, R0, R15, !P2 ;  /* 0x0000000f00027207 */ /* 0x004fca0005000000 */
[----:B------:R0:W-:Y:S04]  /*1b800*/  STL [R1+0x7c8], R2 ;  /* 0x0007c80201007387 */ /* 0x0001e80000100800 */
[----:B------:R-:W2:Y:S04]  /*1b810*/  LDL.LU R24, [R1+0x754] ;  /* 0x0007540001187983 */ /* 0x000ea80000300800 */
[----:B------:R-:W2:Y:S04]  /*1b820*/  LDL.LU R13, [R1+0x750] ;  /* 0x00075000010d7983 */ /* 0x000ea80000300800 */
[----:B------:R-:W2:Y:S04]  /*1b830*/  LDL.LU R23, [R1+0x74c] ;  /* 0x00074c0001177983 */ /* 0x000ea80000300800 */
[----:B------:R-:W2:Y:S04]  /*1b840*/  LDL.LU R7, [R1+0x748] ;  /* 0x0007480001077983 */ /* 0x000ea80000300800 */
[----:B------:R-:W2:Y:S04]  /*1b850*/  LDL.LU R22, [R1+0x6f4] ;  /* 0x0006f40001167983 */ /* 0x000ea80000300800 */
[----:B0-----:R-:W2:Y:S04]  /*1b860*/  LDL.LU R2, [R1+0x488] ;  /* 0x0004880001027983 */ /* 0x001ea80000300800 */
[----:B------:R-:W2:Y:S04]  /*1b870*/  LDL.LU R14, [R1+0x4e8] ;  /* 0x0004e800010e7983 */ /* 0x000ea80000300800 */
[----:B------:R-:W2:Y:S01]  /*1b880*/  LDL.LU R15, [R1+0x708] ;  /* 0x00070800010f7983 */ /* 0x000ea20000300800 */
[----:B---3--:R-:W-:-:S05]  /*1b890*/  SEL R17, R0, R17, !P2 ;  /* 0x0000001100117207 */ /* 0x008fca0005000000 */
[----:B------:R0:W-:Y:S01]  /*1b8a0*/  STL [R1+0x7c4], R17 ;  /* 0x0007c41101007387 */ /* 0x0001e20000100800 */
[----:B----4-:R-:W-:-:S03]  /*1b8b0*/  SEL R9, R0, R12, !P2 ;  /* 0x0000000c00097207 */ /* 0x010fc60005000000 */
[----:B0-----:R-:W3:Y:S04]  /*1b8c0*/  LDL.LU R17, [R1+0x744] ;  /* 0x0007440001117983 */ /* 0x001ee80000300800 */
[----:B------:R-:W4:Y:S04]  /*1b8d0*/  LDL.LU R12, [R1+0x740] ;  /* 0x00074000010c7983 */ /* 0x000f280000300800 */
[----:B------:R5:W-:Y:S02]  /*1b8e0*/  STL [R1+0x7c0], R9 ;  /* 0x0007c00901007387 */ /* 0x000be40000100800 */
[----:B-----5:R-:W-:-:S02]  /*1b8f0*/  SEL R9, R0, R19, !P2 ;  /* 0x0000001300097207 */ /* 0x020fc40005000000 */
[----:B------:R-:W-:-:S03]  /*1b900*/  SEL R19, R0, R4, !P2 ;  /* 0x0000000400137207 */ /* 0x000fc60005000000 */
[----:B------:R0:W-:Y:S04]  /*1b910*/  STL [R1+0x7bc], R9 ;  /* 0x0007bc0901007387 */ /* 0x0001e80000100800 */
[----:B------:R-:W-:Y:S01]  /*1b920*/  STL [R1+0x7b8], R19 ;  /* 0x0007b81301007387 */ /* 0x000fe20000100800 */
[C---:B------:R-:W-:Y:S02]  /*1b930*/  SEL R4, R0.reuse, R11, !P2 ;  /* 0x0000000b00047207 */ /* 0x040fe40005000000 */
[C---:B0-----:R-:W-:Y:S02]  /*1b940*/  SEL R9, R0.reuse, R3, !P2 ;  /* 0x0000000300097207 */ /* 0x041fe40005000000 */
[----:B------:R-:W5:Y:S04]  /*1b950*/  LDL.LU R3, [R1+0x73c] ;  /* 0x00073c0001037983 */ /* 0x000f680000300800 */
[----:B------:R0:W-:Y:S04]  /*1b960*/  STL [R1+0x7b4], R9 ;  /* 0x0007b40901007387 */ /* 0x0001e80000100800 */
[----:B------:R-:W5:Y:S04]  /*1b970*/  LDL.LU R11, [R1+0x728] ;  /* 0x00072800010b7983 */ /* 0x000f680000300800 */
[----:B------:R1:W-:Y:S01]  /*1b980*/  STL [R1+0x7b0], R4 ;  /* 0x0007b00401007387 */ /* 0x0003e20000100800 */
[----:B0-----:R-:W-:-:S02]  /*1b990*/  SEL R9, R0, R26, !P2 ;  /* 0x0000001a00097207 */ /* 0x001fc40005000000 */
[C---:B-1----:R-:W-:Y:S02]  /*1b9a0*/  SEL R4, R0.reuse, R6, !P2 ;  /* 0x0000000600047207 */ /* 0x042fe40005000000 */
[----:B------:R-:W-:-:S03]  /*1b9b0*/  SEL R6, R0, R27, !P2 ;  /* 0x0000001b00067207 */ /* 0x000fc60005000000 */
        /* <DEDUP_REMOVED lines=10> */
[----:B------:R-:W-:-:S03]  /*1ba60*/  SEL R9, R0, R18, !P2 ;  /* 0x0000001200097207 */ /* 0x000fc60005000000 */
[----:B------:R1:W-:Y:S04]  /*1ba70*/  STL [R1+0x794], R4 ;  /* 0x0007940401007387 */ /* 0x0003e80000100800 */
[----:B------:R-:W-:Y:S01]  /*1ba80*/  STL [R1+0x790], R9 ;  /* 0x0007900901007387 */ /* 0x000fe20000100800 */
[C---:B0-----:R-:W-:Y:S02]  /*1ba90*/  SEL R6, R0.reuse, R10, !P2 ;  /* 0x0000000a00067207 */ /* 0x041fe40005000000 */
[C---:B-1----:R-:W-:Y:S02]  /*1baa0*/  SEL R4, R0.reuse, R20, !P2 ;  /* 0x0000001400047207 */ /* 0x042fe40005000000 */
[----:B------:R-:W5:Y:S01]  /*1bab0*/  LDL.LU R20, [R1+0x730] ;  /* 0x0007300001147983 */ /* 0x000f620000300800 */
[----:B------:R-:W-:-:S03]  /*1bac0*/  SEL R5, R0, R5, !P2 ;  /* 0x0000000500057207 */ /* 0x000fc60005000000 */
[----:B------:R0:W-:Y:S04]  /*1bad0*/  STL [R1+0x78c], R6 ;  /* 0x00078c0601007387 */ /* 0x0001e80000100800 */
[----:B------:R2:W-:Y:S01]  /*1bae0*/  STL [R1+0x788], R4 ;  /* 0x0007880401007387 */ /* 0x0005e20000100800 */
[----:B0-----:R-:W-:-:S05]  /*1baf0*/  SEL R6, R0, R16, !P2 ;  /* 0x0000001000067207 */ /* 0x001fca0005000000 */
[----:B------:R0:W-:Y:S04]  /*1bb00*/  STL [R1+0x780], R6 ;  /* 0x0007800601007387 */ /* 0x0001e80000100800 */
[----:B------:R1:W-:Y:S01]  /*1bb10*/  STL [R1+0x77c], R5 ;  /* 0x00077c0501007387 */ /* 0x0003e20000100800 */
[C---:B--2---:R-:W-:Y:S02]  /*1bb20*/  SEL R4, R0.reuse, R24, !P2 ;  /* 0x0000001800047207 */ /* 0x044fe40005000000 */
        /* <DEDUP_REMOVED lines=8> */
[----:B--2---:R-:W-:-:S03]  /*1bbb0*/  SEL R5, R0, R2, !P2 ;  /* 0x0000000200057207 */ /* 0x004fc60005000000 */
[----:B------:R-:W-:Y:S04]  /*1bbc0*/  STL [R1+0x768], R6 ;  /* 0x0007680601007387 */ /* 0x000fe80000100800 */
[----:B------:R-:W-:Y:S01]  /*1bbd0*/  STL [R1+0x764], R5 ;  /* 0x0007640501007387 */ /* 0x000fe20000100800 */
[----:B0-----:R-:W-:-:S03]  /*1bbe0*/  SEL R4, R0, R14, !P2 ;  /* 0x0000000e00047207 */ /* 0x001fc60005000000 */
[----:B------:R-:W2:Y:S01]  /*1bbf0*/  LDL.LU R14, [R1+0x734] ;  /* 0x00073400010e7983 */ /* 0x000ea20000300800 */
[----:B------:R-:W-:-:S03]  /*1bc00*/  SEL R2, R0, R15, !P2 ;  /* 0x0000000f00027207 */ /* 0x000fc60005000000 */
[----:B------:R3:W-:Y:S04]  /*1bc10*/  STL [R1+0x760], R4 ;  /* 0x0007600401007387 */ /* 0x0007e80000100800 */
[----:B------:R-:W2:Y:S04]  /*1bc20*/  LDL.LU R15, [R1+0x738] ;  /* 0x00073800010f7983 */ /* 0x000ea80000300800 */
[----:B------:R4:W-:Y:S04]  /*1bc30*/  STL [R1+0x75c], R2 ;  /* 0x00075c0201007387 */ /* 0x0009e80000100800 */
[----:B------:R-:W2:Y:S01]  /*1bc40*/  LDL.LU R19, [R1+0x72c] ;  /* 0x00072c0001137983 */ /* 0x000ea20000300800 */
[----:B---3--:R-:W-:-:S02]  /*1bc50*/  SEL R4, R0, R17, !P2 ;  /* 0x0000001100047207 */ /* 0x008fc40005000000 */
[----:B----4-:R-:W-:-:S03]  /*1bc60*/  SEL R2, R0, R12, !P2 ;  /* 0x0000000c00027207 */ /* 0x010fc60005000000 */
[----:B------:R0:W-:Y:S04]  /*1bc70*/  STL [R1+0x758], R4 ;  /* 0x0007580401007387 */ /* 0x0001e80000100800 */
[----:B0-----:R-:W3:Y:S04]  /*1bc80*/  LDL.LU R4, [R1+0x71c] ;  /* 0x00071c0001047983 */ /* 0x001ee80000300800 */
[----:B------:R0:W-:Y:S04]  /*1bc90*/  STL [R1+0x754], R2 ;  /* 0x0007540201007387 */ /* 0x0001e80000100800 */
[----:B------:R-:W4:Y:S04]  /*1bca0*/  LDL.LU R17, [R1+0x720] ;  /* 0x0007200001117983 */ /* 0x000f280000300800 */
[----:B------:R-:W4:Y:S04]  /*1bcb0*/  LDL.LU R12, [R1+0x724] ;  /* 0x00072400010c7983 */ /* 0x000f280000300800 */
[----:B------:R-:W4:Y:S01]  /*1bcc0*/  LDL.LU R6, [R1+0x718] ;  /* 0x0007180001067983 */ /* 0x000f220000300800 */
[----:B-----5:R-:W-:-:S05]  /*1bcd0*/  SEL R3, R0, R3, !P2 ;  /* 0x0000000300037207 */ /* 0x020fca0005000000 */
[----:B------:R-:W-:Y:S01]  /*1bce0*/  STL [R1+0x750], R3 ;  /* 0x0007500301007387 */ /* 0x000fe20000100800 */
[----:B0-----:R-:W-:-:S03]  /*1bcf0*/  SEL R2, R0, R11, !P2 ;  /* 0x0000000b00027207 */ /* 0x001fc60005000000 */
        /* <DEDUP_REMOVED lines=11> */
[----:B------:R-:W5:Y:S01]  /*1bdb0*/  LDL.LU R5, [R1+0x6d4] ;  /* 0x0006d40001057983 */ /* 0x000f620000300800 */
[----:B0-----:R-:W-:-:S05]  /*1bdc0*/  SEL R2, R0, R20, !P2 ;  /* 0x0000001400027207 */ /* 0x001fca0005000000 */
[----:B------:R0:W-:Y:S04]  /*1bdd0*/  STL [R1+0x748], R2 ;  /* 0x0007480201007387 */ /* 0x0001e80000100800 */
        /* <DEDUP_REMOVED lines=8> */
[----:B--2---:R-:W-:-:S05]  /*1be60*/  SEL R14, R0, R14, !P2 ;  /* 0x0000000e000e7207 */ /* 0x004fca0005000000 */
[----:B------:R0:W-:Y:S01]  /*1be70*/  STL [R1+0x744], R14 ;  /* 0x0007440e01007387 */ /* 0x0001e20000100800 */
[----:B------:R-:W-:-:S03]  /*1be80*/  SEL R9, R0, R15, !P2 ;  /* 0x0000000f00097207 */ /* 0x000fc60005000000 */
[----:B0-----:R-:W2:Y:S04]  /*1be90*/  LDL.LU R14, [R1+0x6c8] ;  /* 0x0006c800010e7983 */ /* 0x001ea80000300800 */
[----:B------:R-:W2:Y:S04]  /*1bea0*/  LDL.LU R15, [R1+0x6c4] ;  /* 0x0006c400010f7983 */ /* 0x000ea80000300800 */
[----:B------:R0:W-:Y:S02]  /*1beb0*/  STL [R1+0x740], R9 ;  /* 0x0007400901007387 */ /* 0x0001e40000100800 */
[----:B0-----:R-:W-:-:S05]  /*1bec0*/  SEL R9, R0, R19, !P2 ;  /* 0x0000001300097207 */ /* 0x001fca0005000000 */
[----:B------:R4:W-:Y:S01]  /*1bed0*/  STL [R1+0x73c], R9 ;  /* 0x00073c0901007387 */ /* 0x0009e20000100800 */
[----:B---3--:R-:W-:-:S05]  /*1bee0*/  SEL R19, R0, R4, !P2 ;  /* 0x0000000400137207 */ /* 0x008fca0005000000 */
[----:B------:R-:W-:Y:S01]  /*1bef0*/  STL [R1+0x738], R19 ;  /* 0x0007381301007387 */ /* 0x000fe20000100800 */
[----:B----4-:R-:W-:-:S03]  /*1bf00*/  SEL R9, R0, R17, !P2 ;  /* 0x0000001100097207 */ /* 0x010fc60005000000 */
[----:B------:R-:W3:Y:S01]  /*1bf10*/  LDL.LU R17, [R1+0x6c0] ;  /* 0x0006c00001117983 */ /* 0x000ee20000300800 */
[----:B------:R-:W-:-:S03]  /*1bf20*/  SEL R4, R0, R12, !P2 ;  /* 0x0000000c00047207 */ /* 0x000fc60005000000 */
[----:B------:R5:W-:Y:S04]  /*1bf30*/  STL [R1+0x734], R9 ;  /* 0x0007340901007387 */ /* 0x000be80000100800 */
[----:B------:R-:W4:Y:S04]  /*1bf40*/  LDL.LU R12, [R1+0x698] ;  /* 0x00069800010c7983 */ /* 0x000f280000300800 */
[----:B------:R0:W-:Y:S01]  /*1bf50*/  STL [R1+0x730], R4 ;  /* 0x0007300401007387 */ /* 0x0001e20000100800 */
[C---:B-----5:R-:W-:Y:S02]  /*1bf60*/  SEL R9, R0.reuse, R26, !P2 ;  /* 0x0000001a00097207 */ /* 0x060fe40005000000 */
[----:B0-----:R-:W-:-:S02]  /*1bf70*/  SEL R4, R0, R6, !P2 ;  /* 0x0000000600047207 */ /* 0x001fc40005000000 */
        /* <DEDUP_REMOVED lines=10> */
[----:B------:R-:W-:Y:S01]  /*1c020*/  STL [R1+0x718], R6 ;  /* 0x0007180601007387 */ /* 0x000fe20000100800 */
[----:B-----5:R-:W-:-:S03]  /*1c030*/  SEL R9, R0, R18, !P2 ;  /* 0x0000001200097207 */ /* 0x020fc60005000000 */
[----:B------:R0:W-:Y:S04]  /*1c040*/  STL [R1+0x714], R4 ;  /* 0x0007140401007387 */ /* 0x0001e80000100800 */
[----:B------:R-:W-:Y:S01]  /*1c050*/  STL [R1+0x710], R9 ;  /* 0x0007100901007387 */ /* 0x000fe20000100800 */
[----:B0-----:R-:W-:-:S03]  /*1c060*/  SEL R4, R0, R11, !P2 ;  /* 0x0000000b00047207 */ /* 0x001fc60005000000 */
[----:B------:R-:W5:Y:S01]  /*1c070*/  LDL.LU R11, [R1+0x69c] ;  /* 0x00069c00010b7983 */ /* 0x000f620000300800 */
[C---:B------:R-:W-:Y:S02]  /*1c080*/  SEL R6, R0.reuse, R10, !P2 ;  /* 0x0000000a00067207 */ /* 0x040fe40005000000 */
[----:B------:R-:W-:-:S03]  /*1c090*/  SEL R5, R0, R5, !P2 ;  /* 0x0000000500057207 */ /* 0x000fc60005000000 */
[----:B------:R0:W-:Y:S04]  /*1c0a0*/  STL [R1+0x70c], R6 ;  /* 0x00070c0601007387 */ /* 0x0001e80000100800 */
        /* <DEDUP_REMOVED lines=14> */
[----:B------:R-:W-:Y:S04]  /*1c190*/  STL [R1+0x6ec], R6 ;  /* 0x0006ec0601007387 */ /* 0x000fe80000100800 */
[----:B------:R-:W-:Y:S01]  /*1c1a0*/  STL [R1+0x6e8], R5 ;  /* 0x0006e80501007387 */ /* 0x000fe20000100800 */
[----:B0-----:R-:W-:-:S03]  /*1c1b0*/  SEL R4, R0, R3, !P2 ;  /* 0x0000000300047207 */ /* 0x001fc60005000000 */
[----:B------:R-:W5:Y:S01]  /*1c1c0*/  LDL.LU R3, [R1+0x6b8] ;  /* 0x0006b80001037983 */ /* 0x000f620000300800 */
[----:B------:R-:W-:-:S03]  /*1c1d0*/  SEL R2, R0, R20, !P2 ;  /* 0x0000001400027207 */ /* 0x000fc60005000000 */
[----:B------:R2:W-:Y:S04]  /*1c1e0*/  STL [R1+0x6e4], R4 ;  /* 0x0006e40401007387 */ /* 0x0005e80000100800 */
[----:B------:R-:W5:Y:S04]  /*1c1f0*/  LDL.LU R20, [R1+0x6a4] ;  /* 0x0006a40001147983 */ /* 0x000f680000300800 */
[----:B------:R0:W-:Y:S04]  /*1c200*/  STL [R1+0x6e0], R2 ;  /* 0x0006e00201007387 */ /* 0x0001e80000100800 */
[----:B------:R-:W5:Y:S01]  /*1c210*/  LDL.LU R19, [R1+0x6b4] ;  /* 0x0006b40001137983 */ /* 0x000f620000300800 */
[----:B--2---:R-:W-:-:S02]  /*1c220*/  SEL R4, R0, R14, !P2 ;  /* 0x0000000e00047207 */ /* 0x004fc40005000000 */
[----:B0-----:R-:W-:-:S03]  /*1c230*/  SEL R2, R0, R15, !P2 ;  /* 0x0000000f00027207 */ /* 0x001fc60005000000 */
[----:B------:R0:W-:Y:S04]  /*1c240*/  STL [R1+0x6dc], R4 ;  /* 0x0006dc0401007387 */ /* 0x0001e80000100800 */
[----:B0-----:R-:W2:Y:S04]  /*1c250*/  LDL.LU R4, [R1+0x6a8] ;  /* 0x0006a80001047983 */ /* 0x001ea80000300800 */
[----:B------:R4:W-:Y:S04]  /*1c260*/  STL [R1+0x6d8], R2 ;  /* 0x0006d80201007387 */ /* 0x0009e80000100800 */
[----:B------:R-:W2:Y:S04]  /*1c270*/  LDL.LU R14, [R1+0x6b0] ;  /* 0x0006b000010e7983 */ /* 0x000ea80000300800 */
[----:B------:R-:W2:Y:S04]  /*1c280*/  LDL.LU R15, [R1+0x6ac] ;  /* 0x0006ac00010f7983 */ /* 0x000ea80000300800 */
[----:B------:R-:W2:Y:S01]  /*1c290*/  LDL.LU R6, [R1+0x6a0] ;  /* 0x0006a00001067983 */ /* 0x000ea20000300800 */
[----:B---3--:R-:W-:-:S05]  /*1c2a0*/  SEL R5, R0, R17, !P2 ;  /* 0x0000001100057207 */ /* 0x008fca0005000000 */
[----:B------:R0:W-:Y:S01]  /*1c2b0*/  STL [R1+0x6d4], R5 ;  /* 0x0006d40501007387 */ /* 0x0001e20000100800 */
[----:B----4-:R-:W-:-:S03]  /*1c2c0*/  SEL R2, R0, R12, !P2 ;  /* 0x0000000c00027207 */ /* 0x010fc60005000000 */
[----:B------:R-:W3:Y:S04]  /*1c2d0*/  LDL.LU R26, [R1+0x694] ;  /* 0x00069400011a7983 */ /* 0x000ee80000300800 */
[----:B------:R5:W-:Y:S04]  /*1c2e0*/  STL [R1+0x6d0], R2 ;  /* 0x0006d00201007387 */ /* 0x000be80000100800 */
[----:B------:R-:W4:Y:S04]  /*1c2f0*/  LDL.LU R27, [R1+0x690] ;  /* 0x00069000011b7983 */ /* 0x000f280000300800 */
        /* <DEDUP_REMOVED lines=8> */
[----:B0-----:R-:W4:Y:S01]  /*1c380*/  LDL.LU R5, [R1+0x66c] ;  /* 0x00066c0001057983 */ /* 0x001f220000300800 */
[----:B-----5:R-:W-:-:S05]  /*1c390*/  SEL R2, R0, R11, !P2 ;  /* 0x0000000b00027207 */ /* 0x020fca0005000000 */
        /* <DEDUP_REMOVED lines=9> */
[----:B------:R-:W-:-:S05]  /*1c430*/  SEL R3, R0, R3, !P2 ;  /* 0x0000000300037207 */ /* 0x000fca0005000000 */
[----:B------:R0:W-:Y:S01]  /*1c440*/  STL [R1+0x6c8], R3 ;  /* 0x0006c80301007387 */ /* 0x0001e20000100800 */
[----:B------:R-:W-:-:S03]  /*1c450*/  SEL R9, R0, R20, !P2 ;  /* 0x0000001400097207 */ /* 0x000fc60005000000 */
[----:B0-----:R-:W5:Y:S04]  /*1c460*/  LDL.LU R3, [R1+0x648] ;  /* 0x0006480001037983 */ /* 0x001f680000300800 */
[----:B------:R-:W5:Y:S04]  /*1c470*/  LDL.LU R20, [R1+0x644] ;  /* 0x0006440001147983 */ /* 0x000f680000300800 */
[----:B------:R0:W-:Y:S02]  /*1c480*/  STL [R1+0x6c4], R9 ;  /* 0x0006c40901007387 */ /* 0x0001e40000100800 */
[----:B0-----:R-:W-:-:S05]  /*1c490*/  SEL R9, R0, R19, !P2 ;  /* 0x0000001300097207 */ /* 0x001fca0005000000 */
[----:B------:R0:W-:Y:S01]  /*1c4a0*/  STL [R1+0x6c0], R9 ;  /* 0x0006c00901007387 */ /* 0x0001e20000100800 */
[----:B--2---:R-:W-:-:S05]  /*1c4b0*/  SEL R19, R0, R4, !P2 ;  /* 0x0000000400137207 */ /* 0x004fca0005000000 */
[----:B------:R-:W-:Y:S01]  /*1c4c0*/  STL [R1+0x6bc], R19 ;  /* 0x0006bc1301007387 */ /* 0x000fe20000100800 */
[----:B0-----:R-:W-:-:S03]  /*1c4d0*/  SEL R9, R0, R14, !P2 ;  /* 0x0000000e00097207 */ /* 0x001fc60005000000 */
[----:B------:R-:W2:Y:S01]  /*1c4e0*/  LDL.LU R14, [R1+0x640] ;  /* 0x00064000010e7983 */ /* 0x000ea20000300800 */
[----:B------:R-:W-:-:S03]  /*1c4f0*/  SEL R4, R0, R15, !P2 ;  /* 0x0000000f00047207 */ /* 0x000fc60005000000 */
[----:B------:R-:W-:Y:S04]  /*1c500*/  STL [R1+0x6b8], R9 ;  /* 0x0006b80901007387 */ /* 0x000fe80000100800 */
[----:B------:R-:W2:Y:S04]  /*1c510*/  LDL.LU R15, [R1+0x63c] ;  /* 0x00063c00010f7983 */ /* 0x000ea80000300800 */
[----:B------:R0:W-:Y:S02]  /*1c520*/  STL [R1+0x6b4], R4 ;  /* 0x0006b40401007387 */ /* 0x0001e40000100800 */
[----:B0-----:R-:W-:-:S02]  /*1c530*/  SEL R4, R0, R6, !P2 ;  /* 0x0000000600047207 */ /* 0x001fc40005000000 */
[----:B---3--:R-:W-:-:S03]  /*1c540*/  SEL R9, R0, R26, !P2 ;  /* 0x0000001a00097207 */ /* 0x008fc60005000000 */
[----:B------:R0:W-:Y:S04]  /*1c550*/  STL [R1+0x6b0], R4 ;  /* 0x0006b00401007387 */ /* 0x0001e80000100800 */
[----:B------:R1:W-:Y:S01]  /*1c560*/  STL [R1+0x6ac], R9 ;  /* 0x0006ac0901007387 */ /* 0x0003e20000100800 */
[C---:B----4-:R-:W-:Y:S02]  /*1c570*/  SEL R6, R0.reuse, R27, !P2 ;  /* 0x0000001b00067207 */ /* 0x050fe40005000000 */
        /* <DEDUP_REMOVED lines=9> */
[----:B------:R1:W-:Y:S04]  /*1c610*/  STL [R1+0x698], R4 ;  /* 0x0006980401007387 */ /* 0x0003e80000100800 */
[----:B------:R-:W-:Y:S01]  /*1c620*/  STL [R1+0x694], R9 ;  /* 0x0006940901007387 */ /* 0x000fe20000100800 */
[C---:B0-----:R-:W-:Y:S02]  /*1c630*/  SEL R6, R0.reuse, R10, !P2 ;  /* 0x0000000a00067207 */ /* 0x041fe40005000000 */
[C---:B-1----:R-:W-:Y:S02]  /*1c640*/  SEL R4, R0.reuse, R12, !P2 ;  /* 0x0000000c00047207 */ /* 0x042fe40005000000 */
[----:B------:R-:W3:Y:S01]  /*1c650*/  LDL.LU R12, [R1+0x638] ;  /* 0x00063800010c7983 */ /* 0x000ee20000300800 */
[----:B------:R-:W-:-:S03]  /*1c660*/  SEL R5, R0, R5, !P2 ;  /* 0x0000000500057207 */ /* 0x000fc60005000000 */
[----:B------:R0:W-:Y:S04]  /*1c670*/  STL [R1+0x690], R6 ;  /* 0x0006900601007387 */ /* 0x0001e80000100800 */
[----:B------:R5:W-:Y:S01]  /*1c680*/  STL [R1+0x68c], R4 ;  /* 0x00068c0401007387 */ /* 0x000be20000100800 */
[----:B0-----:R-:W-:-:S05]  /*1c690*/  SEL R6, R0, R16, !P2 ;  /* 0x0000001000067207 */ /* 0x001fca0005000000 */
[----:B------:R0:W-:Y:S04]  /*1c6a0*/  STL [R1+0x688], R6 ;  /* 0x0006880601007387 */ /* 0x0001e80000100800 */
[----:B------:R1:W-:Y:S01]  /*1c6b0*/  STL [R1+0x684], R5 ;  /* 0x0006840501007387 */ /* 0x0003e20000100800 */
[C---:B-----5:R-:W-:Y:S02]  /*1c6c0*/  SEL R4, R0.reuse, R24, !P2 ;  /* 0x0000001800047207 */ /* 0x060fe40005000000 */
        /* <DEDUP_REMOVED lines=8> */
[----:B----4-:R-:W-:-:S03]  /*1c750*/  SEL R5, R0, R2, !P2 ;  /* 0x0000000200057207 */ /* 0x010fc60005000000 */
[----:B------:R-:W-:Y:S04]  /*1c760*/  STL [R1+0x670], R6 ;  /* 0x0006700601007387 */ /* 0x000fe80000100800 */
[----:B------:R-:W-:Y:S01]  /*1c770*/  STL [R1+0x66c], R5 ;  /* 0x00066c0501007387 */ /* 0x000fe20000100800 */
[----:B0-----:R-:W-:-:S03]  /*1c780*/  SEL R4, R0, R17, !P2 ;  /* 0x0000001100047207 */ /* 0x001fc60005000000 */
[----:B------:R-:W4:Y:S01]  /*1c790*/  LDL.LU R17, [R1+0x634] ;  /* 0x0006340001117983 */ /* 0x000f220000300800 */
[----:B------:R-:W-:-:S03]  /*1c7a0*/  SEL R2, R0, R11, !P2 ;  /* 0x0000000b00027207 */ /* 0x000fc60005000000 */
[----:B------:R-:W-:Y:S04]  /*1c7b0*/  STL [R1+0x668], R4 ;  /* 0x0006680401007387 */ /* 0x000fe80000100800 */
[----:B------:R-:W5:Y:S04]  /*1c7c0*/  LDL.LU R11, [R1+0x630] ;  /* 0x00063000010b7983 */ /* 0x000f680000300800 */
[----:B------:R0:W-:Y:S04]  /*1c7d0*/  STL [R1+0x664], R2 ;  /* 0x0006640201007387 */ /* 0x0001e80000100800 */
[----:B------:R-:W5:Y:S01]  /*1c7e0*/  LDL.LU R19, [R1+0x614] ;  /* 0x0006140001137983 */ /* 0x000f620000300800 */
[----:B------:R-:W-:-:S02]  /*1c7f0*/  SEL R3, R0, R3, !P2 ;  /* 0x0000000300037207 */ /* 0x000fc40005000000 */
[----:B0-----:R-:W-:-:S03]  /*1c800*/  SEL R2, R0, R20, !P2 ;  /* 0x0000001400027207 */ /* 0x001fc60005000000 */
[----:B------:R0:W-:Y:S04]  /*1c810*/  STL [R1+0x660], R3 ;  /* 0x0006600301007387 */ /* 0x0001e80000100800 */
[----:B------:R-:W5:Y:S04]  /*1c820*/  LDL.LU R4, [R1+0x618] ;  /* 0x0006180001047983 */ /* 0x000f680000300800 */
[----:B------:R1:W-:Y:S04]  /*1c830*/  STL [R1+0x65c], R2 ;  /* 0x00065c0201007387 */ /* 0x0003e80000100800 */
[----:B0-----:R-:W5:Y:S04]  /*1c840*/  LDL.LU R3, [R1+0x61c] ;  /* 0x00061c0001037983 */ /* 0x001f680000300800 */
[----:B------:R-:W5:Y:S04]  /*1c850*/  LDL.LU R20, [R1+0x620] ;  /* 0x0006200001147983 */ /* 0x000f680000300800 */
[----:B------:R-:W5:Y:S01]  /*1c860*/  LDL.LU R6, [R1+0x62c] ;  /* 0x00062c0001067983 */ /* 0x000f620000300800 */
[----:B--2---:R-:W-:-:S05]  /*1c870*/  SEL R5, R0, R14, !P2 ;  /* 0x0000000e00057207 */ /* 0x004fca0005000000 */
[----:B------:R0:W-:Y:S01]  /*1c880*/  STL [R1+0x658], R5 ;  /* 0x0006580501007387 */ /* 0x0001e20000100800 */
[----:B-1----:R-:W-:-:S03]  /*1c890*/  SEL R2, R0, R15, !P2 ;  /* 0x0000000f00027207 */ /* 0x002fc60005000000 */
[----:B------:R-:W2:Y:S04]  /*1c8a0*/  LDL.LU R26, [R1+0x628] ;  /* 0x00062800011a7983 */ /* 0x000ea80000300800 */
[----:B------:R3:W-:Y:S04]  /*1c8b0*/  STL [R1+0x654], R2 ;  /* 0x0006540201007387 */ /* 0x0007e80000100800 */
[----:B------:R-:W2:Y:S04]  /*1c8c0*/  LDL.LU R27, [R1+0x624] ;  /* 0x00062400011b7983 */ /* 0x000ea80000300800 */
        /* <DEDUP_REMOVED lines=8> */
[----:B0-----:R-:W2:Y:S01]  /*1c950*/  LDL.LU R5, [R1+0x5f0] ;  /* 0x0005f00001057983 */ /* 0x001ea20000300800 */
[----:B---3--:R-:W-:-:S05]  /*1c960*/  SEL R2, R0, R12, !P2 ;  /* 0x0000000c00027207 */ /* 0x008fca0005000000 */
[----:B------:R0:W-:Y:S04]  /*1c970*/  STL [R1+0x650], R2 ;  /* 0x0006500201007387 */ /* 0x0001e80000100800 */
[----:B------:R-:W3:Y:S04]  /*1c980*/  LDL.LU R24, [R1+0x5f4] ;  /* 0x0005f40001187983 */ /* 0x000ee80000300800 */
[----:B------:R-:W3:Y:S04]  /*1c990*/  LDL.LU R13, [R1+0x5fc] ;  /* 0x0005fc00010d7983 */ /* 0x000ee80000300800 */
[----:B------:R-:W3:Y:S04]  /*1c9a0*/  LDL.LU R23, [R1+0x5f8] ;  /* 0x0005f80001177983 */ /* 0x000ee80000300800 */
[----:B------:R-:W3:Y:S04]  /*1c9b0*/  LDL.LU R7, [R1+0x5d8] ;  /* 0x0005d80001077983 */ /* 0x000ee80000300800 */
[----:B------:R-:W3:Y:S04]  /*1c9c0*/  LDL.LU R22, [R1+0x5dc] ;  /* 0x0005dc0001167983 */ /* 0x000ee80000300800 */
[----:B0-----:R-:W3:Y:S04]  /*1c9d0*/  LDL.LU R2, [R1+0x5ec] ;  /* 0x0005ec0001027983 */ /* 0x001ee80000300800 */
[----:B------:R-:W3:Y:S04]  /*1c9e0*/  LDL.LU R14, [R1+0x5e8] ;  /* 0x0005e800010e7983 */ /* 0x000ee80000300800 */
[----:B------:R-:W3:Y:S01]  /*1c9f0*/  LDL.LU R12, [R1+0x5e4] ;  /* 0x0005e400010c7983 */ /* 0x000ee20000300800 */
[----:B----4-:R-:W-:-:S05]  /*1ca00*/  SEL R17, R0, R17, !P2 ;  /* 0x0000001100117207 */ /* 0x010fca0005000000 */
[----:B------:R0:W-:Y:S01]  /*1ca10*/  STL [R1+0x64c], R17 ;  /* 0x00064c1101007387 */ /* 0x0001e20000100800 */
[----:B-----5:R-:W-:-:S03]  /*1ca20*/  SEL R9, R0, R11, !P2 ;  /* 0x0000000b00097207 */ /* 0x020fc60005000000 */
[----:B0-----:R-:W4:Y:S04]  /*1ca30*/  LDL.LU R17, [R1+0x81c] ;  /* 0x00081c0001117983 */ /* 0x001f280000300800 */
[----:B------:R-:W5:Y:S04]  /*1ca40*/  LDL.LU R11, [R1+0x5e0] ;  /* 0x0005e000010b7983 */ /* 0x000f680000300800 */
[----:B------:R0:W-:Y:S02]  /*1ca50*/  STL [R1+0x648], R9 ;  /* 0x0006480901007387 */ /* 0x0001e40000100800 */
[----:B0-----:R-:W-:-:S05]  /*1ca60*/  SEL R9, R0, R19, !P2 ;  /* 0x0000001300097207 */ /* 0x001fca0005000000 */
[----:B------:R0:W-:Y:S01]  /*1ca70*/  STL [R1+0x644], R9 ;  /* 0x0006440901007387 */ /* 0x0001e20000100800 */
[----:B------:R-:W-:-:S05]  /*1ca80*/  SEL R19, R0, R4, !P2 ;  /* 0x0000000400137207 */ /* 0x000fca0005000000 */
[----:B------:R-:W-:Y:S01]  /*1ca90*/  STL [R1+0x640], R19 ;  /* 0x0006401301007387 */ /* 0x000fe20000100800 */
[----:B0-----:R-:W-:-:S03]  /*1caa0*/  SEL R9, R0, R3, !P2 ;  /* 0x0000000300097207 */ /* 0x001fc60005000000 */
[----:B------:R-:W5:Y:S01]  /*1cab0*/  LDL.LU R3, [R1+0x5d4] ;  /* 0x0005d40001037983 */ /* 0x000f620000300800 */
[----:B------:R-:W-:-:S03]  /*1cac0*/  SEL R4, R0, R20, !P2 ;  /* 0x0000001400047207 */ /* 0x000fc60005000000 */
[----:B------:R-:W-:Y:S04]  /*1cad0*/  STL [R1+0x63c], R9 ;  /* 0x00063c0901007387 */ /* 0x000fe80000100800 */
[----:B------:R-:W5:Y:S04]  /*1cae0*/  LDL.LU R20, [R1+0x5d0] ;  /* 0x0005d00001147983 */ /* 0x000f680000300800 */
[----:B------:R0:W-:Y:S02]  /*1caf0*/  STL [R1+0x638], R4 ;  /* 0x0006380401007387 */ /* 0x0001e40000100800 */
[----:B0-----:R-:W-:-:S05]  /*1cb00*/  SEL R4, R0, R6, !P2 ;  /* 0x0000000600047207 */ /* 0x001fca0005000000 */
[----:B------:R0:W-:Y:S01]  /*1cb10*/  STL [R1+0x634], R4 ;  /* 0x0006340401007387 */ /* 0x0001e20000100800 */
[----:B--2---:R-:W-:-:S05]  /*1cb20*/  SEL R9, R0, R26, !P2 ;  /* 0x0000001a00097207 */ /* 0x004fca0005000000 */
[----:B------:R1:W-:Y:S01]  /*1cb30*/  STL [R1+0x630], R9 ;  /* 0x0006300901007387 */ /* 0x0003e20000100800 */
[C---:B------:R-:W-:Y:S02]  /*1cb40*/  SEL R6, R0.reuse, R27, !P2 ;  /* 0x0000001b00067207 */ /* 0x040fe40005000000 */
[----:B0-----:R-:W-:-:S03]  /*1cb50*/  SEL R4, R0, R28, !P2 ;  /* 0x0000001c00047207 */ /* 0x001fc60005000000 */
[----:B------:R0:W-:Y:S01]  /*1cb60*/  STL [R1+0x62c], R6 ;  /* 0x00062c0601007387 */ /* 0x0001e20000100800 */
[----:B-1----:R-:W-:-:S03]  /*1cb70*/  SEL R9, R0, R29, !P2 ;  /* 0x0000001d00097207 */ /* 0x002fc60005000000 */
[----:B------:R1:W-:Y:S01]  /*1cb80*/  STL [R1+0x628], R4 ;  /* 0x0006280401007387 */ /* 0x0003e20000100800 */
[----:B0-----:R-:W-:-:S03]  /*1cb90*/  SEL R6, R0, R21, !P2 ;  /* 0x0000001500067207 */ /* 0x001fc60005000000 */
[----:B------:R0:W-:Y:S01]  /*1cba0*/  STL [R1+0x624], R9 ;  /* 0x0006240901007387 */ /* 0x0001e20000100800 */
[----:B-1----:R-:W-:-:S03]  /*1cbb0*/  SEL R4, R0, R25, !P2 ;  /* 0x0000001900047207 */ /* 0x002fc60005000000 */
[----:B------:R1:W-:Y:S01]  /*1cbc0*/  STL [R1+0x620], R6 ;  /* 0x0006200601007387 */ /* 0x0003e20000100800 */
[----:B0-----:R-:W-:-:S03]  /*1cbd0*/  SEL R9, R0, R18, !P2 ;  /* 0x0000001200097207 */ /* 0x001fc60005000000 */
[----:B------:R0:W-:Y:S01]  /*1cbe0*/  STL [R1+0x61c], R4 ;  /* 0x00061c0401007387 */ /* 0x0001e20000100800 */
[----:B-1----:R-:W-:-:S03]  /*1cbf0*/  SEL R6, R0, R10, !P2 ;  /* 0x0000000a00067207 */ /* 0x002fc60005000000 */
[----:B------:R-:W-:Y:S01]  /*1cc00*/  STL [R1+0x618], R9 ;  /* 0x0006180901007387 */ /* 0x000fe20000100800 */
[----:B0-----:R-:W-:-:S03]  /*1cc10*/  SEL R4, R0, R15, !P2 ;  /* 0x0000000f00047207 */ /* 0x001fc60005000000 */
[----:B------:R-:W2:Y:S01]  /*1cc20*/  LDL.LU R15, [R1+0x5cc] ;  /* 0x0005cc00010f7983 */ /* 0x000ea20000300800 */
[----:B------:R-:W-:-:S03]  /*1cc30*/  SEL R5, R0, R5, !P2 ;  /* 0x0000000500057207 */ /* 0x000fc60005000000 */
[----:B------:R0:W-:Y:S04]  /*1cc40*/  STL [R1+0x614], R6 ;  /* 0x0006140601007387 */ /* 0x0001e80000100800 */
[----:B------:R3:W-:Y:S01]  /*1cc50*/  STL [R1+0x610], R4 ;  /* 0x0006100401007387 */ /* 0x0007e20000100800 */
[----:B0-----:R-:W-:-:S05]  /*1cc60*/  SEL R6, R0, R16, !P2 ;  /* 0x0000001000067207 */ /* 0x001fca0005000000 */
[----:B------:R0:W-:Y:S01]  /*1cc70*/  STL [R1+0x60c], R6 ;  /* 0x00060c0601007387 */ /* 0x0001e20000100800 */
[----:B---3--:R-:W-:-:S03]  /*1cc80*/  SEL R4, R0, R24, !P2 ;  /* 0x0000001800047207 */ /* 0x008fc60005000000 */
        /* <DEDUP_REMOVED lines=15> */
[----:B------:R4:W-:Y:S04]  /*1cd80*/  STL [R1+0x5ec], R4 ;  /* 0x0005ec0401007387 */ /* 0x0009e80000100800 */
[----:B------:R-:W3:Y:S04]  /*1cd90*/  LDL.LU R12, [R1+0x5b0] ;  /* 0x0005b000010c7983 */ /* 0x000ee80000300800 */
[----:B------:R5:W-:Y:S04]  /*1cda0*/  STL [R1+0x5e8], R2 ;  /* 0x0005e80201007387 */ /* 0x000be80000100800 */
[----:B------:R-:W3:Y:S01]  /*1cdb0*/  LDL.LU R19, [R1+0x5bc] ;  /* 0x0005bc0001137983 */ /* 0x000ee20000300800 */
[----:B----4-:R-:W-:-:S02]  /*1cdc0*/  SEL R4, R0, R17, !P2 ;  /* 0x0000001100047207 */ /* 0x010fc40005000000 */
[----:B-----5:R-:W-:-:S03]  /*1cdd0*/  SEL R2, R0, R11, !P2 ;  /* 0x0000000b00027207 */ /* 0x020fc60005000000 */
[----:B------:R0:W-:Y:S04]  /*1cde0*/  STL [R1+0x5e4], R4 ;  /* 0x0005e40401007387 */ /* 0x0001e80000100800 */
[----:B0-----:R-:W4:Y:S04]  /*1cdf0*/  LDL.LU R4, [R1+0x5c4] ;  /* 0x0005c40001047983 */ /* 0x001f280000300800 */
[----:B------:R0:W-:Y:S04]  /*1ce00*/  STL [R1+0x5e0], R2 ;  /* 0x0005e00201007387 */ /* 0x0001e80000100800 */
[----:B------:R-:W5:Y:S04]  /*1ce10*/  LDL.LU R17, [R1+0x5b4] ;  /* 0x0005b40001117983 */ /* 0x000f680000300800 */
[----:B------:R-:W5:Y:S04]  /*1ce20*/  LDL.LU R11, [R1+0x5b8] ;  /* 0x0005b800010b7983 */ /* 0x000f680000300800 */
[----:B------:R-:W5:Y:S01]  /*1ce30*/  LDL.LU R6, [R1+0x5a8] ;  /* 0x0005a80001067983 */ /* 0x000f620000300800 */
[----:B------:R-:W-:-:S05]  /*1ce40*/  SEL R3, R0, R3, !P2 ;  /* 0x0000000300037207 */ /* 0x000fca0005000000 */
        /* <DEDUP_REMOVED lines=26> */
[----:B------:R-:W-:-:S03]  /*1cff0*/  SEL R9, R0, R12, !P2 ;  /* 0x0000000c00097207 */ /* 0x000fc60005000000 */
[----:B0-----:R-:W3:Y:S04]  /*1d000*/  LDL.LU R14, [R1+0x558] ;  /* 0x00055800010e7983 */ /* 0x001ee80000300800 */
[----:B------:R-:W3:Y:S04]  /*1d010*/  LDL.LU R12, [R1+0x55c] ;  /* 0x00055c00010c7983 */ /* 0x000ee80000300800 */
[----:B------:R0:W-:Y:S02]  /*1d020*/  STL [R1+0x5cc], R9 ;  /* 0x0005cc0901007387 */ /* 0x0001e40000100800 */
[----:B0-----:R-:W-:-:S05]  /*1d030*/  SEL R9, R0, R19, !P2 ;  /* 0x0000001300097207 */ /* 0x001fca0005000000 */
[----:B------:R5:W-:Y:S01]  /*1d040*/  STL [R1+0x5c8], R9 ;  /* 0x0005c80901007387 */ /* 0x000be20000100800 */
[----:B----4-:R-:W-:-:S05]  /*1d050*/  SEL R19, R0, R4, !P2 ;  /* 0x0000000400137207 */ /* 0x010fca0005000000 */
[----:B------:R-:W-:Y:S01]  /*1d060*/  STL [R1+0x5c4], R19 ;  /* 0x0005c41301007387 */ /* 0x000fe20000100800 */
[----:B-----5:R-:W-:-:S03]  /*1d070*/  SEL R9, R0, R17, !P2 ;  /* 0x0000001100097207 */ /* 0x020fc60005000000 */
[----:B------:R-:W4:Y:S01]  /*1d080*/  LDL.LU R17, [R1+0x550] ;  /* 0x0005500001117983 */ /* 0x000f220000300800 */
[----:B------:R-:W-:-:S03]  /*1d090*/  SEL R4, R0, R11, !P2 ;  /* 0x0000000b00047207 */ /* 0x000fc60005000000 */
[----:B------:R0:W-:Y:S04]  /*1d0a0*/  STL [R1+0x5bc], R9 ;  /* 0x0005bc0901007387 */ /* 0x0001e80000100800 */
[----:B------:R-:W5:Y:S04]  /*1d0b0*/  LDL.LU R11, [R1+0x54c] ;  /* 0x00054c00010b7983 */ /* 0x000f680000300800 */
[----:B------:R1:W-:Y:S01]  /*1d0c0*/  STL [R1+0x5b8], R4 ;  /* 0x0005b80401007387 */ /* 0x0003e20000100800 */
[C---:B0-----:R-:W-:Y:S02]  /*1d0d0*/  SEL R9, R0.reuse, R26, !P2 ;  /* 0x0000001a00097207 */ /* 0x041fe40005000000 */
[----:B-1----:R-:W-:-:S05]  /*1d0e0*/  SEL R4, R0, R6, !P2 ;  /* 0x0000000600047207 */ /* 0x002fca0005000000 */
[----:B------:R0:W-:Y:S01]  /*1d0f0*/  STL [R1+0x5b4], R4 ;  /* 0x0005b40401007387 */ /* 0x0001e20000100800 */
[----:B------:R-:W-:-:S03]  /*1d100*/  SEL R6, R0, R27, !P2 ;  /* 0x0000001b00067207 */ /* 0x000fc60005000000 */
        /* <DEDUP_REMOVED lines=41> */
[----:B0-----:R-:W-:-:S03]  /*1d3a0*/  SEL R2, R0, R12, !P2 ;  /* 0x0000000c00027207 */ /* 0x001fc60005000000 */
[----:B------:R0:W-:Y:S04]  /*1d3b0*/  STL [R1+0x564], R4 ;  /* 0x0005640401007387 */ /* 0x0001e80000100800 */
[----:B0-----:R-:W3:Y:S04]  /*1d3c0*/  LDL.LU R4, [R1+0x520] ;  /* 0x0005200001047983 */ /* 0x001ee80000300800 */
[----:B------:R5:W-:Y:S04]  /*1d3d0*/  STL [R1+0x560], R2 ;  /* 0x0005600201007387 */ /* 0x000be80000100800 */
[----:B------:R-:W3:Y:S04]  /*1d3e0*/  LDL.LU R14, [R1+0x53c] ;  /* 0x00053c00010e7983 */ /* 0x000ee80000300800 */
[----:B------:R-:W3:Y:S04]  /*1d3f0*/  LDL.LU R12, [R1+0x818] ;  /* 0x00081800010c7983 */ /* 0x000ee80000300800 */
[----:B------:R-:W3:Y:S01]  /*1d400*/  LDL.LU R6, [R1+0x538] ;  /* 0x0005380001067983 */ /* 0x000ee20000300800 */
[----:B----4-:R-:W-:-:S05]  /*1d410*/  SEL R5, R0, R17, !P2 ;  /* 0x0000001100057207 */ /* 0x010fca0005000000 */
[----:B------:R0:W-:Y:S01]  /*1d420*/  STL [R1+0x55c], R5 ;  /* 0x00055c0501007387 */ /* 0x0001e20000100800 */
[----:B-----5:R-:W-:-:S03]  /*1d430*/  SEL R2, R0, R11, !P2 ;  /* 0x0000000b00027207 */ /* 0x020fc60005000000 */
[----:B------:R-:W4:Y:S04]  /*1d440*/  LDL.LU R26, [R1+0x528] ;  /* 0x00052800011a7983 */ /* 0x000f280000300800 */
        /* <DEDUP_REMOVED lines=11> */
[----:B-1----:R-:W-:-:S05]  /*1d500*/  SEL R2, R0, R20, !P2 ;  /* 0x0000001400027207 */ /* 0x002fca0005000000 */
        /* <DEDUP_REMOVED lines=19> */
[----:B0-----:R-:W-:-:S03]  /*1d640*/  SEL R9, R0, R14, !P2 ;  /* 0x0000000e00097207 */ /* 0x001fc60005000000 */
[----:B------:R-:W3:Y:S01]  /*1d650*/  LDL.LU R14, [R1+0x4cc] ;  /* 0x0004cc00010e7983 */ /* 0x000ee20000300800 */
[----:B------:R-:W-:-:S03]  /*1d660*/  SEL R4, R0, R12, !P2 ;  /* 0x0000000c00047207 */ /* 0x000fc60005000000 */
[----:B------:R-:W-:Y:S04]  /*1d670*/  STL [R1+0x540], R9 ;  /* 0x0005400901007387 */ /* 0x000fe80000100800 */
[----:B------:R-:W3:Y:S04]  /*1d680*/  LDL.LU R12, [R1+0x4c8] ;  /* 0x0004c800010c7983 */ /* 0x000ee80000300800 */
[----:B------:R0:W-:Y:S02]  /*1d690*/  STL [R1+0x53c], R4 ;  /* 0x00053c0401007387 */ /* 0x0001e40000100800 */
[----:B0-----:R-:W-:-:S02]  /*1d6a0*/  SEL R4, R0, R6, !P2 ;  /* 0x0000000600047207 */ /* 0x001fc40005000000 */
[----:B----4-:R-:W-:-:S03]  /*1d6b0*/  SEL R9, R0, R26, !P2 ;  /* 0x0000001a00097207 */ /* 0x010fc60005000000 */
[----:B------:R0:W-:Y:S01]  /*1d6c0*/  STL [R1+0x538], R4 ;  /* 0x0005380401007387 */ /* 0x0001e20000100800 */
[----:B-----5:R-:W-:-:S03]  /*1d6d0*/  SEL R6, R0, R27, !P2 ;  /* 0x0000001b00067207 */ /* 0x020fc60005000000 */
        /* <DEDUP_REMOVED lines=9> */
[----:B----4-:R-:W-:-:S03]  /*1d770*/  SEL R9, R0, R18, !P2 ;  /* 0x0000001200097207 */ /* 0x010fc60005000000 */
[----:B------:R0:W-:Y:S04]  /*1d780*/  STL [R1+0x520], R4 ;  /* 0x0005200401007387 */ /* 0x0001e80000100800 */
[----:B------:R-:W-:Y:S01]  /*1d790*/  STL [R1+0x51c], R9 ;  /* 0x00051c0901007387 */ /* 0x000fe20000100800 */
[----:B0-----:R-:W-:-:S03]  /*1d7a0*/  SEL R4, R0, R11, !P2 ;  /* 0x0000000b00047207 */ /* 0x001fc60005000000 */
[----:B------:R-:W4:Y:S01]  /*1d7b0*/  LDL.LU R11, [R1+0x4c4] ;  /* 0x0004c400010b7983 */ /* 0x000f220000300800 */
[C---:B------:R-:W-:Y:S02]  /*1d7c0*/  SEL R6, R0.reuse, R10, !P2 ;  /* 0x0000000a00067207 */ /* 0x040fe40005000000 */
[----:B------:R-:W-:-:S03]  /*1d7d0*/  SEL R5, R0, R5, !P2 ;  /* 0x0000000500057207 */ /* 0x000fc60005000000 */
[----:B------:R0:W-:Y:S04]  /*1d7e0*/  STL [R1+0x518], R6 ;  /* 0x0005180601007387 */ /* 0x0001e80000100800 */
[----:B------:R1:W-:Y:S01]  /*1d7f0*/  STL [R1+0x510], R4 ;  /* 0x0005100401007387 */ /* 0x0003e20000100800 */
[----:B0-----:R-:W-:-:S05]  /*1d800*/  SEL R6, R0, R16, !P2 ;  /* 0x0000001000067207 */ /* 0x001fca0005000000 */
[----:B------:R0:W-:Y:S01]  /*1d810*/  STL [R1+0x50c], R6 ;  /* 0x00050c0601007387 */ /* 0x0001e20000100800 */
[----:B-1----:R-:W-:-:S03]  /*1d820*/  SEL R4, R0, R24, !P2 ;  /* 0x0000001800047207 */ /* 0x002fc60005000000 */
        /* <DEDUP_REMOVED lines=9> */
[----:B-----5:R-:W-:-:S03]  /*1d8c0*/  SEL R5, R0, R2, !P2 ;  /* 0x0000000200057207 */ /* 0x020fc60005000000 */
[----:B------:R-:W-:Y:S04]  /*1d8d0*/  STL [R1+0x4f0], R6 ;  /* 0x0004f00601007387 */ /* 0x000fe80000100800 */
[----:B------:R-:W-:Y:S01]  /*1d8e0*/  STL [R1+0x4ec], R5 ;  /* 0x0004ec0501007387 */ /* 0x000fe20000100800 */
[----:B0-----:R-:W-:-:S03]  /*1d8f0*/  SEL R4, R0, R17, !P2 ;  /* 0x0000001100047207 */ /* 0x001fc60005000000 */
[----:B------:R-:W5:Y:S01]  /*1d900*/  LDL.LU R17, [R1+0x4c0] ;  /* 0x0004c00001117983 */ /* 0x000f620000300800 */
[----:B------:R-:W-:-:S03]  /*1d910*/  SEL R2, R0, R20, !P2 ;  /* 0x0000001400027207 */ /* 0x000fc60005000000 */
[----:B------:R-:W-:Y:S04]  /*1d920*/  STL [R1+0x4e8], R4 ;  /* 0x0004e80401007387 */ /* 0x000fe80000100800 */
[----:B------:R-:W5:Y:S04]  /*1d930*/  LDL.LU R20, [R1+0x4bc] ;  /* 0x0004bc0001147983 */ /* 0x000f680000300800 */
[----:B------:R0:W-:Y:S04]  /*1d940*/  STL [R1+0x4e4], R2 ;  /* 0x0004e40201007387 */ /* 0x0001e80000100800 */
[----:B------:R-:W5:Y:S01]  /*1d950*/  LDL.LU R19, [R1+0x4b8] ;  /* 0x0004b80001137983 */ /* 0x000f620000300800 */
[----:B--2---:R-:W-:-:S02]  /*1d960*/  SEL R3, R0, R3, !P2 ;  /* 0x0000000300037207 */ /* 0x004fc40005000000 */
[----:B0-----:R-:W-:-:S03]  /*1d970*/  SEL R2, R0, R15, !P2 ;  /* 0x0000000f00027207 */ /* 0x001fc60005000000 */
[----:B------:R0:W-:Y:S04]  /*1d980*/  STL [R1+0x4e0], R3 ;  /* 0x0004e00301007387 */ /* 0x0001e80000100800 */
[----:B------:R-:W2:Y:S04]  /*1d990*/  LDL.LU R4, [R1+0x4b4] ;  /* 0x0004b40001047983 */ /* 0x000ea80000300800 */
[----:B------:R1:W-:Y:S04]  /*1d9a0*/  STL [R1+0x4dc], R2 ;  /* 0x0004dc0201007387 */ /* 0x0003e80000100800 */
[----:B0-----:R-:W2:Y:S04]  /*1d9b0*/  LDL.LU R3, [R1+0x4b0] ;  /* 0x0004b00001037983 */ /* 0x001ea80000300800 */
[----:B------:R-:W2:Y:S04]  /*1d9c0*/  LDL.LU R15, [R1+0x4ac] ;  /* 0x0004ac00010f7983 */ /* 0x000ea80000300800 */
[----:B------:R-:W2:Y:S01]  /*1d9d0*/  LDL.LU R6, [R1+0x4a8] ;  /* 0x0004a80001067983 */ /* 0x000ea20000300800 */
[----:B---3--:R-:W-:-:S05]  /*1d9e0*/  SEL R5, R0, R14, !P2 ;  /* 0x0000000e00057207 */ /* 0x008fca0005000000 */
[----:B------:R0:W-:Y:S01]  /*1d9f0*/  STL [R1+0x4d8], R5 ;  /* 0x0004d80501007387 */ /* 0x0001e20000100800 */
[----:B-1----:R-:W-:-:S03]  /*1da00*/  SEL R2, R0, R12, !P2 ;  /* 0x0000000c00027207 */ /* 0x002fc60005000000 */
[----:B------:R-:W3:Y:S04]  /*1da10*/  LDL.LU R26, [R1+0x4a4] ;  /* 0x0004a400011a7983 */ /* 0x000ee80000300800 */
[----:B------:R4:W-:Y:S04]  /*1da20*/  STL [R1+0x4d4], R2 ;  /* 0x0004d40201007387 */ /* 0x0009e80000100800 */
[----:B------:R-:W3:Y:S04]  /*1da30*/  LDL.LU R27, [R1+0x4a0] ;  /* 0x0004a000011b7983 */ /* 0x000ee80000300800 */
        /* <DEDUP_REMOVED lines=8> */
[----:B0-----:R-:W3:Y:S01]  /*1dac0*/  LDL.LU R5, [R1+0x480] ;  /* 0x0004800001057983 */ /* 0x001ee20000300800 */
[----:B----4-:R-:W-:-:S05]  /*1dad0*/  SEL R2, R0, R11, !P2 ;  /* 0x0000000b00027207 */ /* 0x010fca0005000000 */
[----:B------:R0:W-:Y:S04]  /*1dae0*/  STL [R1+0x4d0], R2 ;  /* 0x0004d00201007387 */ /* 0x0001e80000100800 */
[----:B------:R-:W4:Y:S04]  /*1daf0*/  LDL.LU R24, [R1+0x474] ;  /* 0x0004740001187983 */ /* 0x000f280000300800 */
[----:B------:R-:W4:Y:S04]  /*1db00*/  LDL.LU R13, [R1+0x470] ;  /* 0x00047000010d7983 */ /* 0x000f280000300800 */
[----:B------:R-:W4:Y:S04]  /*1db10*/  LDL.LU R23, [R1+0x46c] ;  /* 0x00046c0001177983 */ /* 0x000f280000300800 */
[----:B------:R-:W4:Y:S04]  /*1db20*/  LDL.LU R7, [R1+0x468] ;  /* 0x0004680001077983 */ /* 0x000f280000300800 */
[----:B------:R-:W4:Y:S04]  /*1db30*/  LDL.LU R22, [R1+0x464] ;  /* 0x0004640001167983 */ /* 0x000f280000300800 */
[----:B0-----:R-:W4:Y:S04]  /*1db40*/  LDL.LU R2, [R1+0x460] ;  /* 0x0004600001027983 */ /* 0x001f280000300800 */
[----:B------:R-:W4:Y:S04]  /*1db50*/  LDL.LU R14, [R1+0x45c] ;  /* 0x00045c00010e7983 */ /* 0x000f280000300800 */
[----:B------:R-:W4:Y:S01]  /*1db60*/  LDL.LU R11, [R1+0x458] ;  /* 0x00045800010b7983 */ /* 0x000f220000300800 */
[----:B-----5:R-:W-:-:S05]  /*1db70*/  SEL R17, R0, R17, !P2 ;  /* 0x0000001100117207 */ /* 0x020fca0005000000 */
        /* <DEDUP_REMOVED lines=15> */
[----:B0-----:R-:W-:-:S05]  /*1dc70*/  SEL R4, R0, R6, !P2 ;  /* 0x0000000600047207 */ /* 0x001fca0005000000 */
[----:B------:R0:W-:Y:S01]  /*1dc80*/  STL [R1+0x4b4], R4 ;  /* 0x0004b40401007387 */ /* 0x0001e20000100800 */
[----:B---3--:R-:W-:-:S05]  /*1dc90*/  SEL R9, R0, R26, !P2 ;  /* 0x0000001a00097207 */ /* 0x008fca0005000000 */
[----:B------:R1:W-:Y:S01]  /*1dca0*/  STL [R1+0x4b0], R9 ;  /* 0x0004b00901007387 */ /* 0x0003e20000100800 */
[C---:B------:R-:W-:Y:S02]  /*1dcb0*/  SEL R6, R0.reuse, R27, !P2 ;  /* 0x0000001b00067207 */ /* 0x040fe40005000000 */
        /* <DEDUP_REMOVED lines=35> */
[----:B------:R5:W-:Y:S04]  /*1def0*/  STL [R1+0x46c], R4 ;  /* 0x00046c0401007387 */ /* 0x000be80000100800 */
[----:B------:R-:W4:Y:S04]  /*1df00*/  LDL.LU R11, [R1+0x438] ;  /* 0x00043800010b7983 */ /* 0x000f280000300800 */
[----:B------:R0:W-:Y:S04]  /*1df10*/  STL [R1+0x468], R2 ;  /* 0x0004680201007387 */ /* 0x0001e80000100800 */
[----:B------:R-:W4:Y:S01]  /*1df20*/  LDL.LU R19, [R1+0x434] ;  /* 0x0004340001137983 */ /* 0x000f220000300800 */
[----:B-----5:R-:W-:-:S02]  /*1df30*/  SEL R4, R0, R17, !P2 ;  /* 0x0000001100047207 */ /* 0x020fc40005000000 */
[----:B0-----:R-:W-:-:S03]  /*1df40*/  SEL R2, R0, R20, !P2 ;  /* 0x0000001400027207 */ /* 0x001fc60005000000 */
[----:B------:R0:W-:Y:S04]  /*1df50*/  STL [R1+0x464], R4 ;  /* 0x0004640401007387 */ /* 0x0001e80000100800 */
[----:B0-----:R-:W5:Y:S04]  /*1df60*/  LDL.LU R4, [R1+0x430] ;  /* 0x0004300001047983 */ /* 0x001f680000300800 */
[----:B------:R0:W-:Y:S04]  /*1df70*/  STL [R1+0x460], R2 ;  /* 0x0004600201007387 */ /* 0x0001e80000100800 */
[----:B------:R-:W5:Y:S04]  /*1df80*/  LDL.LU R17, [R1+0x42c] ;  /* 0x00042c0001117983 */ /* 0x000f680000300800 */
[----:B------:R-:W5:Y:S04]  /*1df90*/  LDL.LU R20, [R1+0x428] ;  /* 0x0004280001147983 */ /* 0x000f680000300800 */
[----:B------:R-:W5:Y:S01]  /*1dfa0*/  LDL.LU R6, [R1+0x424] ;  /* 0x0004240001067983 */ /* 0x000f620000300800 */
[----:B--2---:R-:W-:-:S05]  /*1dfb0*/  SEL R3, R0, R3, !P2 ;  /* 0x0000000300037207 */ /* 0x004fca0005000000 */
[----:B------:R-:W-:Y:S01]  /*1dfc0*/  STL [R1+0x45c], R3 ;  /* 0x00045c0301007387 */ /* 0x000fe20000100800 */
[----:B0-----:R-:W-:-:S03]  /*1dfd0*/  SEL R2, R0, R15, !P2 ;  /* 0x0000000f00027207 */ /* 0x001fc60005000000 */
        /* <DEDUP_REMOVED lines=11> */
[----:B------:R-:W2:Y:S01]  /*1e090*/  LDL.LU R5, [R1+0x3f8] ;  /* 0x0003f80001057983 */ /* 0x000ea20000300800 */
        /* <DEDUP_REMOVED lines=12> */
[----:B------:R-:W-:-:S03]  /*1e160*/  SEL R9, R0, R11, !P2 ;  /* 0x0000000b00097207 */ /* 0x000fc60005000000 */
[----:B0-----:R-:W4:Y:S04]  /*1e170*/  LDL.LU R14, [R1+0x3d4] ;  /* 0x0003d400010e7983 */ /* 0x001f280000300800 */
[----:B------:R-:W4:Y:S04]  /*1e180*/  LDL.LU R11, [R1+0x3cc] ;  /* 0x0003cc00010b7983 */ /* 0x000f280000300800 */
[----:B------:R0:W-:Y:S02]  /*1e190*/  STL [R1+0x44c], R9 ;  /* 0x00044c0901007387 */ /* 0x0001e40000100800 */
[----:B0-----:R-:W-:-:S05]  /*1e1a0*/  SEL R9, R0, R19, !P2 ;  /* 0x0000001300097207 */ /* 0x001fca0005000000 */
[----:B------:R0:W-:Y:S01]  /*1e1b0*/  STL [R1+0x448], R9 ;  /* 0x0004480901007387 */ /* 0x0001e20000100800 */
[----:B-----5:R-:W-:-:S05]  /*1e1c0*/  SEL R19, R0, R4, !P2 ;  /* 0x0000000400137207 */ /* 0x020fca0005000000 */
        /* <DEDUP_REMOVED lines=30> */
[----:B------:R0:W-:Y:S04]  /*1e3b0*/  STL [R1+0x410], R6 ;  /* 0x0004100601007387 */ /* 0x0001e80000100800 */
[----:B------:R1:W-:Y:S01]  /*1e3c0*/  STL [R1+0x40c], R5 ;  /* 0x00040c0501007387 */ /* 0x0003e20000100800 */
[C---:B---3--:R-:W-:Y:S02]  /*1e3d0*/  SEL R4, R0.reuse, R24, !P2 ;  /* 0x0000001800047207 */ /* 0x048fe40005000000 */
        /* <DEDUP_REMOVED lines=19> */
[----:B0-----:R-:W-:-:S03]  /*1e510*/  SEL R2, R0, R11, !P2 ;  /* 0x0000000b00027207 */ /* 0x001fc60005000000 */
[----:B------:R0:W-:Y:S04]  /*1e520*/  STL [R1+0x3e8], R4 ;  /* 0x0003e80401007387 */ /* 0x0001e80000100800 */
[----:B0-----:R-:W4:Y:S04]  /*1e530*/  LDL.LU R4, [R1+0x3b4] ;  /* 0x0003b40001047983 */ /* 0x001f280000300800 */
[----:B------:R0:W-:Y:S04]  /*1e540*/  STL [R1+0x3e4], R2 ;  /* 0x0003e40201007387 */ /* 0x0001e80000100800 */
[----:B------:R-:W4:Y:S04]  /*1e550*/  LDL.LU R14, [R1+0x3b8] ;  /* 0x0003b800010e7983 */ /* 0x000f280000300800 */
[----:B------:R-:W4:Y:S04]  /*1e560*/  LDL.LU R11, [R1+0x3b0] ;  /* 0x0003b000010b7983 */ /* 0x000f280000300800 */
[----:B------:R-:W4:Y:S01]  /*1e570*/  LDL.LU R6, [R1+0x394] ;  /* 0x0003940001067983 */ /* 0x000f220000300800 */
[----:B-----5:R-:W-:-:S05]  /*1e580*/  SEL R5, R0, R17, !P2 ;  /* 0x0000001100057207 */ /* 0x020fca0005000000 */
[----:B------:R1:W-:Y:S01]  /*1e590*/  STL [R1+0x3e0], R5 ;  /* 0x0003e00501007387 */ /* 0x0003e20000100800 */
        /* <DEDUP_REMOVED lines=12> */
[----:B-1----:R-:W5:Y:S01]  /*1e660*/  LDL.LU R5, [R1+0x378] ;  /* 0x0003780001057983 */ /* 0x002f620000300800 */
        /* <DEDUP_REMOVED lines=20> */
[----:B0-----:R-:W-:-:S03]  /*1e7b0*/  SEL R9, R0, R14, !P2 ;  /* 0x0000000e00097207 */ /* 0x001fc60005000000 */
[----:B------:R-:W4:Y:S01]  /*1e7c0*/  LDL.LU R14, [R1+0x34c] ;  /* 0x00034c00010e7983 */ /* 0x000f220000300800 */
[----:B------:R-:W-:-:S03]  /*1e7d0*/  SEL R4, R0, R11, !P2 ;  /* 0x0000000b00047207 */ /* 0x000fc60005000000 */
[----:B------:R-:W-:Y:S04]  /*1e7e0*/  STL [R1+0x3c4], R9 ;  /* 0x0003c40901007387 */ /* 0x000fe80000100800 */
[----:B------:R-:W4:Y:S04]  /*1e7f0*/  LDL.LU R11, [R1+0x32c] ;  /* 0x00032c00010b7983 */ /* 0x000f280000300800 */
[----:B------:R0:W-:Y:S02]  /*1e800*/  STL [R1+0x3c0], R4 ;  /* 0x0003c00401007387 */ /* 0x0001e40000100800 */
[----:B0-----:R-:W-:-:S02]  /*1e810*/  SEL R4, R0, R6, !P2 ;  /* 0x0000000600047207 */ /* 0x001fc40005000000 */
[----:B-----5:R-:W-:-:S03]  /*1e820*/  SEL R9, R0, R26, !P2 ;  /* 0x0000001a00097207 */ /* 0x020fc60005000000 */
[----:B------:R0:W-:Y:S04]  /*1e830*/  STL [R1+0x3bc], R4 ;  /* 0x0003bc0401007387 */ /* 0x0001e80000100800 */
        /* <DEDUP_REMOVED lines=37> */
[----:B------:R-:W-:Y:S04]  /*1ea90*/  STL [R1+0x374], R4 ;  /* 0x0003740401007387 */ /* 0x000fe80000100800 */
[----:B------:R-:W2:Y:S04]  /*1eaa0*/  LDL.LU R15, [R1+0x344] ;  /* 0x00034400010f7983 */ /* 0x000ea80000300800 */
[----:B------:R0:W-:Y:S04]  /*1eab0*/  STL [R1+0x370], R2 ;  /* 0x0003700201007387 */ /* 0x0001e80000100800 */
[----:B------:R-:W2:Y:S01]  /*1eac0*/  LDL.LU R19, [R1+0x348] ;  /* 0x0003480001137983 */ /* 0x000ea20000300800 */
[----:B---3--:R-:W-:-:S02]  /*1ead0*/  SEL R3, R0, R3, !P2 ;  /* 0x0000000300037207 */ /* 0x008fc40005000000 */
[----:B0-----:R-:W-:-:S03]  /*1eae0*/  SEL R2, R0, R12, !P2 ;  /* 0x0000000c00027207 */ /* 0x001fc60005000000 */
[----:B------:R0:W-:Y:S04]  /*1eaf0*/  STL [R1+0x36c], R3 ;  /* 0x00036c0301007387 */ /* 0x0001e80000100800 */
[----:B------:R-:W3:Y:S04]  /*1eb00*/  LDL.LU R4, [R1+0x33c] ;  /* 0x00033c0001047983 */ /* 0x000ee80000300800 */
[----:B------:R1:W-:Y:S04]  /*1eb10*/  STL [R1+0x368], R2 ;  /* 0x0003680201007387 */ /* 0x0003e80000100800 */
[----:B0-----:R-:W3:Y:S04]  /*1eb20*/  LDL.LU R3, [R1+0x340] ;  /* 0x0003400001037983 */ /* 0x001ee80000300800 */
[----:B------:R-:W3:Y:S04]  /*1eb30*/  LDL.LU R12, [R1+0x330] ;  /* 0x00033000010c7983 */ /* 0x000ee80000300800 */
[----:B------:R-:W3:Y:S01]  /*1eb40*/  LDL.LU R6, [R1+0x328] ;  /* 0x0003280001067983 */ /* 0x000ee20000300800 */
[----:B----4-:R-:W-:-:S05]  /*1eb50*/  SEL R5, R0, R14, !P2 ;  /* 0x0000000e00057207 */ /* 0x010fca0005000000 */
[----:B------:R0:W-:Y:S01]  /*1eb60*/  STL [R1+0x364], R5 ;  /* 0x0003640501007387 */ /* 0x0001e20000100800 */
[----:B-1----:R-:W-:-:S03]  /*1eb70*/  SEL R2, R0, R11, !P2 ;  /* 0x0000000b00027207 */ /* 0x002fc60005000000 */
[----:B------:R-:W4:Y:S04]  /*1eb80*/  LDL.LU R26, [R1+0x324] ;  /* 0x00032400011a7983 */ /* 0x000f280000300800 */
        /* <DEDUP_REMOVED lines=37> */
[----:B0-----:R-:W-:-:S05]  /*1ede0*/  SEL R4, R0, R6, !P2 ;  /* 0x0000000600047207 */ /* 0x001fca0005000000 */
[----:B------:R0:W-:Y:S01]  /*1edf0*/  STL [R1+0x340], R4 ;  /* 0x0003400401007387 */ /* 0x0001e20000100800 */
[----:B----4-:R-:W-:-:S05]  /*1ee00*/  SEL R9, R0, R26, !P2 ;  /* 0x0000001a00097207 */ /* 0x010fca0005000000 */
        /* <DEDUP_REMOVED lines=51> */
[----:B0-----:R-:W-:-:S03]  /*1f140*/  SEL R2, R0, R12, !P2 ;  /* 0x0000000c00027207 */ /* 0x001fc60005000000 */
        /* <DEDUP_REMOVED lines=9> */
[----:B-1----:R-:W3:Y:S04]  /*1f1e0*/  LDL.LU R3, [R1+0x284] ;  /* 0x0002840001037983 */ /* 0x002ee80000300800 */
[----:B------:R-:W3:Y:S04]  /*1f1f0*/  LDL.LU R16, [R1+0x280] ;  /* 0x0002800001107983 */ /* 0x000ee80000300800 */
[----:B------:R-:W3:Y:S01]  /*1f200*/  LDL.LU R5, [R1+0x27c] ;  /* 0x00027c0001057983 */ /* 0x000ee20000300800 */
        /* <DEDUP_REMOVED lines=79> */
[----:B------:R1:W-:Y:S01]  /*1f700*/  STL [R1+0x268], R5 ;  /* 0x0002680501007387 */ /* 0x0003e20000100800 */
        /* <DEDUP_REMOVED lines=12> */
[----:B-1----:R-:W2:Y:S01]  /*1f7d0*/  LDL.LU R5, [R1+0x1f8] ;  /* 0x0001f80001057983 */ /* 0x002ea20000300800 */
        /* <DEDUP_REMOVED lines=61> */
[----:B------:R-:W-:Y:S01]  /*1fbb0*/  STL [R1+0x1f8], R6 ;  /* 0x0001f80601007387 */ /* 0x000fe20000100800 */
[----:B------:R-:W-:-:S03]  /*1fbc0*/  SEL R2, R0, R3, !P2 ;  /* 0x0000000300027207 */ /* 0x000fc60005000000 */
[----:B------:R-:W-:Y:S01]  /*1fbd0*/  STL [R1+0x1f4], R5 ;  /* 0x0001f40501007387 */ /* 0x000fe20000100800 */
[----:B0-----:R-:W-:-:S03]  /*1fbe0*/  SEL R4, R0, R17, !P2 ;  /* 0x0000001100047207 */ /* 0x001fc60005000000 */
[----:B------:R-:W3:Y:S04]  /*1fbf0*/  LDL.LU R17, [R1+0x1c0] ;  /* 0x0001c00001117983 */ /* 0x000ee80000300800 */
[----:B------:R-:W-:Y:S04]  /*1fc00*/  STL [R1+0x1f0], R4 ;  /* 0x0001f00401007387 */ /* 0x000fe80000100800 */
[----:B------:R-:W3:Y:S04]  /*1fc10*/  LDL.LU R3, [R1+0x1b8] ;  /* 0x0001b80001037983 */ /* 0x000ee80000300800 */
[----:B------:R4:W-:Y:S04]  /*1fc20*/  STL [R1+0x1ec], R2 ;  /* 0x0001ec0201007387 */ /* 0x0009e80000100800 */
[----:B------:R-:W3:Y:S04]  /*1fc30*/  LDL.LU R9, [R1+0x1b4] ;  /* 0x0001b40001097983 */ /* 0x000ee80000300800 */
[----:B------:R-:W3:Y:S01]  /*1fc40*/  LDL.LU R19, [R1+0x1b0] ;  /* 0x0001b00001137983 */ /* 0x000ee20000300800 */
[----:B----4-:R-:W-:-:S02]  /*1fc50*/  SEL R2, R0, R11, !P2 ;  /* 0x0000000b00027207 */ /* 0x010fc40005000000 */
[----:B------:R-:W-:-:S03]  /*1fc60*/  SEL R28, R0, R12, !P2 ;  /* 0x0000000c001c7207 */ /* 0x000fc60005000000 */
        /* <DEDUP_REMOVED lines=32> */
[----:B0-----:R-:W3:Y:S01]  /*1fe70*/  LDL.LU R17, [R1+0x138] ;  /* 0x0001380001117983 */ /* 0x001ee20000300800 */
[----:B------:R-:W-:-:S03]  /*1fe80*/  SEL R9, R0, R9, !P2 ;  /* 0x0000000900097207 */ /* 0x000fc60005000000 */
[----:B------:R0:W-:Y:S04]  /*1fe90*/  STL [R1+0x1d4], R3 ;  /* 0x0001d40301007387 */ /* 0x0001e80000100800 */
[----:B0-----:R-:W3:Y:S04]  /*1fea0*/  LDL.LU R3, [R1+0x13c] ;  /* 0x00013c0001037983 */ /* 0x001ee80000300800 */
[----:B------:R0:W-:Y:S02]  /*1feb0*/  STL [R1+0x1d0], R9 ;  /* 0x0001d00901007387 */ /* 0x0001e40000100800 */
[----:B0-----:R-:W-:-:S02]  /*1fec0*/  SEL R9, R0, R19, !P2 ;  /* 0x0000001300097207 */ /* 0x001fc40005000000 */
[----:B----4-:R-:W-:-:S03]  /*1fed0*/  SEL R19, R0, R12, !P2 ;  /* 0x0000000c00137207 */ /* 0x010fc60005000000 */
[----:B------:R0:W-:Y:S04]  /*1fee0*/  STL [R1+0x1cc], R9 ;  /* 0x0001cc0901007387 */ /* 0x0001e80000100800 */
[----:B------:R-:W4:Y:S04]  /*1fef0*/  LDL.LU R12, [R1+0x14c] ;  /* 0x00014c00010c7983 */ /* 0x000f280000300800 */
[----:B------:R-:W-:Y:S01]  /*1ff00*/  STL [R1+0x1c8], R19 ;  /* 0x0001c81301007387 */ /* 0x000fe20000100800 */
[----:B0-----:R-:W-:-:S03]  /*1ff10*/  SEL R9, R0, R11, !P2 ;  /* 0x0000000b00097207 */ /* 0x001fc60005000000 */
[----:B------:R-:W4:Y:S01]  /*1ff20*/  LDL.LU R11, [R1+0x148] ;  /* 0x00014800010b7983 */ /* 0x000f220000300800 */
[----:B------:R-:W-:-:S03]  /*1ff30*/  SEL R4, R0, R4, !P2 ;  /* 0x0000000400047207 */ /* 0x000fc60005000000 */
[----:B------:R5:W-:Y:S04]  /*1ff40*/  STL [R1+0x1c4], R9 ;  /* 0x0001c40901007387 */ /* 0x000be80000100800 */
[----:B------:R0:W-:Y:S01]  /*1ff50*/  STL [R1+0x1c0], R4 ;  /* 0x0001c00401007387 */ /* 0x0001e20000100800 */
[----:B-----5:R-:W-:-:S05]  /*1ff60*/  SEL R9, R0, R6, !P2 ;  /* 0x0000000600097207 */ /* 0x020fca0005000000 */
        /* <DEDUP_REMOVED lines=32> */
[----:B------:R-:W-:Y:S01]  /*20170*/  STL [R1+0x168], R6 ;  /* 0x0001680601007387 */ /* 0x000fe20000100800 */
[C---:B------:R-:W-:Y:S02]  /*20180*/  SEL R2, R0.reuse, R15, !P2 ;  /* 0x0000000f00027207 */ /* 0x040fe40005000000 */
[C---:B-1----:R-:W-:Y:S01]  /*20190*/  SEL R4, R0.reuse, R14, !P2 ;  /* 0x0000000e00047207 */ /* 0x042fe20005000000 */
[----:B------:R-:W-:Y:S04]  /*201a0*/  STL [R1+0x164], R5 ;  /* 0x0001640501007387 */ /* 0x000fe80000100800 */
[----:B------:R-:W2:Y:S04]  /*201b0*/  LDL.LU R14, [R1+0x514] ;  /* 0x00051400010e7983 */ /* 0x000ea80000300800 */
[----:B------:R3:W-:Y:S04]  /*201c0*/  STL [R1+0x160], R4 ;  /* 0x0001600401007387 */ /* 0x0007e80000100800 */
[----:B------:R-:W2:Y:S04]  /*201d0*/  LDL.LU R15, [R1+0x140] ;  /* 0x00014000010f7983 */ /* 0x000ea80000300800 */
[----:B------:R0:W-:Y:S04]  /*201e0*/  STL [R1+0x15c], R2 ;  /* 0x00015c0201007387 */ /* 0x0001e80000100800 */
[----:B------:R-:W2:Y:S01]  /*201f0*/  LDL.LU R9, [R1+0x134] ;  /* 0x0001340001097983 */ /* 0x000ea20000300800 */
[----:B---3--:R-:W-:-:S05]  /*20200*/  SEL R4, R0, R17, !P2 ;  /* 0x0000001100047207 */ /* 0x008fca0005000000 */
[----:B------:R1:W-:Y:S04]  /*20210*/  STL [R1+0x158], R4 ;  /* 0x0001580401007387 */ /* 0x0003e80000100800 */
[----:B------:R-:W3:Y:S01]  /*20220*/  LDL.LU R19, [R1+0x130] ;  /* 0x0001300001137983 */ /* 0x000ee20000300800 */
[----:B0-----:R-:W-:-:S05]  /*20230*/  SEL R2, R0, R3, !P2 ;  /* 0x0000000300027207 */ /* 0x001fca0005000000 */
[----:B------:R0:W-:Y:S04]  /*20240*/  STL [R1+0x154], R2 ;  /* 0x0001540201007387 */ /* 0x0001e80000100800 */
[----:B------:R-:W3:Y:S04]  /*20250*/  LDL.LU R17, [R1+0x128] ;  /* 0x0001280001117983 */ /* 0x000ee80000300800 */
[----:B------:R-:W3:Y:S04]  /*20260*/  LDL.LU R3, [R1+0x108] ;  /* 0x0001080001037983 */ /* 0x000ee80000300800 */
[----:B-1----:R-:W3:Y:S01]  /*20270*/  LDL.LU R4, [R1+0x10c] ;  /* 0x00010c0001047983 */ /* 0x002ee20000300800 */
[----:B----4-:R-:W-:-:S05]  /*20280*/  SEL R5, R0, R12, !P2 ;  /* 0x0000000c00057207 */ /* 0x010fca0005000000 */
[----:B------:R1:W-:Y:S01]  /*20290*/  STL [R1+0x150], R5 ;  /* 0x0001500501007387 */ /* 0x0003e20000100800 */
[----:B0-----:R-:W-:-:S03]  /*202a0*/  SEL R2, R0, R11, !P2 ;  /* 0x0000000b00027207 */ /* 0x001fc60005000000 */
        /* <DEDUP_REMOVED lines=11> */
[----:B-1----:R-:W4:Y:S01]  /*20360*/  LDL.LU R5, [R1+0xd0] ;  /* 0x0000d00001057983 */ /* 0x002f220000300800 */
        /* <DEDUP_REMOVED lines=13> */
[----:B0-----:R-:W2:Y:S01]  /*20440*/  LDL.LU R14, [R1+0xb0] ;  /* 0x0000b000010e7983 */ /* 0x001ea20000300800 */
[----:B------:R-:W-:-:S03]  /*20450*/  SEL R9, R0, R9, !P2 ;  /* 0x0000000900097207 */ /* 0x000fc60005000000 */
[----:B------:R0:W-:Y:S04]  /*20460*/  STL [R1+0x140], R15 ;  /* 0x0001400f01007387 */ /* 0x0001e80000100800 */
[----:B0-----:R-:W2:Y:S04]  /*20470*/  LDL.LU R15, [R1+0xbc] ;  /* 0x0000bc00010f7983 */ /* 0x001ea80000300800 */
[----:B------:R3:W-:Y:S02]  /*20480*/  STL [R1+0x13c], R9 ;  /* 0x00013c0901007387 */ /* 0x0007e40000100800 */
[----:B---3--:R-:W-:-:S05]  /*20490*/  SEL R9, R0, R19, !P2 ;  /* 0x0000001300097207 */ /* 0x008fca0005000000 */
[----:B------:R0:W-:Y:S01]  /*204a0*/  STL [R1+0x138], R9 ;  /* 0x0001380901007387 */ /* 0x0001e20000100800 */
[----:B------:R-:W-:-:S03]  /*204b0*/  SEL R19, R0, R17, !P2 ;  /* 0x0000001100137207 */ /* 0x000fc60005000000 */
[----:B------:R-:W3:Y:S01]  /*204c0*/  LDL.LU R17, [R1+0xc0] ;  /* 0x0000c00001117983 */ /* 0x000ee20000300800 */
[----:B0-----:R-:W-:-:S03]  /*204d0*/  SEL R9, R0, R3, !P2 ;  /* 0x0000000300097207 */ /* 0x001fc60005000000 */
[----:B------:R-:W-:Y:S01]  /*204e0*/  STL [R1+0x134], R19 ;  /* 0x0001341301007387 */ /* 0x000fe20000100800 */
[----:B------:R-:W-:-:S03]  /*204f0*/  SEL R4, R0, R4, !P2 ;  /* 0x0000000400047207 */ /* 0x000fc60005000000 */
[----:B------:R-:W3:Y:S04]  /*20500*/  LDL.LU R3, [R1+0xac] ;  /* 0x0000ac0001037983 */ /* 0x000ee80000300800 */
[----:B------:R4:W-:Y:S04]  /*20510*/  STL [R1+0x130], R9 ;  /* 0x0001300901007387 */ /* 0x0009e80000100800 */
[----:B------:R0:W-:Y:S01]  /*20520*/  STL [R1+0x128], R4 ;  /* 0x0001280401007387 */ /* 0x0001e20000100800 */
[C---:B----4-:R-:W-:Y:S02]  /*20530*/  SEL R9, R0.reuse, R6, !P2 ;  /* 0x0000000600097207 */ /* 0x050fe40005000000 */
[----:B------:R-:W-:-:S03]  /*20540*/  SEL R6, R0, R26, !P2 ;  /* 0x0000001a00067207 */ /* 0x000fc60005000000 */
        /* <DEDUP_REMOVED lines=35> */
[----:B------:R-:W5:Y:S04]  /*20780*/  LDL.LU R12, [R1+0xa0] ;  /* 0x0000a000010c7983 */ /* 0x000f680000300800 */
[----:B------:R2:W-:Y:S04]  /*20790*/  STL [R1+0xd0], R4 ;  /* 0x0000d00401007387 */ /* 0x0005e80000100800 */
[----:B------:R-:W5:Y:S04]  /*207a0*/  LDL.LU R20, [R1+0xa4] ;  /* 0x0000a40001147983 */ /* 0x000f680000300800 */
[----:B------:R0:W-:Y:S04]  /*207b0*/  STL [R1+0xcc], R2 ;  /* 0x0000cc0201007387 */ /* 0x0001e80000100800 */
[----:B------:R-:W5:Y:S01]  /*207c0*/  LDL.LU R9, [R1+0x98] ;  /* 0x0000980001097983 */ /* 0x000f620000300800 */
[----:B--2---:R-:W-:-:S05]  /*207d0*/  SEL R4, R0, R14, !P2 ;  /* 0x0000000e00047207 */ /* 0x004fca0005000000 */
[----:B------:R1:W-:Y:S04]  /*207e0*/  STL [R1+0xc8], R4 ;  /* 0x0000c80401007387 */ /* 0x0003e80000100800 */
[----:B------:R-:W2:Y:S01]  /*207f0*/  LDL.LU R19, [R1+0x94] ;  /* 0x0000940001137983 */ /* 0x000ea20000300800 */
[----:B0-----:R-:W-:-:S05]  /*20800*/  SEL R2, R0, R15, !P2 ;  /* 0x0000000f00027207 */ /* 0x001fca0005000000 */
[----:B------:R0:W-:Y:S04]  /*20810*/  STL [R1+0xc4], R2 ;  /* 0x0000c40201007387 */ /* 0x0001e80000100800 */
[----:B------:R-:W2:Y:S04]  /*20820*/  LDL.LU R14, [R1+0x8c] ;  /* 0x00008c00010e7983 */ /* 0x000ea80000300800 */
[----:B------:R-:W2:Y:S04]  /*20830*/  LDL.LU R15, [R1+0x88] ;  /* 0x00008800010f7983 */ /* 0x000ea80000300800 */
[----:B-1----:R-:W2:Y:S01]  /*20840*/  LDL.LU R4, [R1+0x70] ;  /* 0x0000700001047983 */ /* 0x002ea20000300800 */
[----:B---3--:R-:W-:-:S05]  /*20850*/  SEL R5, R0, R17, !P2 ;  /* 0x0000001100057207 */ /* 0x008fca0005000000 */
[----:B------:R1:W-:Y:S04]  /*20860*/  STL [R1+0xc0], R5 ;  /* 0x0000c00501007387 */ /* 0x0003e80000100800 */
[----:B------:R-:W3:Y:S01]  /*20870*/  LDL.LU R6, [R1+0x6c] ;  /* 0x00006c0001067983 */ /* 0x000ee20000300800 */
[----:B0-----:R-:W-:-:S05]  /*20880*/  SEL R2, R0, R3, !P2 ;  /* 0x0000000300027207 */ /* 0x001fca0005000000 */
        /* <DEDUP_REMOVED lines=10> */
[----:B------:R-:W3:Y:S01]  /*20930*/  LDL.LU R24, [R1+0x1dc] ;  /* 0x0001dc0001187983 */ /* 0x000ee20000300800 */
[----:B----4-:R-:W-:-:S05]  /*20940*/  SEL R2, R0, R11, !P2 ;  /* 0x0000000b00027207 */ /* 0x010fca0005000000 */
[----:B------:R0:W-:Y:S04]  /*20950*/  STL [R1+0xb0], R2 ;  /* 0x0000b00201007387 */ /* 0x0001e80000100800 */
[----:B------:R-:W4:Y:S04]  /*20960*/  LDL.LU R13, [R1+0x58] ;  /* 0x00005800010d7983 */ /* 0x000f280000300800 */
[----:B------:R-:W4:Y:S04]  /*20970*/  LDL.LU R23, [R1+0x54] ;  /* 0x0000540001177983 */ /* 0x000f280000300800 */
[----:B------:R-:W4:Y:S04]  /*20980*/  LDL.LU R7, [R1+0x1a0] ;  /* 0x0001a00001077983 */ /* 0x000f280000300800 */
[----:B------:R-:W4:Y:S04]  /*20990*/  LDL.LU R22, [R1+0x19c] ;  /* 0x00019c0001167983 */ /* 0x000f280000300800 */
[----:B0-----:R-:W4:Y:S04]  /*209a0*/  LDL.LU R2, [R1+0x198] ;  /* 0x0001980001027983 */ /* 0x001f280000300800 */
[----:B------:R-:W4:Y:S04]  /*209b0*/  LDL.LU R17, [R1+0x184] ;  /* 0x0001840001117983 */ /* 0x000f280000300800 */
[----:B------:R-:W4:Y:S04]  /*209c0*/  LDL.LU R3, [R1+0x16c] ;  /* 0x00016c0001037983 */ /* 0x000f280000300800 */
[----:B------:R-:W4:Y:S01]  /*209d0*/  LDL.LU R11, [R1+0x4] ;  /* 0x00000400010b7983 */ /* 0x000f220000300800 */
[----:B-----5:R-:W-:-:S05]  /*209e0*/  SEL R12, R0, R12, !P2 ;  /* 0x0000000c000c7207 */ /* 0x020fca0005000000 */
[----:B------:R0:W-:Y:S01]  /*209f0*/  STL [R1+0xac], R12 ;  /* 0x0000ac0c01007387 */ /* 0x0001e20000100800 */
[----:B------:R-:W-:-:S03]  /*20a00*/  SEL R20, R0, R20, !P2 ;  /* 0x0000001400147207 */ /* 0x000fc60005000000 */
[----:B0-----:R-:W5:Y:S01]  /*20a10*/  LDL.LU R12, [R1+0x124] ;  /* 0x00012400010c7983 */ /* 0x001f620000300800 */
[----:B------:R-:W-:-:S03]  /*20a20*/  SEL R9, R0, R9, !P2 ;  /* 0x0000000900097207 */ /* 0x000fc60005000000 */
[----:B------:R0:W-:Y:S04]  /*20a30*/  STL [R1+0xa8], R20 ;  /* 0x0000a81401007387 */ /* 0x0001e80000100800 */
[----:B0-----:R-:W5:Y:S04]  /*20a40*/  LDL.LU R20, [R1+0x12c] ;  /* 0x00012c0001147983 */ /* 0x001f680000300800 */
[----:B------:R0:W-:Y:S04]  /*20a50*/  STL [R1+0xa4], R9 ;  /* 0x0000a40901007387 */ /* 0x0001e80000100800 */
[----:B0-----:R-:W5:Y:S01]  /*20a60*/  LDL.LU R9, [R1+0x3708] ;  /* 0x0037080001097983 */ /* 0x001f620000300800 */
[----:B--2---:R-:W-:-:S05]  /*20a70*/  SEL R19, R0, R19, !P2 ;  /* 0x0000001300137207 */ /* 0x004fca0005000000 */
[----:B------:R0:W-:Y:S01]  /*20a80*/  STL [R1+0xa0], R19 ;  /* 0x0000a01301007387 */ /* 0x0001e20000100800 */
[----:B------:R-:W-:-:S03]  /*20a90*/  SEL R14, R0, R14, !P2 ;  /* 0x0000000e000e7207 */ /* 0x000fc60005000000 */
[----:B0-----:R-:W2:Y:S01]  /*20aa0*/  LDL.LU R19, [R1+0x3704] ;  /* 0x0037040001137983 */ /* 0x001ea20000300800 */
[----:B------:R-:W-:-:S03]  /*20ab0*/  SEL R15, R0, R15, !P2 ;  /* 0x0000000f000f7207 */ /* 0x000fc60005000000 */
[----:B------:R0:W-:Y:S01]  /*20ac0*/  STL [R1+0x9c], R14 ;  /* 0x00009c0e01007387 */ /* 0x0001e20000100800 */
[----:B------:R-:W-:-:S03]  /*20ad0*/  SEL R4, R0, R4, !P2 ;  /* 0x0000000400047207 */ /* 0x000fc60005000000 */
[----:B0-----:R-:W2:Y:S04]  /*20ae0*/  LDL.LU R14, [R1+0xec] ;  /* 0x0000ec00010e7983 */ /* 0x001ea80000300800 */
[----:B------:R0:W-:Y:S01]  /*20af0*/  STL [R1+0x98], R15 ;  /* 0x0000980f01007387 */ /* 0x0001e20000100800 */
[----:B---3--:R-:W-:-:S03]  /*20b00*/  SEL R6, R0, R6, !P2 ;  /* 0x0000000600067207 */ /* 0x008fc60005000000 */
[----:B0-----:R-:W3:Y:S04]  /*20b10*/  LDL.LU R15, [R1+0xf0] ;  /* 0x0000f000010f7983 */ /* 0x001ee80000300800 */
[----:B------:R0:W-:Y:S01]  /*20b20*/  STL [R1+0x94], R4 ;  /* 0x0000940401007387 */ /* 0x0001e20000100800 */
[C---:B------:R-:W-:Y:S02]  /*20b30*/  SEL R26, R0.reuse, R26, !P2 ;  /* 0x0000001a001a7207 */ /* 0x040fe40005000000 */
[C---:B------:R-:W-:Y:S01]  /*20b40*/  SEL R27, R0.reuse, R27, !P2 ;  /* 0x0000001b001b7207 */ /* 0x040fe20005000000 */
[----:B0-----:R-:W2:Y:S01]  /*20b50*/  LDL.LU R4, [R1+0x3700] ;  /* 0x0037000001047983 */ /* 0x001ea20000300800 */
[----:B------:R-:W-:-:S03]  /*20b60*/  SEL R21, R0, R21, !P2 ;  /* 0x0000001500157207 */ /* 0x000fc60005000000 */
[----:B------:R0:W-:Y:S01]  /*20b70*/  STL [R1+0x8c], R6 ;  /* 0x00008c0601007387 */ /* 0x0001e20000100800 */
[C---:B------:R-:W-:Y:S02]  /*20b80*/  SEL R25, R0.reuse, R25, !P2 ;  /* 0x0000001900197207 */ /* 0x040fe40005000000 */
[C---:B------:R-:W-:Y:S01]  /*20b90*/  SEL R18, R0.reuse, R18, !P2 ;  /* 0x0000001200127207 */ /* 0x040fe20005000000 */
[----:B0-----:R-:W2:Y:S04]  /*20ba0*/  LDL.LU R6, [R1+0x36fc] ;  /* 0x0036fc0001067983 */ /* 0x001ea80000300800 */
[----:B------:R0:W-:Y:S01]  /*20bb0*/  STL [R1+0x88], R26 ;  /* 0x0000881a01007387 */ /* 0x0001e20000100800 */
[C---:B------:R-:W-:Y:S02]  /*20bc0*/  SEL R10, R0.reuse, R10, !P2 ;  /* 0x0000000a000a7207 */ /* 0x040fe40005000000 */
[C---:B------:R-:W-:Y:S01]  /*20bd0*/  SEL R16, R0.reuse, R16, !P2 ;  /* 0x0000001000107207 */ /* 0x040fe20005000000 */
[----:B0-----:R-:W2:Y:S04]  /*20be0*/  LDL.LU R26, [R1+0x36f8] ;  /* 0x0036f800011a7983 */ /* 0x001ea80000300800 */
[----:B------:R0:W-:Y:S01]  /*20bf0*/  STL [R1+0x84], R27 ;  /* 0x0000841b01007387 */ /* 0x0001e20000100800 */
[----:B------:R-:W-:-:S03]  /*20c00*/  SEL R29, R0, R29, !P2 ;  /* 0x0000001d001d7207 */ /* 0x000fc60005000000 */
        /* <DEDUP_REMOVED lines=8> */
[----:B----4-:R-:W-:-:S03]  /*20c90*/  SEL R13, R0, R13, !P2 ;  /* 0x0000000d000d7207 */ /* 0x010fc60005000000 */
[----:B0-----:R-:W4:Y:S04]  /*20ca0*/  LDL.LU R18, [R1+0x36e8] ;  /* 0x0036e80001127983 */ /* 0x001f280000300800 */
        /* <DEDUP_REMOVED lines=21> */
[----:B------:R0:W-:Y:S04]  /*20e00*/  STL [R1+0x50], R7 ;  /* 0x0000500701007387 */ /* 0x0001e80000100800 */
        /* <DEDUP_REMOVED lines=10> */
[----:B0-----:R-:W2:Y:S01]  /*20eb0*/  LDL.LU R11, [R1+0x36b8] ;  /* 0x0036b800010b7983 */ /* 0x001ea20000300800 */
[----:B-----5:R-:W-:-:S02]  /*20ec0*/  SEL R12, R0, R12, !P2 ;  /* 0x0000000c000c7207 */ /* 0x020fc40005000000 */
[C---:B------:R-:W-:Y:S02]  /*20ed0*/  SEL R20, R0.reuse, R20, !P2 ;  /* 0x0000001400147207 */ /* 0x040fe40005000000 */
[----:B--2---:R-:W-:-:S05]  /*20ee0*/  SEL R11, R0, R11, !P2 ;  /* 0x0000000b000b7207 */ /* 0x004fca0005000000 */
[----:B------:R0:W-:Y:S04]  /*20ef0*/  STL [R1+0x2c], R11 ;  /* 0x00002c0b01007387 */ /* 0x0001e80000100800 */
[----:B0-----:R-:W2:Y:S04]  /*20f00*/  LDL.LU R11, [R1+0x80] ;  /* 0x00008000010b7983 */ /* 0x001ea80000300800 */
[----:B------:R0:W-:Y:S04]  /*20f10*/  STL [R1+0x28], R12 ;  /* 0x0000280c01007387 */ /* 0x0001e80000100800 */
[----:B0-----:R-:W5:Y:S04]  /*20f20*/  LDL.LU R12, [R1+0x36b4] ;  /* 0x0036b400010c7983 */ /* 0x001f680000300800 */
[----:B------:R0:W-:Y:S04]  /*20f30*/  STL [R1+0x24], R20 ;  /* 0x0000241401007387 */ /* 0x0001e80000100800 */
[----:B0-----:R-:W2:Y:S01]  /*20f40*/  LDL.LU R20, [R1+0x36b0] ;  /* 0x0036b00001147983 */ /* 0x001ea20000300800 */
[----:B------:R-:W-:-:S02]  /*20f50*/  SEL R14, R0, R14, !P2 ;  /* 0x0000000e000e7207 */ /* 0x000fc40005000000 */
[C---:B---3--:R-:W-:Y:S02]  /*20f60*/  SEL R15, R0.reuse, R15, !P2 ;  /* 0x0000000f000f7207 */ /* 0x048fe40005000000 */
[C---:B-----5:R-:W-:Y:S02]  /*20f70*/  SEL R12, R0.reuse, R12, !P2 ;  /* 0x0000000c000c7207 */ /* 0x060fe40005000000 */
[----:B--2---:R-:W-:-:S05]  /*20f80*/  SEL R20, R0, R20, !P2 ;  /* 0x0000001400147207 */ /* 0x004fca0005000000 */
[----:B------:R0:W-:Y:S04]  /*20f90*/  STL [R1+0x20], R20 ;  /* 0x0000201401007387 */ /* 0x0001e80000100800 */
[----:B0-----:R-:W2:Y:S04]  /*20fa0*/  LDL.LU R20, [R1+0x4c] ;  /* 0x00004c0001147983 */ /* 0x001ea80000300800 */
[----:B------:R0:W-:Y:S04]  /*20fb0*/  STL [R1+0x1c], R12 ;  /* 0x00001c0c01007387 */ /* 0x0001e80000100800 */
[----:B0-----:R-:W3:Y:S04]  /*20fc0*/  LDL.LU R12, [R1+0x48] ;  /* 0x00004800010c7983 */ /* 0x001ee80000300800 */
[----:B------:R0:W-:Y:S04]  /*20fd0*/  STL [R1+0x18], R14 ;  /* 0x0000180e01007387 */ /* 0x0001e80000100800 */
[----:B0-----:R-:W5:Y:S04]  /*20fe0*/  LDL.LU R14, [R1+0x36ac] ;  /* 0x0036ac00010e7983 */ /* 0x001f680000300800 */
[----:B------:R0:W-:Y:S04]  /*20ff0*/  STL [R1+0x14], R15 ;  /* 0x0000140f01007387 */ /* 0x0001e80000100800 */
[----:B0-----:R-:W2:Y:S01]  /*21000*/  LDL.LU R15, [R1+0x36a8] ;  /* 0x0036a800010f7983 */ /* 0x001ea20000300800 */
[----:B-----5:R-:W-:-:S05]  /*21010*/  SEL R14, R0, R14, !P2 ;  /* 0x0000000e000e7207 */ /* 0x020fca0005000000 */
[----:B------:R0:W-:Y:S01]  /*21020*/  STL [R1+0x361c], R14 ;  /* 0x00361c0e01007387 */ /* 0x0001e20000100800 */
[----:B--2---:R-:W-:-:S05]  /*21030*/  SEL R15, R0, R15, !P2 ;  /* 0x0000000f000f7207 */ /* 0x004fca0005000000 */
[----:B------:R1:W-:Y:S04]  /*21040*/  STL [R1+0x10], R15 ;  /* 0x0000100f01007387 */ /* 0x0003e80000100800 */
[----:B0-----:R-:W2:Y:S01]  /*21050*/  LDL.LU R14, [R1+0x44] ;  /* 0x00004400010e7983 */ /* 0x001ea20000300800 */
[C---:B------:R-:W-:Y:S02]  /*21060*/  SEL R2, R0.reuse, R2, !P2 ;  /* 0x0000000200027207 */ /* 0x040fe40005000000 */
[C---:B------:R-:W-:Y:S02]  /*21070*/  SEL R29, R0.reuse, R29, !P2 ;  /* 0x0000001d001d7207 */ /* 0x040fe40005000000 */
[C---:B-1----:R-:W-:Y:S02]  /*21080*/  SEL R15, R0.reuse, R3, !P2 ;  /* 0x00000003000f7207 */ /* 0x042fe40005000000 */
[----:B------:R-:W-:-:S02]  /*21090*/  SEL R3, R0, R17, !P2 ;  /* 0x0000001100037207 */ /* 0x000fc40005000000 */
[C---:B------:R-:W-:Y:S01]  /*210a0*/  SEL R11, R0.reuse, R11, !P2 ;  /* 0x0000000b000b7207 */ /* 0x040fe20005000000 */
[----:B------:R-:W-:Y:S01]  /*210b0*/  STL [R1+0x3620], R15 ;  /* 0x0036200f01007387 */ /* 0x000fe20000100800 */
[----:B---3--:R-:W-:-:S03]  /*210c0*/  SEL R12, R0, R12, !P2 ;  /* 0x0000000c000c7207 */ /* 0x008fc60005000000 */
[----:B------:R-:W-:Y:S04]  /*210d0*/  STL [R1+0x3624], R3 ;  /* 0x0036240301007387 */ /* 0x000fe80000100800 */
[----:B------:R-:W-:Y:S04]  /*210e0*/  STL [R1+0x3628], R2 ;  /* 0x0036280201007387 */ /* 0x000fe80000100800 */
[----:B------:R-:W-:Y:S04]  /*210f0*/  STL [R1+0x362c], R29 ;  /* 0x00362c1d01007387 */ /* 0x000fe80000100800 */
[----:B------:R0:W-:Y:S01]  /*21100*/  STL [R1+0x3630], R11 ;  /* 0x0036300b01007387 */ /* 0x0001e20000100800 */
[----:B------:R-:W-:-:S02]  /*21110*/  SEL R20, R0, R20, !P2 ;  /* 0x0000001400147207 */ /* 0x000fc40005000000 */
[C---:B------:R-:W-:Y:S02]  /*21120*/  SEL R22, R0.reuse, R22, !P2 ;  /* 0x0000001600167207 */ /* 0x040fe40005000000 */
[C---:B------:R-:W-:Y:S02]  /*21130*/  SEL R7, R0.reuse, R7, !P2 ;  /* 0x0000000700077207 */ /* 0x040fe40005000000 */
[C---:B------:R-:W-:Y:S02]  /*21140*/  SEL R23, R0.reuse, R23, !P2 ;  /* 0x0000001700177207 */ /* 0x040fe40005000000 */
[C---:B------:R-:W-:Y:S02]  /*21150*/  SEL R13, R0.reuse, R13, !P2 ;  /* 0x0000000d000d7207 */ /* 0x040fe40005000000 */
[C---:B------:R-:W-:Y:S02]  /*21160*/  SEL R24, R0.reuse, R24, !P2 ;  /* 0x0000001800187207 */ /* 0x040fe40005000000 */
[----:B------:R-:W-:-:S02]  /*21170*/  SEL R5, R0, R5, !P2 ;  /* 0x0000000500057207 */ /* 0x000fc40005000000 */
[C---:B------:R-:W-:Y:S02]  /*21180*/  SEL R16, R0.reuse, R16, !P2 ;  /* 0x0000001000107207 */ /* 0x040fe40005000000 */
[C---:B------:R-:W-:Y:S02]  /*21190*/  SEL R10, R0.reuse, R10, !P2 ;  /* 0x0000000a000a7207 */ /* 0x040fe40005000000 */
[C---:B----4-:R-:W-:Y:S02]  /*211a0*/  SEL R18, R0.reuse, R18, !P2 ;  /* 0x0000001200127207 */ /* 0x050fe40005000000 */
[C---:B------:R-:W-:Y:S02]  /*211b0*/  SEL R25, R0.reuse, R25, !P2 ;  /* 0x0000001900197207 */ /* 0x040fe40005000000 */
[----:B--2---:R-:W-:-:S05]  /*211c0*/  SEL R17, R0, R14, !P2 ;  /* 0x0000000e00117207 */ /* 0x004fca0005000000 */
[----:B------:R-:W-:Y:S04]  /*211d0*/  STL [R1+0x3634], R17 ;  /* 0x0036341101007387 */ /* 0x000fe80000100800 */
[----:B------:R1:W-:Y:S04]  /*211e0*/  STL [R1+0x3638], R12 ;  /* 0x0036380c01007387 */ /* 0x0003e80000100800 */
[----:B0-----:R-:W2:Y:S04]  /*211f0*/  LDL.LU R11, [R1+0x7e0] ;  /* 0x0007e000010b7983 */ /* 0x001ea80000300800 */
[----:B------:R-:W3:Y:S04]  /*21200*/  LDL.LU R29, [R1+0x7dc] ;  /* 0x0007dc00011d7983 */ /* 0x000ee80000300800 */
[----:B-1----:R-:W4:Y:S04]  /*21210*/  LDL.LU R12, [R1+0x7d4] ;  /* 0x0007d400010c7983 */ /* 0x002f280000300800 */
[----:B------:R-:W5:Y:S04]  /*21220*/  LDL.LU R17, [R1+0x7d0] ;  /* 0x0007d00001117983 */ /* 0x000f680000300800 */
[----:B------:R-:W2:Y:S04]  /*21230*/  LDL.LU R2, [R1+0x7cc] ;  /* 0x0007cc0001027983 */ /* 0x000ea80000300800 */
[----:B------:R-:W2:Y:S04]  /*21240*/  LDL.LU R3, [R1+0x7c8] ;  /* 0x0007c80001037983 */ /* 0x000ea80000300800 */
[----:B------:R-:W2:Y:S04]  /*21250*/  LDL.LU R15, [R1+0x7c4] ;  /* 0x0007c400010f7983 */ /* 0x000ea80000300800 */
[----:B------:R-:W2:Y:S04]  /*21260*/  LDL.LU R14, [R1+0x7c0] ;  /* 0x0007c000010e7983 */ /* 0x000ea80000300800 */
        /* <DEDUP_REMOVED lines=17> */
[----:B0-----:R-:W3:Y:S04]  /*21380*/  LDL.LU R10, [R1+0x800] ;  /* 0x00080000010a7983 */ /* 0x001ee80000300800 */
[----:B------:R0:W-:Y:S04]  /*21390*/  STL [R1+0x3660], R18 ;  /* 0x0036601201007387 */ /* 0x0001e80000100800 */
[----:B0-----:R-:W4:Y:S04]  /*213a0*/  LDL.LU R18, [R1+0x804] ;  /* 0x0008040001127983 */ /* 0x001f280000300800 */
[----:B------:R0:W-:Y:S04]  /*213b0*/  STL [R1+0x3664], R25 ;  /* 0x0036641901007387 */ /* 0x0001e80000100800 */
[----:B0-----:R-:W5:Y:S01]  /*213c0*/  LDL.LU R25, [R1+0x808] ;  /* 0x0008080001197983 */ /* 0x001f620000300800 */
[C---:B------:R-:W-:Y:S01]  /*213d0*/  SEL R21, R0.reuse, R21, !P2 ;  /* 0x0000001500157207 */ /* 0x040fe20005000000 */
[----:B------:R-:W-:Y:S01]  /*213e0*/  @!P5 IMAD.MOV R8, RZ, RZ, -R8 ;  /* 0x000000ffff08d224 */ /* 0x000fe200078e0a08 */
[----:B------:R-:W-:-:S02]  /*213f0*/  SEL R27, R0, R27, !P2 ;  /* 0x0000001b001b7207 */ /* 0x000fc40005000000 */
[C---:B------:R-:W-:Y:S02]  /*21400*/  SEL R26, R0.reuse, R26, !P2 ;  /* 0x0000001a001a7207 */ /* 0x040fe40005000000 */
[C---:B------:R-:W-:Y:S01]  /*21410*/  SEL R6, R0.reuse, R6, !P2 ;  /* 0x0000000600067207 */ /* 0x040fe20005000000 */
[----:B------:R-:W-:Y:S01]  /*21420*/  STL [R1+0x3668], R21 ;  /* 0x0036681501007387 */ /* 0x000fe20000100800 */
[C---:B------:R-:W-:Y:S02]  /*21430*/  SEL R4, R0.reuse, R4, !P2 ;  /* 0x0000000400047207 */ /* 0x040fe40005000000 */
[C---:B------:R-:W-:Y:S01]  /*21440*/  SEL R19, R0.reuse, R19, !P2 ;  /* 0x0000001300137207 */ /* 0x040fe20005000000 */
[----:B------:R-:W-:Y:S01]  /*21450*/  STL [R1+0x366c], R27 ;  /* 0x00366c1b01007387 */ /* 0x000fe20000100800 */
[C---:B------:R-:W-:Y:S02]  /*21460*/  SEL R9, R0.reuse, R9, !P2 ;  /* 0x0000000900097207 */ /* 0x040fe40005000000 */
[----:B------:R-:W-:Y:S01]  /*21470*/  SEL R0, R0, R8, !P2 ;  /* 0x0000000800007207 */ /* 0x000fe20005000000 */
[----:B------:R-:W-:Y:S04]  /*21480*/  STL [R1+0x3670], R26 ;  /* 0x0036701a01007387 */ /* 0x000fe80000100800 */
[----:B------:R2:W-:Y:S04]  /*21490*/  STL [R1+0x3674], R6 ;  /* 0x0036740601007387 */ /* 0x0005e80000100800 */
[----:B------:R-:W-:Y:S04]  /*214a0*/  STL [R1+0x3678], R4 ;  /* 0x0036780401007387 */ /* 0x000fe80000100800 */
[----:B------:R-:W-:Y:S04]  /*214b0*/  STL [R1+0x367c], R19 ;  /* 0x00367c1301007387 */ /* 0x000fe80000100800 */
[----:B------:R-:W-:Y:S04]  /*214c0*/  STL [R1+0x3680], R9 ;  /* 0x0036800901007387 */ /* 0x000fe80000100800 */
[----:B------:R3:W-:Y:S01]  /*214d0*/  STL [R1+0x3684], R0 ;  /* 0x0036840001007387 */ /* 0x0007e20000100800 */
[----:B--2---:R-:W-:-:S02]  /*214e0*/  IMAD R6, R16, c[0x0][0x190], RZ ;  /* 0x0000640010067a24 */ /* 0x004fc400078e02ff */
[----:B---3--:R-:W-:Y:S02]  /*214f0*/  IMAD R0, R10, c[0x0][0x190], RZ ;  /* 0x000064000a007a24 */ /* 0x008fe400078e02ff */
[----:B----4-:R-:W-:Y:S02]  /*21500*/  IMAD R4, R18, c[0x0][0x190], RZ ;  /* 0x0000640012047a24 */ /* 0x010fe400078e02ff */
[----:B-----5:R-:W-:-:S05]  /*21510*/  IMAD R8, R25, c[0x0][0x190], RZ ;  /* 0x0000640019087a24 */ /* 0x020fca00078e02ff */
[----:B------:R-:W-:Y:S04]  /*21520*/  STL [R1+0x3688], R8 ;  /* 0x0036880801007387 */ /* 0x000fe80000100800 */
[----:B------:R0:W-:Y:S04]  /*21530*/  STL [R1+0x44], R4 ;  /* 0x0000440401007387 */ /* 0x0001e80000100800 */
[----:B------:R1:W-:Y:S01]  /*21540*/  STL [R1+0x48], R0 ;  /* 0x0000480001007387 */ /* 0x0003e20000100800 */
[----:B0-----:R-:W-:-:S03]  /*21550*/  IMAD R4, R5, c[0x0][0x190], RZ ;  /* 0x0000640005047a24 */ /* 0x001fc600078e02ff */
[----:B------:R-:W-:Y:S01]  /*21560*/  STL [R1+0x4c], R6 ;  /* 0x00004c0601007387 */ /* 0x000fe20000100800 */
[----:B------:R-:W-:Y:S02]  /*21570*/  IMAD R5, R13, c[0x0][0x190], RZ ;  /* 0x000064000d057a24 */ /* 0x000fe400078e02ff */
[----:B-1----:R-:W-:Y:S01]  /*21580*/  IMAD R0, R24, c[0x0][0x190], RZ ;  /* 0x0000640018007a24 */ /* 0x002fe200078e02ff */
[----:B------:R0:W-:Y:S04]  /*21590*/  STL [R1+0x78], R4 ;  /* 0x0000780401007387 */ /* 0x0001e80000100800 */
[----:B------:R1:W-:Y:S01]  /*215a0*/  STL [R1+0x80], R0 ;  /* 0x0000800001007387 */ /* 0x0003e20000100800 */
[----:B0-----:R-:W-:-:S03]  /*215b0*/  IMAD R4, R23, c[0x0][0x190], RZ ;  /* 0x0000640017047a24 */ /* 0x001fc600078e02ff */
[----:B------:R0:W-:Y:S01]  /*215c0*/  STL [R1+0x90], R5 ;  /* 0x0000900501007387 */ /* 0x0001e20000100800 */
[----:B-1----:R-:W-:-:S03]  /*215d0*/  IMAD R0, R7, c[0x0][0x190], RZ ;  /* 0x0000640007007a24 */ /* 0x002fc600078e02ff */
[----:B------:R1:W-:Y:S01]  /*215e0*/  STL [R1+0xb4], R4 ;  /* 0x0000b40401007387 */ /* 0x0003e20000100800 */
[----:B0-----:R-:W-:-:S03]  /*215f0*/  IMAD R5, R22, c[0x0][0x190], RZ ;  /* 0x0000640016057a24 */ /* 0x001fc600078e02ff */
[----:B------:R0:W-:Y:S01]  /*21600*/  STL [R1+0x7e8], R0 ;  /* 0x0007e80001007387 */ /* 0x0001e20000100800 */
[----:B-1----:R-:W-:-:S03]  /*21610*/  IMAD R4, R11, c[0x0][0x190], RZ ;  /* 0x000064000b047a24 */ /* 0x002fc600078e02ff */
[----:B------:R1:W-:Y:S04]  /*21620*/  STL [R1+0x7ec], R5 ;  /* 0x0007ec0501007387 */ /* 0x0003e80000100800 */
[----:B------:R-:W2:Y:S01]  /*21630*/  LDL.LU R11, [R1+0x7bc] ;  /* 0x0007bc00010b7983 */ /* 0x000ea20000300800 */
[----:B0-----:R-:W-:-:S03]  /*21640*/  IMAD R0, R29, c[0x0][0x190], RZ ;  /* 0x000064001d007a24 */ /* 0x001fc600078e02ff */
[----:B------:R0:W-:Y:S04]  /*21650*/  STL [R1+0x800], R4 ;  /* 0x0008000401007387 */ /* 0x0001e80000100800 */
[----:B------:R-:W3:Y:S01]  /*21660*/  LDL.LU R29, [R1+0x7b8] ;  /* 0x0007b800011d7983 */ /* 0x000ee20000300800 */
[----:B-1----:R-:W-:-:S03]  /*21670*/  IMAD R5, R17, c[0x0][0x190], RZ ;  /* 0x0000640011057a24 */ /* 0x002fc600078e02ff */
[----:B------:R1:W-:Y:S01]  /*21680*/  STL [R1+0x7dc], R0 ;  /* 0x0007dc0001007387 */ /* 0x0003e20000100800 */
[----:B0-----:R-:W-:Y:S02]  /*21690*/  IMAD R4, R20, c[0x0][0x190], RZ ;  /* 0x0000640014047a24 */ /* 0x001fe400078e02ff */
[----:B-1----:R-:W-:-:S03]  /*216a0*/  IMAD R0, R12, c[0x0][0x190], RZ ;  /* 0x000064000c007a24 */ /* 0x002fc600078e02ff */
[----:B------:R0:W-:Y:S04]  /*216b0*/  STL [R1+0x7d8], R4 ;  /* 0x0007d80401007387 */ /* 0x0001e80000100800 */
[----:B------:R1:W-:Y:S04]  /*216c0*/  STL [R1+0x804], R0 ;  /* 0x0008040001007387 */ /* 0x0003e80000100800 */
[----:B------:R4:W-:Y:S01]  /*216d0*/  STL [R1+0x810], R5 ;  /* 0x0008100501007387 */ /* 0x0009e20000100800 */
[----:B0-----:R-:W-:-:S03]  /*216e0*/  IMAD R4, R2, c[0x0][0x190], RZ ;  /* 0x0000640002047a24 */ /* 0x001fc600078e02ff */
[----:B------:R-:W5:Y:S01]  /*216f0*/  LDL.LU R2, [R1+0x7b4] ;  /* 0x0007b40001027983 */ /* 0x000f620000300800 */
[----:B-1----:R-:W-:-:S03]  /*21700*/  IMAD R0, R3, c[0x0][0x190], RZ ;  /* 0x0000640003007a24 */ /* 0x002fc600078e02ff */
[----:B------:R0:W-:Y:S04]  /*21710*/  STL [R1+0x814], R4 ;  /* 0x0008140401007387 */ /* 0x0001e80000100800 */
[----:B------:R-:W5:Y:S01]  /*21720*/  LDL.LU R3, [R1+0x7b0] ;  /* 0x0007b00001037983 */ /* 0x000f620000300800 */
[----:B----4-:R-:W-:-:S03]  /*21730*/  IMAD R5, R15, c[0x0][0x190], RZ ;  /* 0x000064000f057a24 */ /* 0x010fc600078e02ff */
[----:B------:R1:W-:Y:S01]  /*21740*/  STL [R1+0x828], R0 ;  /* 0x0008280001007387 */ /* 0x0003e20000100800 */
[----:B0-----:R-:W-:-:S03]  /*21750*/  IMAD R4, R14, c[0x0][0x190], RZ ;  /* 0x000064000e047a24 */ /* 0x001fc600078e02ff */
[----:B-1----:R-:W4:Y:S04]  /*21760*/  LDL.LU R0, [R1+0x7ac] ;  /* 0x0007ac0001007983 */ /* 0x002f280000300800 */
[----:B------:R-:W-:Y:S04]  /*21770*/  STL [R1+0x7c4], R5 ;  /* 0x0007c40501007387 */ /* 0x000fe80000100800 */
[----:B------:R-:W4:Y:S04]  /*21780*/  LDL.LU R9, [R1+0x7a8] ;  /* 0x0007a80001097983 */ /* 0x000f280000300800 */
[----:B------:R0:W-:Y:S04]  /*21790*/  STL [R1+0x7c0], R4 ;  /* 0x0007c00401007387 */ /* 0x0001e80000100800 */
[----:B------:R-:W4:Y:S04]  /*217a0*/  LDL.LU R19, [R1+0x7a4] ;  /* 0x0007a40001137983 */ /* 0x000f280000300800 */
[----:B0-----:R-:W4:Y:S04]  /*217b0*/  LDL.LU R4, [R1+0x7a0] ;  /* 0x0007a00001047983 */ /* 0x001f280000300800 */
        /* <DEDUP_REMOVED lines=16> */
[----:B------:R-:W4:Y:S01]  /*218c0*/  LDL.LU R20, [R1+0x758] ;  /* 0x0007580001147983 */ /* 0x000f220000300800 */
[----:B--2---:R-:W-:-:S05]  /*218d0*/  IMAD R11, R11, c[0x0][0x190], RZ ;  /* 0x000064000b0b7a24 */ /* 0x004fca00078e02ff */
[----:B------:R0:W-:Y:S01]  /*218e0*/  STL [R1+0x82c], R11 ;  /* 0x00082c0b01007387 */ /* 0x0001e20000100800 */
[----:B---3--:R-:W-:-:S03]  /*218f0*/  IMAD R8, R29, c[0x0][0x190], RZ ;  /* 0x000064001d087a24 */ /* 0x008fc600078e02ff */
[----:B------:R-:W2:Y:S04]  /*21900*/  LDL.LU R12, [R1+0x754] ;  /* 0x00075400010c7983 */ /* 0x000ea80000300800 */
[----:B------:R1:W-:Y:S04]  /*21910*/  STL [R1+0x838], R8 ;  /* 0x0008380801007387 */ /* 0x0003e80000100800 */
[----:B------:R-:W3:Y:S04]  /*21920*/  LDL.LU R17, [R1+0x750] ;  /* 0x0007500001117983 */ /* 0x000ee80000300800 */
[----:B0-----:R-:W3:Y:S04]  /*21930*/  LDL.LU R11, [R1+0x74c] ;  /* 0x00074c00010b7983 */ /* 0x001ee80000300800 */
[----:B------:R-:W3:Y:S01]  /*21940*/  LDL.LU R29, [R1+0x748] ;  /* 0x00074800011d7983 */ /* 0x000ee20000300800 */
[----:B-----5:R-:W-:-:S05]  /*21950*/  IMAD R2, R2, c[0x0][0x190], RZ ;  /* 0x0000640002027a24 */ /* 0x020fca00078e02ff */
[----:B------:R0:W-:Y:S01]  /*21960*/  STL [R1+0x7b4], R2 ;  /* 0x0007b40201007387 */ /* 0x0001e20000100800 */
[----:B-1----:R-:W-:-:S03]  /*21970*/  IMAD R8, R3, c[0x0][0x190], RZ ;  /* 0x0000640003087a24 */ /* 0x002fc600078e02ff */
[----:B0-----:R-:W5:Y:S04]  /*21980*/  LDL.LU R2, [R1+0x744] ;  /* 0x0007440001027983 */ /* 0x001f680000300800 */
[----:B------:R-:W5:Y:S04]  /*21990*/  LDL.LU R3, [R1+0x740] ;  /* 0x0007400001037983 */ /* 0x000f680000300800 */
[----:B------:R4:W-:Y:S02]  /*219a0*/  STL [R1+0x7b0], R8 ;  /* 0x0007b00801007387 */ /* 0x0009e40000100800 */
[----:B----4-:R-:W-:-:S02]  /*219b0*/  IMAD R8, R0, c[0x0][0x190], RZ ;  /* 0x0000640000087a24 */ /* 0x010fc400078e02ff */
[----:B------:R-:W-:-:S03]  /*219c0*/  IMAD R0, R9, c[0x0][0x190], RZ ;  /* 0x0000640009007a24 */ /* 0x000fc600078e02ff */
[----:B------:R0:W-:Y:S04]  /*219d0*/  STL [R1+0x83c], R8 ;  /* 0x00083c0801007387 */ /* 0x0001e80000100800 */
[----:B------:R1:W-:Y:S01]  /*219e0*/  STL [R1+0x850], R0 ;  /* 0x0008500001007387 */ /* 0x0003e20000100800 */
[----:B------:R-:W-:Y:S02]  /*219f0*/  IMAD R4, R4, c[0x0][0x190], RZ ;  /* 0x0000640004047a24 */ /* 0x000fe400078e02ff */
[----:B0-----:R-:W-:Y:S02]  /*21a00*/  IMAD R8, R19, c[0x0][0x190], RZ ;  /* 0x0000640013087a24 */ /* 0x001fe400078e02ff */
[----:B-1----:R-:W-:-:S03]  /*21a10*/  IMAD R0, R6, c[0x0][0x190], RZ ;  /* 0x0000640006007a24 */ /* 0x002fc600078e02ff */
[----:B------:R-:W-:Y:S01]  /*21a20*/  STL [R1+0x854], R8 ;  /* 0x0008540801007387 */ /* 0x000fe20000100800 */
[----:B------:R-:W-:-:S03]  /*21a30*/  IMAD R6, R26, c[0x0][0x190], RZ ;  /* 0x000064001a067a24 */ /* 0x000fc600078e02ff */
        /* <DEDUP_REMOVED lines=10> */
[----:B------:R4:W-:Y:S01]  /*21ae0*/  STL [R1+0x788], R4 ;  /* 0x0007880401007387 */ /* 0x0009e20000100800 */
[----:B0-----:R-:W-:Y:S02]  /*21af0*/  IMAD R0, R10, c[0x0][0x190], RZ ;  /* 0x000064000a007a24 */ /* 0x001fe400078e02ff */
[----:B-1----:R-:W-:-:S03]  /*21b00*/  IMAD R6, R16, c[0x0][0x190], RZ ;  /* 0x0000640010067a24 */ /* 0x002fc600078e02ff */
[----:B------:R0:W-:Y:S01]  /*21b10*/  STL [R1+0x87c], R0 ;  /* 0x00087c0001007387 */ /* 0x0001e20000100800 */
[----:B----4-:R-:W-:-:S03]  /*21b20*/  IMAD R4, R5, c[0x0][0x190], RZ ;  /* 0x0000640005047a24 */ /* 0x010fc600078e02ff */
[----:B------:R-:W-:Y:S01]  /*21b30*/  STL [R1+0x888], R6 ;  /* 0x0008880601007387 */ /* 0x000fe20000100800 */
[----:B------:R-:W-:-:S03]  /*21b40*/  IMAD R5, R13, c[0x0][0x190], RZ ;  /* 0x000064000d057a24 */ /* 0x000fc600078e02ff */
[----:B------:R1:W-:Y:S01]  /*21b50*/  STL [R1+0x88c], R4 ;  /* 0x00088c0401007387 */ /* 0x0003e20000100800 */
[----:B0-----:R-:W-:-:S05]  /*21b60*/  IMAD R0, R24, c[0x0][0x190], RZ ;  /* 0x0000640018007a24 */ /* 0x001fca00078e02ff */
        /* <DEDUP_REMOVED lines=8> */
[----:B------:R-:W-:Y:S04]  /*21bf0*/  STL [R1+0x764], R5 ;  /* 0x0007640501007387 */ /* 0x000fe80000100800 */
[----:B------:R-:W4:Y:S01]  /*21c00*/  LDL.LU R15, [R1+0x73c] ;  /* 0x00073c00010f7983 */ /* 0x000f220000300800 */
[----:B0-----:R-:W-:-:S03]  /*21c10*/  IMAD R0, R14, c[0x0][0x190], RZ ;  /* 0x000064000e007a24 */ /* 0x001fc600078e02ff */
[----:B------:R0:W-:Y:S04]  /*21c20*/  STL [R1+0x760], R4 ;  /* 0x0007600401007387 */ /* 0x0001e80000100800 */
[----:B------:R-:W4:Y:S04]  /*21c30*/  LDL.LU R14, [R1+0x738] ;  /* 0x00073800010e7983 */ /* 0x000f280000300800 */
[----:B------:R2:W-:Y:S01]  /*21c40*/  STL [R1+0x8b0], R0 ;  /* 0x0008b00001007387 */ /* 0x0005e20000100800 */
[----:B0-----:R-:W-:-:S05]  /*21c50*/  IMAD R4, R20, c[0x0][0x190], RZ ;  /* 0x0000640014047a24 */ /* 0x001fca00078e02ff */
[----:B------:R0:W-:Y:S01]  /*21c60*/  STL [R1+0x8b4], R4 ;  /* 0x0008b40401007387 */ /* 0x0001e20000100800 */
[----:B--2---:R-:W-:Y:S02]  /*21c70*/  IMAD R0, R12, c[0x0][0x190], RZ ;  /* 0x000064000c007a24 */ /* 0x004fe400078e02ff */
[----:B---3--:R-:W-:-:S03]  /*21c80*/  IMAD R5, R17, c[0x0][0x190], RZ ;  /* 0x0000640011057a24 */ /* 0x008fc600078e02ff */
[----:B------:R1:W-:Y:S01]  /*21c90*/  STL [R1+0x8c0], R0 ;  /* 0x0008c00001007387 */ /* 0x0003e20000100800 */
[----:B0-----:R-:W-:-:S03]  /*21ca0*/  IMAD R4, R11, c[0x0][0x190], RZ ;  /* 0x000064000b047a24 */ /* 0x001fc600078e02ff */
[----:B------:R-:W-:Y:S04]  /*21cb0*/  STL [R1+0x8c4], R5 ;  /* 0x0008c40501007387 */ /* 0x000fe80000100800 */
[----:B------:R-:W2:Y:S01]  /*21cc0*/  LDL.LU R11, [R1+0x734] ;  /* 0x00073400010b7983 */ /* 0x000ea20000300800 */
[----:B-1----:R-:W-:-:S03]  /*21cd0*/  IMAD R0, R29, c[0x0][0x190], RZ ;  /* 0x000064001d007a24 */ /* 0x002fc600078e02ff */
[----:B------:R-:W-:Y:S04]  /*21ce0*/  STL [R1+0x74c], R4 ;  /* 0x00074c0401007387 */ /* 0x000fe80000100800 */
[----:B------:R-:W3:Y:S04]  /*21cf0*/  LDL.LU R29, [R1+0x730] ;  /* 0x00073000011d7983 */ /* 0x000ee80000300800 */
[----:B------:R0:W-:Y:S04]  /*21d00*/  STL [R1+0x748], R0 ;  /* 0x0007480001007387 */ /* 0x0001e80000100800 */
[----:B0-----:R-:W3:Y:S01]  /*21d10*/  LDL.LU R0, [R1+0x72c] ;  /* 0x00072c0001007983 */ /* 0x001ee20000300800 */
[----:B-----5:R-:W-:-:S02]  /*21d20*/  IMAD R4, R2, c[0x0][0x190], RZ ;  /* 0x0000640002047a24 */ /* 0x020fc400078e02ff */
[----:B------:R-:W-:-:S03]  /*21d30*/  IMAD R2, R3, c[0x0][0x190], RZ ;  /* 0x0000640003027a24 */ /* 0x000fc600078e02ff */
[----:B------:R0:W-:Y:S04]  /*21d40*/  STL [R1+0x8d8], R4 ;  /* 0x0008d80401007387 */ /* 0x0001e80000100800 */
[----:B------:R-:W5:Y:S04]  /*21d50*/  LDL.LU R9, [R1+0x728] ;  /* 0x0007280001097983 */ /* 0x000f680000300800 */
[----:B------:R1:W-:Y:S04]  /*21d60*/  STL [R1+0x8dc], R2 ;  /* 0x0008dc0201007387 */ /* 0x0003e80000100800 */
[----:B------:R-:W5:Y:S04]  /*21d70*/  LDL.LU R19, [R1+0x724] ;  /* 0x0007240001137983 */ /* 0x000f680000300800 */
[----:B0-----:R-:W5:Y:S04]  /*21d80*/  LDL.LU R4, [R1+0x720] ;  /* 0x0007200001047983 */ /* 0x001f680000300800 */
        /* <DEDUP_REMOVED lines=14> */
[----:B-1----:R-:W5:Y:S04]  /*21e70*/  LDL.LU R2, [R1+0x6e4] ;  /* 0x0006e40001027983 */ /* 0x002f680000300800 */
[----:B------:R-:W5:Y:S04]  /*21e80*/  LDL.LU R3, [R1+0x6e0] ;  /* 0x0006e00001037983 */ /* 0x000f680000300800 */
[----:B------:R-:W5:Y:S01]  /*21e90*/  LDL.LU R20, [R1+0x6dc] ;  /* 0x0006dc0001147983 */ /* 0x000f620000300800 */
[----:B----4-:R-:W-:-:S05]  /*21ea0*/  IMAD R12, R15, c[0x0][0x190], RZ ;  /* 0x000064000f0c7a24 */ /* 0x010fca00078e02ff */
[----:B------:R0:W-:Y:S01]  /*21eb0*/  STL [R1+0x73c], R12 ;  /* 0x00073c0c01007387 */ /* 0x0001e20000100800 */
[----:B------:R-:W-:-:S03]  /*21ec0*/  IMAD R8, R14, c[0x0][0x190], RZ ;  /* 0x000064000e087a24 */ /* 0x000fc600078e02ff */
[----:B0-----:R-:W4:Y:S04]  /*21ed0*/  LDL.LU R12, [R1+0x6d8] ;  /* 0x0006d800010c7983 */ /* 0x001f280000300800 */
[----:B------:R3:W-:Y:S04]  /*21ee0*/  STL [R1+0x738], R8 ;  /* 0x0007380801007387 */ /* 0x0007e80000100800 */
[----:B------:R-:W4:Y:S04]  /*21ef0*/  LDL.LU R17, [R1+0x6d4] ;  /* 0x0006d40001117983 */ /* 0x000f280000300800 */
[----:B------:R-:W4:Y:S04]  /*21f00*/  LDL.LU R15, [R1+0x6d0] ;  /* 0x0006d000010f7983 */ /* 0x000f280000300800 */
[----:B------:R-:W4:Y:S01]  /*21f10*/  LDL.LU R14, [R1+0x6cc] ;  /* 0x0006cc00010e7983 */ /* 0x000f220000300800 */
[----:B--2---:R-:W-:-:S05]  /*21f20*/  IMAD R11, R11, c[0x0][0x190], RZ ;  /* 0x000064000b0b7a24 */ /* 0x004fca00078e02ff */
[----:B------:R0:W-:Y:S01]  /*21f30*/  STL [R1+0x8e8], R11 ;  /* 0x0008e80b01007387 */ /* 0x0001e20000100800 */
[----:B---3--:R-:W-:-:S03]  /*21f40*/  IMAD R8, R29, c[0x0][0x190], RZ ;  /* 0x000064001d087a24 */ /* 0x008fc600078e02ff */
[----:B0-----:R-:W2:Y:S04]  /*21f50*/  LDL.LU R11, [R1+0x6c8] ;  /* 0x0006c800010b7983 */ /* 0x001ea80000300800 */
[----:B------:R-:W3:Y:S04]  /*21f60*/  LDL.LU R29, [R1+0x6c4] ;  /* 0x0006c400011d7983 */ /* 0x000ee80000300800 */
[----:B------:R0:W-:Y:S02]  /*21f70*/  STL [R1+0x8ec], R8 ;  /* 0x0008ec0801007387 */ /* 0x0001e40000100800 */
[----:B0-----:R-:W-:-:S02]  /*21f80*/  IMAD R8, R0, c[0x0][0x190], RZ ;  /* 0x0000640000087a24 */ /* 0x001fc400078e02ff */
[----:B-----5:R-:W-:-:S03]  /*21f90*/  IMAD R0, R9, c[0x0][0x190], RZ ;  /* 0x0000640009007a24 */ /* 0x020fc600078e02ff */
        /* <DEDUP_REMOVED lines=21> */
[----:B-----5:R-:W-:-:S03]  /*220f0*/  IMAD R4, R5, c[0x0][0x190], RZ ;  /* 0x0000640005047a24 */ /* 0x020fc600078e02ff */
        /* <DEDUP_REMOVED lines=12> */
[----:B------:R-:W-:Y:S04]  /*221c0*/  STL [R1+0x6e8], R5 ;  /* 0x0006e80501007387 */ /* 0x000fe80000100800 */
[----:B------:R-:W5:Y:S01]  /*221d0*/  LDL.LU R2, [R1+0x6c0] ;  /* 0x0006c00001027983 */ /* 0x000f620000300800 */
[----:B0-----:R-:W-:-:S03]  /*221e0*/  IMAD R0, R3, c[0x0][0x190], RZ ;  /* 0x0000640003007a24 */ /* 0x001fc600078e02ff */
[----:B------:R0:W-:Y:S04]  /*221f0*/  STL [R1+0x960], R4 ;  /* 0x0009600401007387 */ /* 0x0001e80000100800 */
[----:B------:R-:W5:Y:S04]  /*22200*/  LDL.LU R3, [R1+0x6bc] ;  /* 0x0006bc0001037983 */ /* 0x000f680000300800 */
[----:B------:R4:W-:Y:S01]  /*22210*/  STL [R1+0x964], R0 ;  /* 0x0009640001007387 */ /* 0x0009e20000100800 */
[----:B0-----:R-:W-:-:S05]  /*22220*/  IMAD R4, R20, c[0x0][0x190], RZ ;  /* 0x0000640014047a24 */ /* 0x001fca00078e02ff */
[----:B------:R0:W-:Y:S01]  /*22230*/  STL [R1+0x978], R4 ;  /* 0x0009780401007387 */ /* 0x0001e20000100800 */
[----:B----4-:R-:W-:Y:S02]  /*22240*/  IMAD R0, R12, c[0x0][0x190], RZ ;  /* 0x000064000c007a24 */ /* 0x010fe400078e02ff */
[----:B------:R-:W-:-:S03]  /*22250*/  IMAD R5, R17, c[0x0][0x190], RZ ;  /* 0x0000640011057a24 */ /* 0x000fc600078e02ff */
[----:B------:R1:W-:Y:S01]  /*22260*/  STL [R1+0x97c], R0 ;  /* 0x00097c0001007387 */ /* 0x0003e20000100800 */
[----:B0-----:R-:W-:-:S03]  /*22270*/  IMAD R4, R15, c[0x0][0x190], RZ ;  /* 0x000064000f047a24 */ /* 0x001fc600078e02ff */
[----:B------:R-:W-:Y:S04]  /*22280*/  STL [R1+0x6d4], R5 ;  /* 0x0006d40501007387 */ /* 0x000fe80000100800 */
[----:B------:R-:W4:Y:S01]  /*22290*/  LDL.LU R15, [R1+0x6b8] ;  /* 0x0006b800010f7983 */ /* 0x000f220000300800 */
[----:B-1----:R-:W-:-:S03]  /*222a0*/  IMAD R0, R14, c[0x0][0x190], RZ ;  /* 0x000064000e007a24 */ /* 0x002fc600078e02ff */
[----:B------:R-:W-:Y:S04]  /*222b0*/  STL [R1+0x6d0], R4 ;  /* 0x0006d00401007387 */ /* 0x000fe80000100800 */
[----:B------:R-:W4:Y:S04]  /*222c0*/  LDL.LU R14, [R1+0x6b4] ;  /* 0x0006b400010e7983 */ /* 0x000f280000300800 */
[----:B------:R0:W-:Y:S04]  /*222d0*/  STL [R1+0x988], R0 ;  /* 0x0009880001007387 */ /* 0x0001e80000100800 */
[----:B0-----:R-:W4:Y:S01]  /*222e0*/  LDL.LU R0, [R1+0x6b0] ;  /* 0x0006b00001007983 */ /* 0x001f220000300800 */
[----:B--2---:R-:W-:-:S02]  /*222f0*/  IMAD R5, R11, c[0x0][0x190], RZ ;  /* 0x000064000b057a24 */ /* 0x004fc400078e02ff */
[----:B---3--:R-:W-:-:S03]  /*22300*/  IMAD R4, R29, c[0x0][0x190], RZ ;  /* 0x000064001d047a24 */ /* 0x008fc600078e02ff */
[----:B------:R-:W-:Y:S04]  /*22310*/  STL [R1+0x98c], R5 ;  /* 0x00098c0501007387 */ /* 0x000fe80000100800 */
[----:B------:R-:W2:Y:S04]  /*22320*/  LDL.LU R9, [R1+0x6ac] ;  /* 0x0006ac0001097983 */ /* 0x000ea80000300800 */
[----:B------:R0:W-:Y:S04]  /*22330*/  STL [R1+0x6c4], R4 ;  /* 0x0006c40401007387 */ /* 0x0001e80000100800 */
[----:B------:R-:W3:Y:S04]  /*22340*/  LDL.LU R19, [R1+0x6a8] ;  /* 0x0006a80001137983 */ /* 0x000ee80000300800 */
[----:B0-----:R-:W3:Y:S04]  /*22350*/  LDL.LU R4, [R1+0x6a4] ;  /* 0x0006a40001047983 */ /* 0x001ee80000300800 */
        /* <DEDUP_REMOVED lines=16> */
[----:B------:R-:W3:Y:S01]  /*22460*/  LDL.LU R20, [R1+0x660] ;  /* 0x0006600001147983 */ /* 0x000ee20000300800 */
[----:B-----5:R-:W-:-:S05]  /*22470*/  IMAD R8, R2, c[0x0][0x190], RZ ;  /* 0x0000640002087a24 */ /* 0x020fca00078e02ff */
[----:B------:R-:W-:Y:S01]  /*22480*/  STL [R1+0x6c0], R8 ;  /* 0x0006c00801007387 */ /* 0x000fe20000100800 */
[----:B------:R-:W-:-:S03]  /*22490*/  IMAD R2, R3, c[0x0][0x190], RZ ;  /* 0x0000640003027a24 */ /* 0x000fc600078e02ff */
[----:B------:R-:W5:Y:S04]  /*224a0*/  LDL.LU R12, [R1+0x65c] ;  /* 0x00065c00010c7983 */ /* 0x000f680000300800 */
[----:B------:R0:W-:Y:S04]  /*224b0*/  STL [R1+0x9a0], R2 ;  /* 0x0009a00201007387 */ /* 0x0001e80000100800 */
[----:B------:R-:W5:Y:S04]  /*224c0*/  LDL.LU R17, [R1+0x658] ;  /* 0x0006580001117983 */ /* 0x000f680000300800 */
[----:B0-----:R-:W5:Y:S04]  /*224d0*/  LDL.LU R2, [R1+0x654] ;  /* 0x0006540001027983 */ /* 0x001f680000300800 */
[----:B------:R-:W5:Y:S01]  /*224e0*/  LDL.LU R3, [R1+0x650] ;  /* 0x0006500001037983 */ /* 0x000f620000300800 */
[----:B----4-:R-:W-:-:S05]  /*224f0*/  IMAD R15, R15, c[0x0][0x190], RZ ;  /* 0x000064000f0f7a24 */ /* 0x010fca00078e02ff */
[----:B------:R0:W-:Y:S01]  /*22500*/  STL [R1+0x9a4], R15 ;  /* 0x0009a40f01007387 */ /* 0x0001e20000100800 */
[----:B------:R-:W-:-:S03]  /*22510*/  IMAD R8, R14, c[0x0][0x190], RZ ;  /* 0x000064000e087a24 */ /* 0x000fc600078e02ff */
[----:B0-----:R-:W4:Y:S04]  /*22520*/  LDL.LU R15, [R1+0x64c] ;  /* 0x00064c00010f7983 */ /* 0x001f280000300800 */
[----:B------:R-:W4:Y:S04]  /*22530*/  LDL.LU R14, [R1+0x648] ;  /* 0x00064800010e7983 */ /* 0x000f280000300800 */
[----:B------:R0:W-:Y:S02]  /*22540*/  STL [R1+0x9b0], R8 ;  /* 0x0009b00801007387 */ /* 0x0001e40000100800 */
[----:B0-----:R-:W-:-:S05]  /*22550*/  IMAD R8, R0, c[0x0][0x190], RZ ;  /* 0x0000640000087a24 */ /* 0x001fca00078e02ff */
[----:B------:R3:W-:Y:S01]  /*22560*/  STL [R1+0x9b4], R8 ;  /* 0x0009b40801007387 */ /* 0x0007e20000100800 */
[----:B--2---:R-:W-:-:S05]  /*22570*/  IMAD R0, R9, c[0x0][0x190], RZ ;  /* 0x0000640009007a24 */ /* 0x004fca00078e02ff */
[----:B------:R0:W-:Y:S01]  /*22580*/  STL [R1+0x6ac], R0 ;  /* 0x0006ac0001007387 */ /* 0x0001e20000100800 */
[----:B---3--:R-:W-:Y:S02]  /*22590*/  IMAD R8, R19, c[0x0][0x190], RZ ;  /* 0x0000640013087a24 */ /* 0x008fe400078e02ff */
[----:B------:R-:W-:-:S03]  /*225a0*/  IMAD R4, R4, c[0x0][0x190], RZ ;  /* 0x0000640004047a24 */ /* 0x000fc600078e02ff */
[----:B------:R-:W-:Y:S01]  /*225b0*/  STL [R1+0x6a8], R8 ;  /* 0x0006a80801007387 */ /* 0x000fe20000100800 */
[----:B0-----:R-:W-:-:S03]  /*225c0*/  IMAD R0, R6, c[0x0][0x190], RZ ;  /* 0x0000640006007a24 */ /* 0x001fc600078e02ff */
[----:B------:R0:W-:Y:S01]  /*225d0*/  STL [R1+0x9c8], R4 ;  /* 0x0009c80401007387 */ /* 0x0001e20000100800 */
[----:B------:R-:W-:-:S03]  /*225e0*/  IMAD R6, R26, c[0x0][0x190], RZ ;  /* 0x000064001a067a24 */ /* 0x000fc600078e02ff */
        /* <DEDUP_REMOVED lines=13> */
[----:B--2---:R-:W-:-:S03]  /*226c0*/  IMAD R4, R5, c[0x0][0x190], RZ ;  /* 0x0000640005047a24 */ /* 0x004fc600078e02ff */
        /* <DEDUP_REMOVED lines=12> */
[----:B------:R-:W-:Y:S04]  /*22790*/  STL [R1+0xa40], R5 ;  /* 0x000a400501007387 */ /* 0x000fe80000100800 */
[----:B------:R-:W2:Y:S01]  /*227a0*/  LDL.LU R11, [R1+0x644] ;  /* 0x00064400010b7983 */ /* 0x000ea20000300800 */
[----:B0-----:R-:W-:-:S03]  /*227b0*/  IMAD R0, R29, c[0x0][0x190], RZ ;  /* 0x000064001d007a24 */ /* 0x001fc600078e02ff */
[----:B------:R0:W-:Y:S04]  /*227c0*/  STL [R1+0xa44], R4 ;  /* 0x000a440401007387 */ /* 0x0001e80000100800 */
[----:B------:R-:W3:Y:S04]  /*227d0*/  LDL.LU R29, [R1+0x640] ;  /* 0x00064000011d7983 */ /* 0x000ee80000300800 */
[----:B------:R5:W-:Y:S01]  /*227e0*/  STL [R1+0xa50], R0 ;  /* 0x000a500001007387 */ /* 0x000be20000100800 */
[----:B0-----:R-:W-:-:S05]  /*227f0*/  IMAD R4, R20, c[0x0][0x190], RZ ;  /* 0x0000640014047a24 */ /* 0x001fca00078e02ff */
[----:B------:R0:W-:Y:S01]  /*22800*/  STL [R1+0xa54], R4 ;  /* 0x000a540401007387 */ /* 0x0001e20000100800 */
[----:B-----5:R-:W-:Y:S02]  /*22810*/  IMAD R0, R12, c[0x0][0x190], RZ ;  /* 0x000064000c007a24 */ /* 0x020fe400078e02ff */
[----:B------:R-:W-:-:S03]  /*22820*/  IMAD R5, R17, c[0x0][0x190], RZ ;  /* 0x0000640011057a24 */ /* 0x000fc600078e02ff */
[----:B------:R1:W-:Y:S04]  /*22830*/  STL [R1+0xa60], R0 ;  /* 0x000a600001007387 */ /* 0x0003e80000100800 */
[----:B------:R-:W-:Y:S01]  /*22840*/  STL [R1+0xa64], R5 ;  /* 0x000a640501007387 */ /* 0x000fe20000100800 */
[----:B0-----:R-:W-:-:S03]  /*22850*/  IMAD R4, R2, c[0x0][0x190], RZ ;  /* 0x0000640002047a24 */ /* 0x001fc600078e02ff */
[----:B------:R-:W5:Y:S01]  /*22860*/  LDL.LU R2, [R1+0x63c] ;  /* 0x00063c0001027983 */ /* 0x000f620000300800 */
[----:B-1----:R-:W-:-:S03]  /*22870*/  IMAD R0, R3, c[0x0][0x190], RZ ;  /* 0x0000640003007a24 */ /* 0x002fc600078e02ff */
[----:B------:R-:W-:Y:S04]  /*22880*/  STL [R1+0xa70], R4 ;  /* 0x000a700401007387 */ /* 0x000fe80000100800 */
[----:B------:R-:W5:Y:S04]  /*22890*/  LDL.LU R3, [R1+0x638] ;  /* 0x0006380001037983 */ /* 0x000f680000300800 */
[----:B------:R0:W-:Y:S04]  /*228a0*/  STL [R1+0xa74], R0 ;  /* 0x000a740001007387 */ /* 0x0001e80000100800 */
[----:B0-----:R-:W5:Y:S01]  /*228b0*/  LDL.LU R0, [R1+0x634] ;  /* 0x0006340001007983 */ /* 0x001f620000300800 */
[----:B----4-:R-:W-:-:S02]  /*228c0*/  IMAD R5, R15, c[0x0][0x190], RZ ;  /* 0x000064000f057a24 */ /* 0x010fc400078e02ff */
[----:B------:R-:W-:-:S03]  /*228d0*/  IMAD R4, R14, c[0x0][0x190], RZ ;  /* 0x000064000e047a24 */ /* 0x000fc600078e02ff */
        /* <DEDUP_REMOVED lines=36> */
[----:B0-----:R-:W-:-:S05]  /*22b20*/  IMAD R8, R0, c[0x0][0x190], RZ ;  /* 0x0000640000087a24 */ /* 0x001fca00078e02ff */
[----:B------:R0:W-:Y:S01]  /*22b30*/  STL [R1+0xab0], R8 ;  /* 0x000ab00801007387 */ /* 0x0001e20000100800 */
[----:B----4-:R-:W-:-:S05]  /*22b40*/  IMAD R0, R9, c[0x0][0x190], RZ ;  /* 0x0000640009007a24 */ /* 0x010fca00078e02ff */
[----:B------:R1:W-:Y:S01]  /*22b50*/  STL [R1+0xab4], R0 ;  /* 0x000ab40001007387 */ /* 0x0003e20000100800 */
[----:B0-----:R-:W-:Y:S02]  /*22b60*/  IMAD R8, R19, c[0x0][0x190], RZ ;  /* 0x0000640013087a24 */ /* 0x001fe400078e02ff */
[----:B------:R-:W-:-:S03]  /*22b70*/  IMAD R4, R4, c[0x0][0x190], RZ ;  /* 0x0000640004047a24 */ /* 0x000fc600078e02ff */
[----:B------:R-:W-:Y:S01]  /*22b80*/  STL [R1+0xac0], R8 ;  /* 0x000ac00801007387 */ /* 0x000fe20000100800 */
[----:B-1----:R-:W-:-:S03]  /*22b90*/  IMAD R0, R6, c[0x0][0x190], RZ ;  /* 0x0000640006007a24 */ /* 0x002fc600078e02ff */
        /* <DEDUP_REMOVED lines=89> */
[----:B0-----:R-:W-:Y:S02]  /*23130*/  IMAD R8, R19, c[0x0][0x190], RZ ;  /* 0x0000640013087a24 */ /* 0x001fe400078e02ff */
[----:B------:R-:W-:Y:S02]  /*23140*/  IMAD R4, R4, c[0x0][0x190], RZ ;  /* 0x0000640004047a24 */ /* 0x000fe400078e02ff */
[----:B-1----:R-:W-:Y:S01]  /*23150*/  IMAD R0, R6, c[0x0][0x190], RZ ;  /* 0x0000640006007a24 */ /* 0x002fe200078e02ff */
        /* <DEDUP_REMOVED lines=272> */
[----:B0-----:R-:W-:-:S05]  /*24260*/  IMAD R8, R0, c[0x0][0x190], RZ ;  /* 0x0000640000087a24 */ /* 0x001fca00078e02ff */
[----:B------:R0:W-:Y:S01]  /*24270*/  STL [R1+0xfc8], R8 ;  /* 0x000fc80801007387 */ /* 0x0001e20000100800 */
[----:B-----5:R-:W-:-:S05]  /*24280*/  IMAD R0, R9, c[0x0][0x190], RZ ;  /* 0x0000640009007a24 */ /* 0x020fca00078e02ff */
        /* <DEDUP_REMOVED lines=371> */
[----:B------:R-:W-:Y:S02]  /*259c0*/  IMAD R28, R28, c[0x0][0x190], RZ ;  /* 0x000064001c1c7a24 */ /* 0x000fe400078e02ff */
        /* <DEDUP_REMOVED lines=18> */
[----:B------:R1:W-:Y:S04]  /*25af0*/  STL [R1+0x1338], R4 ;  /* 0x0013380401007387 */ /* 0x0003e80000100800 */
[----:B------:R2:W-:Y:S01]  /*25b00*/  STL [R1+0x133c], R0 ;  /* 0x00133c0001007387 */ /* 0x0005e20000100800 */
[----:B0-----:R-:W-:Y:S02]  /*25b10*/  IMAD R6, R16, c[0x0][0x190], RZ ;  /* 0x0000640010067a24 */ /* 0x001fe400078e02ff */
[----:B-1----:R-:W-:-:S03]  /*25b20*/  IMAD R4, R5, c[0x0][0x190], RZ ;  /* 0x0000640005047a24 */ /* 0x002fc600078e02ff */
[----:B------:R-:W-:Y:S01]  /*25b30*/  STL [R1+0x1340], R6 ;  /* 0x0013400601007387 */ /* 0x000fe20000100800 */
[----:B--2---:R-:W-:-:S03]  /*25b40*/  IMAD R0, R24, c[0x0][0x190], RZ ;  /* 0x0000640018007a24 */ /* 0x004fc600078e02ff */
        /* <DEDUP_REMOVED lines=10> */
[----:B------:R-:W-:Y:S01]  /*25bf0*/  STL [R1+0x1358], R5 ;  /* 0x0013580501007387 */ /* 0x000fe20000100800 */
[----:B--2---:R-:W-:-:S03]  /*25c00*/  IMAD R0, R12, c[0x0][0x190], RZ ;  /* 0x000064000c007a24 */ /* 0x004fc600078e02ff */
[----:B------:R-:W-:Y:S04]  /*25c10*/  STL [R1+0xa30], R4 ;  /* 0x000a300401007387 */ /* 0x000fe80000100800 */
[----:B------:R-:W-:Y:S04]  /*25c20*/  STL [R1+0x35ec], R28 ;  /* 0x0035ec1c01007387 */ /* 0x000fe80000100800 */
[----:B------:R0:W-:Y:S02]  /*25c30*/  STL [R1+0xa0c], R0 ;  /* 0x000a0c0001007387 */ /* 0x0001e40000100800 */
[----:B0-----:R-:W-:-:S05]  /*25c40*/  IMAD R0, R17, c[0x0][0x190], RZ ;  /* 0x0000640011007a24 */ /* 0x001fca00078e02ff */
[----:B------:R0:W-:Y:S01]  /*25c50*/  STL [R1+0x9e4], R0 ;  /* 0x0009e40001007387 */ /* 0x0001e20000100800 */
[----:B-----5:R-:W-:Y:S02]  /*25c60*/  IMAD R28, R11, c[0x0][0x190], RZ ;  /* 0x000064000b1c7a24 */ /* 0x020fe400078e02ff */
[----:B------:R-:W-:Y:S02]  /*25c70*/  IMAD R4, R29, c[0x0][0x190], RZ ;  /* 0x000064001d047a24 */ /* 0x000fe400078e02ff */
[----:B------:R-:W-:-:S03]  /*25c80*/  IMAD R2, R2, c[0x0][0x190], RZ ;  /* 0x0000640002027a24 */ /* 0x000fc600078e02ff */
[----:B------:R-:W-:Y:S01]  /*25c90*/  STL [R1+0x9bc], R4 ;  /* 0x0009bc0401007387 */ /* 0x000fe20000100800 */
[----:B0-----:R-:W-:-:S03]  /*25ca0*/  IMAD R0, R3, c[0x0][0x190], RZ ;  /* 0x0000640003007a24 */ /* 0x001fc600078e02ff */
[----:B------:R-:W-:Y:S04]  /*25cb0*/  STL [R1+0x9e0], R28 ;  /* 0x0009e01c01007387 */ /* 0x000fe80000100800 */
[----:B------:R-:W-:Y:S04]  /*25cc0*/  STL [R1+0x9b8], R2 ;  /* 0x0009b80201007387 */ /* 0x000fe80000100800 */
[----:B------:R0:W-:Y:S04]  /*25cd0*/  STL [R1+0x368c], R28 ;  /* 0x00368c1c01007387 */ /* 0x0001e80000100800 */
[----:B------:R1:W-:Y:S04]  /*25ce0*/  STL [R1+0x994], R0 ;  /* 0x0009940001007387 */ /* 0x0003e80000100800 */
[----:B0-----:R-:W2:Y:S01]  /*25cf0*/  LDL.LU R28, [R1+0x1c4] ;  /* 0x0001c400011c7983 */ /* 0x001ea20000300800 */
[----:B----4-:R-:W-:-:S02]  /*25d00*/  IMAD R2, R15, c[0x0][0x190], RZ ;  /* 0x000064000f027a24 */ /* 0x010fc400078e02ff */
[----:B-1----:R-:W-:-:S03]  /*25d10*/  IMAD R0, R14, c[0x0][0x190], RZ ;  /* 0x000064000e007a24 */ /* 0x002fc600078e02ff */
[----:B------:R-:W-:Y:S04]  /*25d20*/  STL [R1+0x990], R2 ;  /* 0x0009900201007387 */ /* 0x000fe80000100800 */
[----:B--2---:R0:W-:Y:S04]  /*25d30*/  STL [R1+0x36a0], R28 ;  /* 0x0036a01c01007387 */ /* 0x0041e80000100800 */
[----:B------:R-:W-:Y:S04]  /*25d40*/  STL [R1+0x96c], R0 ;  /* 0x00096c0001007387 */ /* 0x000fe80000100800 */
[----:B0-----:R-:W2:Y:S04]  /*25d50*/  LDL.LU R28, [R1+0x1c8] ;  /* 0x0001c800011c7983 */ /* 0x001ea80000300800 */
[----:B--2---:R0:W-:Y:S04]  /*25d60*/  STL [R1+0x36a4], R28 ;  /* 0x0036a41c01007387 */ /* 0x0041e80000100800 */
[----:B0-----:R-:W2:Y:S04]  /*25d70*/  LDL.LU R28, [R1+0x1cc] ;  /* 0x0001cc00011c7983 */ /* 0x001ea80000300800 */
[----:B------:R-:W3:Y:S04]  /*25d80*/  LDL.LU R8, [R1+0x1c0] ;  /* 0x0001c00001087983 */ /* 0x000ee80000300800 */
[----:B------:R-:W4:Y:S04]  /*25d90*/  LDL.LU R0, [R1+0x1b8] ;  /* 0x0001b80001007983 */ /* 0x000f280000300800 */
[----:B------:R-:W5:Y:S04]  /*25da0*/  LDL.LU R9, [R1+0x1b4] ;  /* 0x0001b40001097983 */ /* 0x000f680000300800 */
        /* <DEDUP_REMOVED lines=25> */
[----:B--2---:R-:W-:-:S05]  /*25f40*/  IMAD R28, R28, c[0x0][0x190], RZ ;  /* 0x000064001c1c7a24 */ /* 0x004fca00078e02ff */
[----:B------:R0:W-:Y:S04]  /*25f50*/  STL [R1+0x968], R28 ;  /* 0x0009681c01007387 */ /* 0x0001e80000100800 */
[----:B0-----:R-:W2:Y:S02]  /*25f60*/  LDL.LU R28, [R1+0x36a4] ;  /* 0x0036a400011c7983 */ /* 0x001ea40000300800 */
[----:B--2---:R-:W-:-:S05]  /*25f70*/  IMAD R28, R28, c[0x0][0x190], RZ ;  /* 0x000064001c1c7a24 */ /* 0x004fca00078e02ff */
[----:B------:R0:W-:Y:S04]  /*25f80*/  STL [R1+0x944], R28 ;  /* 0x0009441c01007387 */ /* 0x0001e80000100800 */
[----:B0-----:R-:W2:Y:S01]  /*25f90*/  LDL.LU R28, [R1+0x36a0] ;  /* 0x0036a000011c7983 */ /* 0x001ea20000300800 */
[----:B-----5:R-:W-:Y:S02]  /*25fa0*/  IMAD R9, R9, c[0x0][0x190], RZ ;  /* 0x0000640009097a24 */ /* 0x020fe400078e02ff */
[----:B---3--:R-:W-:Y:S02]  /*25fb0*/  IMAD R5, R5, c[0x0][0x190], RZ ;  /* 0x0000640005057a24 */ /* 0x008fe400078e02ff */
[----:B------:R-:W-:Y:S02]  /*25fc0*/  IMAD R3, R3, c[0x0][0x190], RZ ;  /* 0x0000640003037a24 */ /* 0x000fe400078e02ff */
[----:B--2---:R-:W-:-:S05]  /*25fd0*/  IMAD R28, R28, c[0x0][0x190], RZ ;  /* 0x000064001c1c7a24 */ /* 0x004fca00078e02ff */
[----:B------:R0:W-:Y:S02]  /*25fe0*/  STL [R1+0x940], R28 ;  /* 0x0009401c01007387 */ /* 0x0001e40000100800 */
[----:B0-----:R-:W-:Y:S02]  /*25ff0*/  IMAD R28, R8, c[0x0][0x190], RZ ;  /* 0x00006400081c7a24 */ /* 0x001fe400078e02ff */
[----:B----4-:R-:W-:Y:S02]  /*26000*/  IMAD R8, R0, c[0x0][0x190], RZ ;  /* 0x0000640000087a24 */ /* 0x010fe400078e02ff */
[----:B------:R-:W-:Y:S01]  /*26010*/  IMAD R0, R19, c[0x0][0x190], RZ ;  /* 0x0000640013007a24 */ /* 0x000fe200078e02ff */
[----:B------:R-:W-:Y:S04]  /*26020*/  STL [R1+0x91c], R28 ;  /* 0x00091c1c01007387 */ /* 0x000fe80000100800 */
[----:B------:R0:W-:Y:S04]  /*26030*/  STL [R1+0x918], R8 ;  /* 0x0009180801007387 */ /* 0x0001e80000100800 */
[----:B------:R-:W-:Y:S04]  /*26040*/  STL [R1+0x8f4], R9 ;  /* 0x0008f40901007387 */ /* 0x000fe80000100800 */
[----:B------:R1:W-:Y:S01]  /*26050*/  STL [R1+0x8f0], R0 ;  /* 0x0008f00001007387 */ /* 0x0003e20000100800 */
[----:B0-----:R-:W-:-:S02]  /*26060*/  IMAD R8, R4, c[0x0][0x190], RZ ;  /* 0x0000640004087a24 */ /* 0x001fc400078e02ff */
[----:B------:R-:W-:Y:S02]  /*26070*/  IMAD R4, R6, c[0x0][0x190], RZ ;  /* 0x0000640006047a24 */ /* 0x000fe400078e02ff */
[----:B------:R-:W-:Y:S01]  /*26080*/  IMAD R6, R27, c[0x0][0x190], RZ ;  /* 0x000064001b067a24 */ /* 0x000fe200078e02ff */
[----:B------:R-:W-:Y:S01]  /*26090*/  STL [R1+0x8cc], R8 ;  /* 0x0008cc0801007387 */ /* 0x000fe20000100800 */
[----:B-1----:R-:W-:-:S03]  /*260a0*/  IMAD R0, R26, c[0x0][0x190], RZ ;  /* 0x000064001a007a24 */ /* 0x002fc600078e02ff */
[----:B------:R0:W-:Y:S04]  /*260b0*/  STL [R1+0x8c8], R4 ;  /* 0x0008c80401007387 */ /* 0x0001e80000100800 */
        /* <DEDUP_REMOVED lines=33> */
[----:B------:R-:W-:Y:S04]  /*262d0*/  STL [R1+0x750], R4 ;  /* 0x0007500401007387 */ /* 0x000fe80000100800 */
[----:B------:R0:W-:Y:S04]  /*262e0*/  STL [R1+0x72c], R0 ;  /* 0x00072c0001007387 */ /* 0x0001e80000100800 */
[----:B------:R-:W-:Y:S04]  /*262f0*/  STL [R1+0x728], R3 ;  /* 0x0007280301007387 */ /* 0x000fe80000100800 */
[----:B------:R-:W2:Y:S01]  /*26300*/  LDL.LU R28, [R1+0x130] ;  /* 0x00013000011c7983 */ /* 0x000ea20000300800 */
[----:B------:R-:W-:-:S02]  /*26310*/  IMAD R2, R15, c[0x0][0x190], RZ ;  /* 0x000064000f027a24 */ /* 0x000fc400078e02ff */
[----:B0-----:R-:W-:-:S03]  /*26320*/  IMAD R0, R14, c[0x0][0x190], RZ ;  /* 0x000064000e007a24 */ /* 0x001fc600078e02ff */
        /* <DEDUP_REMOVED lines=137> */
[----:B---3--:R-:W-:Y:S02]  /*26bc0*/  IMAD R8, R8, c[0x0][0x190], RZ ;  /* 0x0000640008087a24 */ /* 0x008fe400078e02ff */
[----:B----4-:R-:W-:Y:S02]  /*26bd0*/  IMAD R0, R0, c[0x0][0x190], RZ ;  /* 0x0000640000007a24 */ /* 0x010fe400078e02ff */
[----:B-----5:R-:W-:Y:S02]  /*26be0*/  IMAD R9, R9, c[0x0][0x190], RZ ;  /* 0x0000640009097a24 */ /* 0x020fe400078e02ff */
[----:B------:R-:W-:-:S02]  /*26bf0*/  IMAD R19, R19, c[0x0][0x190], RZ ;  /* 0x0000640013137a24 */ /* 0x000fc400078e02ff */
[----:B------:R-:W-:Y:S02]  /*26c00*/  IMAD R4, R4, c[0x0][0x190], RZ ;  /* 0x0000640004047a24 */ /* 0x000fe400078e02ff */
[----:B------:R-:W-:Y:S02]  /*26c10*/  IMAD R6, R6, c[0x0][0x190], RZ ;  /* 0x0000640006067a24 */ /* 0x000fe400078e02ff */
[----:B------:R-:W-:Y:S02]  /*26c20*/  IMAD R26, R26, c[0x0][0x190], RZ ;  /* 0x000064001a1a7a24 */ /* 0x000fe400078e02ff */
[----:B------:R-:W-:Y:S02]  /*26c30*/  IMAD R27, R27, c[0x0][0x190], RZ ;  /* 0x000064001b1b7a24 */ /* 0x000fe400078e02ff */
[----:B------:R-:W-:Y:S02]  /*26c40*/  IMAD R21, R21, c[0x0][0x190], RZ ;  /* 0x0000640015157a24 */ /* 0x000fe400078e02ff */
        /* <DEDUP_REMOVED lines=19> */
[----:B--2---:R-:W-:-:S05]  /*26d80*/  IMAD R28, R28, c[0x0][0x190], RZ ;  /* 0x000064001c1c7a24 */ /* 0x004fca00078e02ff */
[----:B------:R0:W-:Y:S04]  /*26d90*/  STL [R1+0x424], R28 ;  /* 0x0004241c01007387 */ /* 0x0001e80000100800 */
[----:B0-----:R-:W2:Y:S04]  /*26da0*/  LDL.LU R28, [R1+0x368c] ;  /* 0x00368c00011c7983 */ /* 0x001ea80000300800 */
[----:B------:R0:W-:Y:S04]  /*26db0*/  STL [R1+0x420], R8 ;  /* 0x0004200801007387 */ /* 0x0001e80000100800 */
[----:B0-----:R-:W3:Y:S04]  /*26dc0*/  LDL.LU R8, [R1+0x3688] ;  /* 0x0036880001087983 */ /* 0x001ee80000300800 */
[----:B------:R0:W-:Y:S04]  /*26dd0*/  STL [R1+0x3fc], R0 ;  /* 0x0003fc0001007387 */ /* 0x0001e80000100800 */
[----:B0-----:R-:W4:Y:S04]  /*26de0*/  LDL.LU R0, [R1+0x3684] ;  /* 0x0036840001007983 */ /* 0x001f280000300800 */
[----:B------:R0:W-:Y:S04]  /*26df0*/  STL [R1+0x3f8], R9 ;  /* 0x0003f80901007387 */ /* 0x0001e80000100800 */
[----:B0-----:R-:W5:Y:S04]  /*26e00*/  LDL.LU R9, [R1+0x3680] ;  /* 0x0036800001097983 */ /* 0x001f680000300800 */
        /* <DEDUP_REMOVED lines=50> */
[----:B--2---:R-:W-:-:S02]  /*27130*/  IMAD R2, R2, c[0x0][0x190], RZ ;  /* 0x0000640002027a24 */ /* 0x004fc400078e02ff */
[----:B---3--:R-:W-:Y:S02]  /*27140*/  IMAD R3, R3, c[0x0][0x190], RZ ;  /* 0x0000640003037a24 */ /* 0x008fe400078e02ff */
[----:B----4-:R-:W-:Y:S02]  /*27150*/  IMAD R15, R15, c[0x0][0x190], RZ ;  /* 0x000064000f0f7a24 */ /* 0x010fe400078e02ff */
[----:B-----5:R-:W-:-:S05]  /*27160*/  IMAD R14, R14, c[0x0][0x190], RZ ;  /* 0x000064000e0e7a24 */ /* 0x020fca00078e02ff */
[----:B------:R0:W-:Y:S04]  /*27170*/  STL [R1+0x2a0], R14 ;  /* 0x0002a00e01007387 */ /* 0x0001e80000100800 */
[----:B0-----:R-:W2:Y:S04]  /*27180*/  LDL.LU R14, [R1+0x3618] ;  /* 0x00361800010e7983 */ /* 0x001ea80000300800 */
[----:B------:R0:W-:Y:S04]  /*27190*/  STL [R1+0x29c], R15 ;  /* 0x00029c0f01007387 */ /* 0x0001e80000100800 */
[----:B0-----:R-:W2:Y:S04]  /*271a0*/  LDL.LU R15, [R1+0x3614] ;  /* 0x00361400010f7983 */ /* 0x001ea80000300800 */
[----:B------:R0:W-:Y:S04]  /*271b0*/  STL [R1+0x298], R3 ;  /* 0x0002980301007387 */ /* 0x0001e80000100800 */
[----:B------:R1:W-:Y:S01]  /*271c0*/  STL [R1+0x294], R2 ;  /* 0x0002940201007387 */ /* 0x0003e20000100800 */
[----:B0-----:R-:W-:-:S02]  /*271d0*/  IMAD R3, R29, c[0x0][0x190], RZ ;  /* 0x000064001d037a24 */ /* 0x001fc400078e02ff */
        /* <DEDUP_REMOVED lines=11> */
[----:B------:R-:W-:Y:S01]  /*27290*/  STL [R1+0x27c], R11 ;  /* 0x00027c0b01007387 */ /* 0x000fe20000100800 */
[----:B0-----:R-:W-:-:S03]  /*272a0*/  IMAD R2, R23, c[0x0][0x190], RZ ;  /* 0x0000640017027a24 */ /* 0x001fc600078e02ff */
[----:B------:R-:W3:Y:S04]  /*272b0*/  LDL R23, [R1+0x78] ;  /* 0x0000780001177983 */ /* 0x000ee80000100800 */
[----:B------:R0:W-:Y:S04]  /*272c0*/  STL [R1+0x278], R3 ;  /* 0x0002780301007387 */ /* 0x0001e80000100800 */
[----:B------:R-:W4:Y:S04]  /*272d0*/  LDL R7, [R1+0x80] ;  /* 0x0000800001077983 */ /* 0x000f280000100800 */
[----:B------:R1:W-:Y:S01]  /*272e0*/  STL [R1+0x274], R2 ;  /* 0x0002740201007387 */ /* 0x0003e20000100800 */
[----:B0-----:R-:W-:-:S03]  /*272f0*/  IMAD R3, R24, c[0x0][0x190], RZ ;  /* 0x0000640018037a24 */ /* 0x001fc600078e02ff */
[----:B------:R-:W5:Y:S04]  /*27300*/  LDL R22, [R1+0x90] ;  /* 0x0000900001167983 */ /* 0x000f680000100800 */
[----:B------:R-:W3:Y:S01]  /*27310*/  LDL R20, [R1+0xb4] ;  /* 0x0000b40001147983 */ /* 0x000ee20000100800 */
[----:B-1----:R-:W-:-:S03]  /*27320*/  IMAD R2, R13, c[0x0][0x190], RZ ;  /* 0x000064000d027a24 */ /* 0x002fc600078e02ff */
[----:B------:R-:W3:Y:S04]  /*27330*/  LDL R12, [R1+0x7e8] ;  /* 0x0007e800010c7983 */ /* 0x000ee80000100800 */
[----:B------:R-:W3:Y:S04]  /*27340*/  LDL R17, [R1+0x7ec] ;  /* 0x0007ec0001117983 */ /* 0x000ee80000100800 */
[----:B------:R-:W3:Y:S04]  /*27350*/  LDL R11, [R1+0x800] ;  /* 0x00080000010b7983 */ /* 0x000ee80000100800 */
[----:B------:R-:W3:Y:S04]  /*27360*/  LDL R13, [R1+0x4c] ;  /* 0x00004c00010d7983 */ /* 0x000ee80000100800 */
[----:B------:R0:W-:Y:S04]  /*27370*/  STL [R1+0x270], R2 ;  /* 0x0002700201007387 */ /* 0x0001e80000100800 */
[----:B------:R-:W4:Y:S04]  /*27380*/  LDL R24, [R1+0x48] ;  /* 0x0000480001187983 */ /* 0x000f280000100800 */
[----:B------:R1:W-:Y:S01]  /*27390*/  STL [R1+0x26c], R3 ;  /* 0x00026c0301007387 */ /* 0x0003e20000100800 */
[----:B0-----:R-:W-:-:S03]  /*273a0*/  IMAD R2, R5, c[0x0][0x190], RZ ;  /* 0x0000640005027a24 */ /* 0x001fc600078e02ff */
[----:B------:R-:W5:Y:S01]  /*273b0*/  LDL R5, [R1+0x44] ;  /* 0x0000440001057983 */ /* 0x000f620000100800 */
[----:B------:R-:W-:-:S03]  /*273c0*/  IMAD R16, R16, c[0x0][0x190], RZ ;  /* 0x0000640010107a24 */ /* 0x000fc600078e02ff */
[----:B------:R0:W-:Y:S01]  /*273d0*/  STL [R1+0x268], R2 ;  /* 0x0002680201007387 */ /* 0x0001e20000100800 */
[----:B-1----:R-:W-:-:S03]  /*273e0*/  IMAD R3, R10, c[0x0][0x190], RZ ;  /* 0x000064000a037a24 */ /* 0x002fc600078e02ff */
[----:B------:R-:W-:Y:S01]  /*273f0*/  STL [R1+0x264], R16 ;  /* 0x0002641001007387 */ /* 0x000fe20000100800 */
[----:B------:R-:W-:Y:S02]  /*27400*/  IMAD R10, R25, c[0x0][0x190], RZ ;  /* 0x00006400190a7a24 */ /* 0x000fe400078e02ff */
[----:B0-----:R-:W-:Y:S01]  /*27410*/  IMAD R2, R18, c[0x0][0x190], RZ ;  /* 0x0000640012027a24 */ /* 0x001fe200078e02ff */
[----:B------:R0:W-:Y:S04]  /*27420*/  STL [R1+0x260], R3 ;  /* 0x0002600301007387 */ /* 0x0001e80000100800 */
[----:B------:R1:W-:Y:S01]  /*27430*/  STL [R1+0x25c], R2 ;  /* 0x00025c0201007387 */ /* 0x0003e20000100800 */
[----:B0-----:R-:W-:-:S03]  /*27440*/  IMAD R3, R21, c[0x0][0x190], RZ ;  /* 0x0000640015037a24 */ /* 0x001fc600078e02ff */
[----:B------:R0:W-:Y:S01]  /*27450*/  STL [R1+0x258], R10 ;  /* 0x0002580a01007387 */ /* 0x0001e20000100800 */
[----:B-1----:R-:W-:-:S03]  /*27460*/  IMAD R2, R27, c[0x0][0x190], RZ ;  /* 0x000064001b027a24 */ /* 0x002fc600078e02ff */
[----:B------:R1:W-:Y:S01]  /*27470*/  STL [R1+0x254], R3 ;  /* 0x0002540301007387 */ /* 0x0003e20000100800 */
[----:B------:R-:W-:-:S03]  /*27480*/  IMAD R29, R9, c[0x0][0x190], RZ ;  /* 0x00006400091d7a24 */ /* 0x000fc600078e02ff */
[----:B------:R1:W-:Y:S01]  /*27490*/  STL [R1+0x250], R2 ;  /* 0x0002500201007387 */ /* 0x0003e20000100800 */
[----:B0-----:R-:W-:Y:S02]  /*274a0*/  IMAD R10, R26, c[0x0][0x190], RZ ;  /* 0x000064001a0a7a24 */ /* 0x001fe400078e02ff */
[----:B-1----:R-:W-:Y:S02]  /*274b0*/  IMAD R3, R6, c[0x0][0x190], RZ ;  /* 0x0000640006037a24 */ /* 0x002fe400078e02ff */
[----:B------:R-:W-:Y:S02]  /*274c0*/  IMAD R2, R4, c[0x0][0x190], RZ ;  /* 0x0000640004027a24 */ /* 0x000fe400078e02ff */
[----:B------:R-:W-:Y:S01]  /*274d0*/  IMAD R4, R19, c[0x0][0x190], RZ ;  /* 0x0000640013047a24 */ /* 0x000fe200078e02ff */
[----:B------:R-:W-:Y:S04]  /*274e0*/  STL [R1+0x24c], R10 ;  /* 0x00024c0a01007387 */ /* 0x000fe80000100800 */
[----:B------:R-:W-:Y:S04]  /*274f0*/  STL.64 [R1+0x35f0], R28 ;  /* 0x0035f01c01007387 */ /* 0x000fe80000100a00 */
[----:B------:R-:W-:Y:S04]  /*27500*/  STL [R1+0x240], R4 ;  /* 0x0002400401007387 */ /* 0x000fe80000100800 */
[----:B------:R-:W-:Y:S04]  /*27510*/  STL [R1+0x248], R3 ;  /* 0x0002480301007387 */ /* 0x000fe80000100800 */
[----:B------:R-:W-:Y:S04]  /*27520*/  STL [R1+0x244], R2 ;  /* 0x0002440201007387 */ /* 0x000fe80000100800 */
[----:B------:R-:W-:Y:S04]  /*27530*/  STL [R1+0x35c8], R2 ;  /* 0x0035c80201007387 */ /* 0x000fe80000100800 */
[----:B------:R-:W-:Y:S01]  /*27540*/  STL [R1+0x35cc], R3 ;  /* 0x0035cc0301007387 */ /* 0x000fe20000100800 */
[----:B--2---:R-:W-:-:S05]  /*27550*/  IMAD.WIDE R18, R8, 0x2, R14 ;  /* 0x0000000208127825 */ /* 0x004fca00078e020e */
[----:B------:R3:W-:Y:S02]  /*27560*/  STL.64 [R1+0x238], R18 ;  /* 0x0002381201007387 */ /* 0x0007e40000100a00 */
[----:B---3--:R-:W-:-:S04]  /*27570*/  IMAD.WIDE R18, R13, 0x2, R14 ;  /* 0x000000020d127825 */ /* 0x008fc800078e020e */
[----:B----4-:R-:W-:-:S04]  /*27580*/  IMAD.WIDE R2, R24, 0x2, R14 ;  /* 0x0000000218027825 */ /* 0x010fc800078e020e */
[----:B-----5:R-:W-:-:S05]  /*27590*/  IMAD.WIDE R4, R5, 0x2, R14 ;  /* 0x0000000205047825 */ /* 0x020fca00078e020e */
[----:B------:R0:W-:Y:S04]  /*275a0*/  STL.64 [R1+0x230], R4 ;  /* 0x0002300401007387 */ /* 0x0001e80000100a00 */
[----:B------:R1:W-:Y:S04]  /*275b0*/  STL.64 [R1+0x228], R2 ;  /* 0x0002280201007387 */ /* 0x0003e80000100a00 */
[----:B------:R-:W-:Y:S01]  /*275c0*/  STL.64 [R1+0x220], R18 ;  /* 0x0002201201007387 */ /* 0x000fe20000100a00 */
[----:B0-----:R-:W-:-:S04]  /*275d0*/  IMAD.WIDE R4, R23, 0x2, R14 ;  /* 0x0000000217047825 */ /* 0x001fc800078e020e */
[--C-:B-1----:R-:W-:Y:S01]  /*275e0*/  IMAD.WIDE R2, R7, 0x2, R14.reuse ;  /* 0x0000000207027825 */ /* 0x102fe200078e020e */
[----:B------:R0:W-:Y:S03]  /*275f0*/  STL.64 [R1+0x218], R4 ;  /* 0x0002180401007387 */ /* 0x0001e60000100a00 */
[--C-:B------:R-:W-:Y:S01]  /*27600*/  IMAD.WIDE R6, R22, 0x2, R14.reuse ;  /* 0x0000000216067825 */ /* 0x100fe200078e020e */
[----:B------:R1:W-:Y:S04]  /*27610*/  STL.64 [R1+0x210], R2 ;  /* 0x0002100201007387 */ /* 0x0003e80000100a00 */
[----:B------:R2:W-:Y:S01]  /*27620*/  STL.64 [R1+0x208], R6 ;  /* 0x0002080601007387 */ /* 0x0005e20000100a00 */
[----:B0-----:R-:W-:-:S04]  /*27630*/  IMAD.WIDE R4, R20, 0x2, R14 ;  /* 0x0000000214047825 */ /* 0x001fc800078e020e */
[--C-:B-1----:R-:W-:Y:S01]  /*27640*/  IMAD.WIDE R2, R12, 0x2, R14.reuse ;  /* 0x000000020c027825 */ /* 0x102fe200078e020e */
[----:B------:R-:W-:Y:S03]  /*27650*/  STL.64 [R1+0x200], R4 ;  /* 0x0002000401007387 */ /* 0x000fe60000100a00 */
[--C-:B--2---:R-:W-:Y:S01]  /*27660*/  IMAD.WIDE R6, R17, 0x2, R14.reuse ;  /* 0x0000000211067825 */ /* 0x104fe200078e020e */
[----:B------:R0:W-:Y:S04]  /*27670*/  STL.64 [R1+0x1f8], R2 ;  /* 0x0001f80201007387 */ /* 0x0001e80000100a00 */
[----:B0-----:R-:W2:Y:S04]  /*27680*/  LDL R3, [R1+0x7c4] ;  /* 0x0007c40001037983 */ /* 0x001ea80000100800 */
[----:B------:R-:W-:Y:S04]  /*27690*/  STL.64 [R1+0x1f0], R6 ;  /* 0x0001f00601007387 */ /* 0x000fe80000100a00 */
[----:B------:R-:W3:Y:S01]  /*276a0*/  LDL R2, [R1+0x7c0] ;  /* 0x0007c00001027983 */ /* 0x000ee20000100800 */
[----:B------:R-:W-:-:S05]  /*276b0*/  IMAD.WIDE R4, R11, 0x2, R14 ;  /* 0x000000020b047825 */ /* 0x000fca00078e020e */
[----:B------:R-:W-:Y:S04]  /*276c0*/  STL.64 [R1+0x1e8], R4 ;  /* 0x0001e80401007387 */ /* 0x000fe80000100a00 */
[----:B---3--:R0:W-:Y:S04]  /*276d0*/  STL [R1+0x35f8], R2 ;  /* 0x0035f80201007387 */ /* 0x0081e80000100800 */
[----:B0-----:R-:W3:Y:S04]  /*276e0*/  LDL R2, [R1+0x828] ;  /* 0x0008280001027983 */ /* 0x001ee80000100800 */
[----:B--2---:R0:W-:Y:S04]  /*276f0*/  STL [R1+0x35fc], R3 ;  /* 0x0035fc0301007387 */ /* 0x0041e80000100800 */
[----:B0-----:R-:W2:Y:S04]  /*27700*/  LDL R3, [R1+0x814] ;  /* 0x0008140001037983 */ /* 0x001ea80000100800 */
        /* <DEDUP_REMOVED lines=9> */
[----:B------:R-:W3:Y:S04]  /*277a0*/  LDL R28, [R1+0x82c] ;  /* 0x00082c00011c7983 */ /* 0x000ee80000100800 */
[----:B------:R-:W4:Y:S04]  /*277b0*/  LDL R29, [R1+0x838] ;  /* 0x00083800011d7983 */ /* 0x000f280000100800 */
        /* <DEDUP_REMOVED lines=13> */
[----:B--2---:R-:W-:-:S03]  /*27890*/  IMAD.WIDE R2, R3, 0x2, R14 ;  /* 0x0000000203027825 */ /* 0x004fc600078e020e */
        /* <DEDUP_REMOVED lines=8> */
[----:B------:R0:W-:Y:S04]  /*27920*/  STL.64 [R1+0x1e0], R2 ;  /* 0x0001e00201007387 */ /* 0x0001e80000100a00 */
[----:B0-----:R-:W2:Y:S02]  /*27930*/  LDL.LU R2, [R1+0x3610] ;  /* 0x0036100001027983 */ /* 0x001ea40000300800 */
[----:B--2---:R-:W-:-:S05]  /*27940*/  IMAD.WIDE R2, R2, 0x2, R14 ;  /* 0x0000000202027825 */ /* 0x004fca00078e020e */
        /* <DEDUP_REMOVED lines=18> */
[----:B------:R3:W-:Y:S02]  /*27a70*/  STL.64 [R1+0x1a8], R2 ;  /* 0x0001a80201007387 */ /* 0x0007e40000100a00 */
[----:B---3--:R-:W-:-:S04]  /*27a80*/  IMAD.WIDE R2, R28, 0x2, R14 ;  /* 0x000000021c027825 */ /* 0x008fc800078e020e */
[--C-:B----4-:R-:W-:Y:S01]  /*27a90*/  IMAD.WIDE R28, R29, 0x2, R14.reuse ;  /* 0x000000021d1c7825 */ /* 0x110fe200078e020e */
[----:B------:R0:W-:Y:S04]  /*27aa0*/  STL.64 [R1+0x1a0], R2 ;  /* 0x0001a00201007387 */ /* 0x0001e80000100a00 */
[----:B-----5:R1:W-:Y:S04]  /*27ab0*/  STL.64 [R1+0x35d0], R8 ;  /* 0x0035d00801007387 */ /* 0x0203e80000100a00 */
[----:B------:R2:W-:Y:S01]  /*27ac0*/  STL.64 [R1+0x198], R28 ;  /* 0x0001981c01007387 */ /* 0x0005e20000100a00 */
[----:B0-----:R-:W-:-:S04]  /*27ad0*/  IMAD.WIDE R2, R9, 0x2, R14 ;  /* 0x0000000209027825 */ /* 0x001fc800078e020e */
[--C-:B-1----:R-:W-:Y:S01]  /*27ae0*/  IMAD.WIDE R8, R19, 0x2, R14.reuse ;  /* 0x0000000213087825 */ /* 0x102fe200078e020e */
[----:B------:R0:W-:Y:S03]  /*27af0*/  STL.64 [R1+0x190], R2 ;  /* 0x0001900201007387 */ /* 0x0001e60000100a00 */
[--C-:B--2---:R-:W-:Y:S01]  /*27b00*/  IMAD.WIDE R28, R6, 0x2, R14.reuse ;  /* 0x00000002061c7825 */ /* 0x104fe200078e020e */
[----:B------:R1:W-:Y:S03]  /*27b10*/  STL.64 [R1+0x188], R8 ;  /* 0x0001880801007387 */ /* 0x0003e60000100a00 */
[----:B0-----:R-:W-:-:S04]  /*27b20*/  IMAD.WIDE R2, R4, 0x2, R14 ;  /* 0x0000000204027825 */ /* 0x001fc800078e020e */
[--C-:B-1----:R-:W-:Y:S01]  /*27b30*/  IMAD.WIDE R8, R26, 0x2, R14.reuse ;  /* 0x000000021a087825 */ /* 0x102fe200078e020e */
[----:B------:R0:W-:Y:S04]  /*27b40*/  STL.64 [R1+0x180], R2 ;  /* 0x0001800201007387 */ /* 0x0001e80000100a00 */
[----:B------:R-:W-:Y:S04]  /*27b50*/  STL.64 [R1+0x178], R28 ;  /* 0x0001781c01007387 */ /* 0x000fe80000100a00 */
[----:B------:R1:W-:Y:S01]  /*27b60*/  STL.64 [R1+0x3568], R26 ;  /* 0x0035681a01007387 */ /* 0x0003e20000100a00 */
[----:B0-----:R-:W-:-:S03]  /*27b70*/  IMAD.WIDE R2, R27, 0x2, R14 ;  /* 0x000000021b027825 */ /* 0x001fc600078e020e */
[----:B------:R-:W-:Y:S04]  /*27b80*/  STL.64 [R1+0x170], R8 ;  /* 0x0001700801007387 */ /* 0x000fe80000100a00 */
[----:B------:R0:W-:Y:S01]  /*27b90*/  STL.64 [R1+0x168], R2 ;  /* 0x0001680201007387 */ /* 0x0001e20000100a00 */
[----:B-1----:R-:W-:-:S05]  /*27ba0*/  IMAD.WIDE R26, R21, 0x2, R14 ;  /* 0x00000002151a7825 */ /* 0x002fca00078e020e */
[----:B------:R-:W-:Y:S01]  /*27bb0*/  STL.64 [R1+0x160], R26 ;  /* 0x0001601a01007387 */ /* 0x000fe20000100a00 */
[----:B0-----:R-:W-:-:S03]  /*27bc0*/  IMAD.WIDE R2, R25, 0x2, R14 ;  /* 0x0000000219027825 */ /* 0x001fc600078e020e */
[----:B------:R-:W-:Y:S01]  /*27bd0*/  STL.64 [R1+0x3570], R18 ;  /* 0x0035701201007387 */ /* 0x000fe20000100a00 */
[----:B------:R-:W-:-:S03]  /*27be0*/  IMAD.WIDE R8, R18, 0x2, R14 ;  /* 0x0000000212087825 */ /* 0x000fc600078e020e */
[----:B------:R0:W-:Y:S04]  /*27bf0*/  STL.64 [R1+0x158], R2 ;  /* 0x0001580201007387 */ /* 0x0001e80000100a00 */
[----:B------:R1:W-:Y:S04]  /*27c00*/  STL.64 [R1+0x150], R8 ;  /* 0x0001500801007387 */ /* 0x0003e80000100a00 */
[----:B------:R-:W-:Y:S01]  /*27c10*/  STL.64 [R1+0x3578], R4 ;  /* 0x0035780401007387 */ /* 0x000fe20000100a00 */
[----:B0-----:R-:W-:-:S04]  /*27c20*/  IMAD.WIDE R2, R10, 0x2, R14 ;  /* 0x000000020a027825 */ /* 0x001fc800078e020e */
[--C-:B-1----:R-:W-:Y:S01]  /*27c30*/  IMAD.WIDE R8, R5, 0x2, R14.reuse ;  /* 0x0000000205087825 */ /* 0x102fe200078e020e */
[----:B------:R0:W-:Y:S04]  /*27c40*/  STL.64 [R1+0x148], R2 ;  /* 0x0001480201007387 */ /* 0x0001e80000100a00 */
[----:B------:R-:W-:Y:S04]  /*27c50*/  STL.64 [R1+0x140], R8 ;  /* 0x0001400801007387 */ /* 0x000fe80000100a00 */
[----:B------:R-:W-:Y:S01]  /*27c60*/  STL.64 [R1+0x3580], R6 ;  /* 0x0035800601007387 */ /* 0x000fe20000100a00 */
[----:B0-----:R-:W-:-:S05]  /*27c70*/  IMAD.WIDE R2, R7, 0x2, R14 ;  /* 0x0000000207027825 */ /* 0x001fca00078e020e */
[----:B------:R0:W-:Y:S04]  /*27c80*/  STL.64 [R1+0x138], R2 ;  /* 0x0001380201007387 */ /* 0x0001e80000100a00 */
[----:B------:R-:W2:Y:S01]  /*27c90*/  LDL R29, [R1+0x8b0] ;  /* 0x0008b000011d7983 */ /* 0x000ea20000100800 */
[----:B------:R-:W-:-:S04]  /*27ca0*/  IMAD.WIDE R4, R13, 0x2, R14 ;  /* 0x000000020d047825 */ /* 0x000fc800078e020e */
[--C-:B0-----:R-:W-:Y:S01]  /*27cb0*/  IMAD.WIDE R2, R11, 0x2, R14.reuse ;  /* 0x000000020b027825 */ /* 0x101fe200078e020e */
[----:B------:R-:W-:Y:S04]  /*27cc0*/  STL.64 [R1+0x130], R4 ;  /* 0x0001300401007387 */ /* 0x000fe80000100a00 */
[----:B------:R-:W-:Y:S04]  /*27cd0*/  STL.64 [R1+0x3588], R10 ;  /* 0x0035880a01007387 */ /* 0x000fe80000100a00 */
[----:B------:R0:W-:Y:S04]  /*27ce0*/  STL.64 [R1+0x128], R2 ;  /* 0x0001280201007387 */ /* 0x0001e80000100a00 */
[----:B------:R-:W3:Y:S04]  /*27cf0*/  LDL R8, [R1+0x8b4] ;  /* 0x0008b40001087983 */ /* 0x000ee80000100800 */
[----:B------:R-:W-:Y:S01]  /*27d00*/  STL.64 [R1+0x3590], R12 ;  /* 0x0035900c01007387 */ /* 0x000fe20000100a00 */
[----:B0-----:R-:W-:-:S05]  /*27d10*/  IMAD.WIDE R2, R12, 0x2, R14 ;  /* 0x000000020c027825 */ /* 0x001fca00078e020e */
[----:B------:R0:W-:Y:S01]  /*27d20*/  STL.64 [R1+0x120], R2 ;  /* 0x0001200201007387 */ /* 0x0001e20000100a00 */
[----:B------:R-:W-:-:S03]  /*27d30*/  IMAD.WIDE R4, R17, 0x2, R14 ;  /* 0x0000000211047825 */ /* 0x000fc600078e020e */
[----:B------:R-:W4:Y:S01]  /*27d40*/  LDL R9, [R1+0x8c0] ;  /* 0x0008c00001097983 */ /* 0x000f220000100800 */
[----:B------:R-:W-:-:S04]  /*27d50*/  IMAD.WIDE R6, R23, 0x2, R14 ;  /* 0x0000000217067825 */ /* 0x000fc800078e020e */
[----:B0-----:R-:W-:-:S05]  /*27d60*/  IMAD.WIDE R2, R16, 0x2, R14 ;  /* 0x0000000210027825 */ /* 0x001fca00078e020e */
[----:B------:R0:W-:Y:S04]  /*27d70*/  STL.64 [R1+0x118], R2 ;  /* 0x0001180201007387 */ /* 0x0001e80000100a00 */
[----:B0-----:R-:W5:Y:S04]  /*27d80*/  LDL R3, [R1+0x8c4] ;  /* 0x0008c40001037983 */ /* 0x001f680000100800 */
[----:B------:R0:W-:Y:S04]  /*27d90*/  STL.64 [R1+0x110], R4 ;  /* 0x0001100401007387 */ /* 0x0001e80000100a00 */
[----:B------:R1:W-:Y:S01]  /*27da0*/  STL.64 [R1+0x3598], R16 ;  /* 0x0035981001007387 */ /* 0x0003e20000100a00 */
[----:B0-----:R-:W-:-:S03]  /*27db0*/  IMAD.WIDE R4, R20, 0x2, R14 ;  /* 0x0000000214047825 */ /* 0x001fc600078e020e */
[----:B-1----:R-:W5:Y:S04]  /*27dc0*/  LDL R16, [R1+0x8d8] ;  /* 0x0008d80001107983 */ /* 0x002f680000100800 */
[----:B------:R0:W-:Y:S04]  /*27dd0*/  STL.64 [R1+0x108], R6 ;  /* 0x0001080601007387 */ /* 0x0001e80000100a00 */
[----:B------:R-:W5:Y:S04]  /*27de0*/  LDL R17, [R1+0x8dc] ;  /* 0x0008dc0001117983 */ /* 0x000f680000100800 */
[----:B------:R1:W-:Y:S04]  /*27df0*/  STL.64 [R1+0x100], R4 ;  /* 0x0001000401007387 */ /* 0x0003e80000100a00 */
[----:B------:R-:W5:Y:S04]  /*27e00*/  LDL R12, [R1+0x73c] ;  /* 0x00073c00010c7983 */ /* 0x000f680000100800 */
[----:B------:R-:W5:Y:S04]  /*27e10*/  LDL R13, [R1+0x738] ;  /* 0x00073800010d7983 */ /* 0x000f680000100800 */
[----:B------:R-:W5:Y:S04]  /*27e20*/  LDL R10, [R1+0x8e8] ;  /* 0x0008e800010a7983 */ /* 0x000f680000100800 */
[----:B------:R-:W5:Y:S04]  /*27e30*/  LDL R11, [R1+0x8ec] ;  /* 0x0008ec00010b7983 */ /* 0x000f680000100800 */
[----:B0-----:R-:W5:Y:S04]  /*27e40*/  LDL R6, [R1+0x900] ;  /* 0x0009000001067983 */ /* 0x001f680000100800 */
[----:B------:R-:W5:Y:S04]  /*27e50*/  LDL R7, [R1+0x904] ;  /* 0x0009040001077983 */ /* 0x000f680000100800 */
[----:B-1----:R-:W5:Y:S04]  /*27e60*/  LDL R4, [R1+0x724] ;  /* 0x0007240001047983 */ /* 0x002f680000100800 */
[----:B------:R-:W5:Y:S04]  /*27e70*/  LDL R5, [R1+0x720] ;  /* 0x0007200001057983 */ /* 0x000f680000100800 */
[----:B------:R-:W5:Y:S04]  /*27e80*/  LDL R19, [R1+0x910] ;  /* 0x0009100001137983 */ /* 0x000f680000100800 */
[----:B------:R-:W5:Y:S04]  /*27e90*/  LDL R2, [R1+0x914] ;  /* 0x0009140001027983 */ /* 0x000f680000100800 */
[----:B------:R-:W5:Y:S04]  /*27ea0*/  LDL R28, [R1+0x714] ;  /* 0x00071400011c7983 */ /* 0x000f680000100800 */
[----:B------:R0:W-:Y:S04]  /*27eb0*/  STL.64 [R1+0x35a0], R20 ;  /* 0x0035a01401007387 */ /* 0x0001e80000100a00 */
[----:B0-----:R-:W5:Y:S04]  /*27ec0*/  LDL R20, [R1+0x74c] ;  /* 0x00074c0001147983 */ /* 0x001f680000100800 */
[----:B------:R-:W5:Y:S01]  /*27ed0*/  LDL R21, [R1+0x748] ;  /* 0x0007480001157983 */ /* 0x000f620000100800 */
[----:B------:R-:W-:-:S03]  /*27ee0*/  IMAD.WIDE R26, R22, 0x2, R14 ;  /* 0x00000002161a7825 */ /* 0x000fc600078e020e */
[----:B------:R0:W-:Y:S04]  /*27ef0*/  STL.64 [R1+0x35a8], R22 ;  /* 0x0035a81601007387 */ /* 0x0001e80000100a00 */
[----:B------:R-:W-:Y:S04]  /*27f00*/  STL.64 [R1+0xf8], R26 ;  /* 0x0000f81a01007387 */ /* 0x000fe80000100a00 */
[----:B------:R2:W-:Y:S01]  /*27f10*/  STL.64 [R1+0x35b0], R24 ;  /* 0x0035b01801007387 */ /* 0x0005e20000100a00 */
[----:B0-----:R-:W-:-:S05]  /*27f20*/  IMAD.WIDE R22, R24, 0x2, R14 ;  /* 0x0000000218167825 */ /* 0x001fca00078e020e */
[----:B------:R3:W-:Y:S01]  /*27f30*/  STL.64 [R1+0xf0], R22 ;  /* 0x0000f01601007387 */ /* 0x0007e20000100a00 */
[----:B--2---:R-:W-:-:S03]  /*27f40*/  IMAD.WIDE R24, R29, 0x2, R14 ;  /* 0x000000021d187825 */ /* 0x004fc600078e020e */
[----:B------:R-:W2:Y:S04]  /*27f50*/  LDL R29, [R1+0x710] ;  /* 0x00071000011d7983 */ /* 0x000ea80000100800 */
[----:B------:R4:W-:Y:S04]  /*27f60*/  STL.64 [R1+0x2d0], R24 ;  /* 0x0002d01801007387 */ /* 0x0009e80000100a00 */
[----:B------:R-:W2:Y:S04]  /*27f70*/  LDL R18, [R1+0x928] ;  /* 0x0009280001127983 */ /* 0x000ea80000100800 */
[----:B------:R-:W2:Y:S01]  /*27f80*/  LDL R26, [R1+0x92c] ;  /* 0x00092c00011a7983 */ /* 0x000ea20000100800 */
[----:B---3--:R-:W-:-:S05]  /*27f90*/  IMAD.WIDE R22, R8, 0x2, R14 ;  /* 0x0000000208167825 */ /* 0x008fca00078e020e */
[----:B------:R5:W-:Y:S04]  /*27fa0*/  STL.64 [R1+0x2e8], R22 ;  /* 0x0002e81601007387 */ /* 0x000be80000100a00 */
[----:B------:R-:W3:Y:S04]  /*27fb0*/  LDL R27, [R1+0x938] ;  /* 0x00093800011b7983 */ /* 0x000ee80000100800 */
[----:B------:R-:W3:Y:S01]  /*27fc0*/  LDL R8, [R1+0x93c] ;  /* 0x00093c0001087983 */ /* 0x000ee20000100800 */
[----:B----4-:R-:W-:-:S03]  /*27fd0*/  IMAD.WIDE R24, R9, 0x2, R14 ;  /* 0x0000000209187825 */ /* 0x010fc600078e020e */
[----:B------:R-:W4:Y:S04]  /*27fe0*/  LDL R9, [R1+0x6fc] ;  /* 0x0006fc0001097983 */ /* 0x000f280000100800 */
[----:B------:R-:W-:Y:S01]  /*27ff0*/  STL.64 [R1+0x2f8], R24 ;  /* 0x0002f81801007387 */ /* 0x000fe20000100a00 */
[----:B-----5:R-:W-:-:S03]  /*28000*/  IMAD.WIDE R22, R3, 0x2, R14 ;  /* 0x0000000203167825 */ /* 0x020fc600078e020e */
[----:B------:R-:W4:Y:S04]  /*28010*/  LDL R3, [R1+0x6f8] ;  /* 0x0006f80001037983 */ /* 0x000f280000100800 */
[----:B------:R0:W-:Y:S02]  /*28020*/  STL.64 [R1+0x310], R22 ;  /* 0x0003101601007387 */ /* 0x0001e40000100a00 */
[----:B0-----:R-:W-:-:S04]  /*28030*/  IMAD.WIDE R22, R20, 0x2, R14 ;  /* 0x0000000214167825 */ /* 0x001fc800078e020e */
[--C-:B------:R-:W-:Y:S01]  /*28040*/  IMAD.WIDE R24, R21, 0x2, R14.reuse ;  /* 0x0000000215187825 */ /* 0x100fe200078e020e */
[----:B------:R0:W-:Y:S03]  /*28050*/  STL.64 [R1+0x320], R22 ;  /* 0x0003201601007387 */ /* 0x0001e60000100a00 */
[--C-:B------:R-:W-:Y:S01]  /*28060*/  IMAD.WIDE R20, R17, 0x2, R14.reuse ;  /* 0x0000000211147825 */ /* 0x100fe200078e020e */
[----:B------:R-:W-:Y:S03]  /*28070*/  STL.64 [R1+0x338], R24 ;  /* 0x0003381801007387 */ /* 0x000fe60000100a00 */
[----:B0-----:R-:W-:-:S04]  /*28080*/  IMAD.WIDE R22, R16, 0x2, R14 ;  /* 0x0000000210167825 */ /* 0x001fc800078e020e */
[--C-:B------:R-:W-:Y:S01]  /*28090*/  IMAD.WIDE R16, R12, 0x2, R14.reuse ;  /* 0x000000020c107825 */ /* 0x100fe200078e020e */
[----:B------:R-:W-:Y:S03]  /*280a0*/  STL.64 [R1+0x348], R22 ;  /* 0x0003481601007387 */ /* 0x000fe60000100a00 */
[--C-:B------:R-:W-:Y:S01]  /*280b0*/  IMAD.WIDE R12, R13, 0x2, R14.reuse ;  /* 0x000000020d0c7825 */ /* 0x100fe200078e020e */
[----:B------:R0:W-:Y:S04]  /*280c0*/  STL.64 [R1+0x360], R20 ;  /* 0x0003601401007387 */ /* 0x0001e80000100a00 */
[----:B------:R1:W-:Y:S04]  /*280d0*/  STL.64 [R1+0x370], R16 ;  /* 0x0003701001007387 */ /* 0x0003e80000100a00 */
[----:B------:R1:W-:Y:S01]  /*280e0*/  STL.64 [R1+0x388], R12 ;  /* 0x0003880c01007387 */ /* 0x0003e20000100a00 */
[----:B0-----:R-:W-:-:S04]  /*280f0*/  IMAD.WIDE R20, R10, 0x2, R14 ;  /* 0x000000020a147825 */ /* 0x001fc800078e020e */
[--C-:B-1----:R-:W-:Y:S01]  /*28100*/  IMAD.WIDE R16, R11, 0x2, R14.reuse ;  /* 0x000000020b107825 */ /* 0x102fe200078e020e */
[----:B------:R-:W-:Y:S03]  /*28110*/  STL.64 [R1+0x398], R20 ;  /* 0x0003981401007387 */ /* 0x000fe60000100a00 */
[--C-:B------:R-:W-:Y:S01]  /*28120*/  IMAD.WIDE R12, R6, 0x2, R14.reuse ;  /* 0x00000002060c7825 */ /* 0x100fe200078e020e */
[----:B------:R-:W-:Y:S03]  /*28130*/  STL.64 [R1+0x3b0], R16 ;  /* 0x0003b01001007387 */ /* 0x000fe60000100a00 */
[--C-:B------:R-:W-:Y:S01]  /*28140*/  IMAD.WIDE R10, R7, 0x2, R14.reuse ;  /* 0x00000002070a7825 */ /* 0x100fe200078e020e */
[----:B------:R-:W-:Y:S03]  /*28150*/  STL.64 [R1+0x3c0], R12 ;  /* 0x0003c00c01007387 */ /* 0x000fe60000100a00 */
[--C-:B------:R-:W-:Y:S01]  /*28160*/  IMAD.WIDE R6, R4, 0x2, R14.reuse ;  /* 0x0000000204067825 */ /* 0x100fe200078e020e */
[----:B------:R0:W-:Y:S03]  /*28170*/  STL.64 [R1+0x3d8], R10 ;  /* 0x0003d80a01007387 */ /* 0x0001e60000100a00 */
[--C-:B------:R-:W-:Y:S01]  /*28180*/  IMAD.WIDE R4, R5, 0x2, R14.reuse ;  /* 0x0000000205047825 */ /* 0x100fe200078e020e */
[----:B------:R1:W-:Y:S04]  /*28190*/  STL.64 [R1+0x3e8], R6 ;  /* 0x0003e80601007387 */ /* 0x0003e80000100a00 */
[----:B------:R1:W-:Y:S01]  /*281a0*/  STL.64 [R1+0x400], R4 ;  /* 0x0004000401007387 */ /* 0x0003e20000100a00 */
[----:B0-----:R-:W-:-:S04]  /*281b0*/  IMAD.WIDE R10, R19, 0x2, R14 ;  /* 0x00000002130a7825 */ /* 0x001fc800078e020e */
[--C-:B-1----:R-:W-:Y:S01]  /*281c0*/  IMAD.WIDE R6, R2, 0x2, R14.reuse ;  /* 0x0000000202067825 */ /* 0x102fe200078e020e */
[----:B------:R-:W-:Y:S04]  /*281d0*/  STL.64 [R1+0x410], R10 ;  /* 0x0004100a01007387 */ /* 0x000fe80000100a00 */
[----:B------:R-:W5:Y:S01]  /*281e0*/  LDL R22, [R1+0x950] ;  /* 0x0009500001167983 */ /* 0x000f620000100800 */
[----:B------:R-:W-:-:S03]  /*281f0*/  IMAD.WIDE R4, R28, 0x2, R14 ;  /* 0x000000021c047825 */ /* 0x000fc600078e020e */
[----:B------:R-:W-:Y:S04]  /*28200*/  STL.64 [R1+0x428], R6 ;  /* 0x0004280601007387 */ /* 0x000fe80000100a00 */
[----:B------:R-:W5:Y:S04]  /*28210*/  LDL R23, [R1+0x954] ;  /* 0x0009540001177983 */ /* 0x000f680000100800 */
[----:B------:R0:W-:Y:S04]  /*28220*/  STL.64 [R1+0x438], R4 ;  /* 0x0004380401007387 */ /* 0x0001e80000100a00 */
[----:B------:R-:W5:Y:S04]  /*28230*/  LDL R19, [R1+0x6e8] ;  /* 0x0006e80001137983 */ /* 0x000f680000100800 */
[----:B------:R-:W5:Y:S04]  /*28240*/  LDL R2, [R1+0x960] ;  /* 0x0009600001027983 */ /* 0x000f680000100800 */
[----:B0-----:R-:W5:Y:S04]  /*28250*/  LDL R5, [R1+0x6ec] ;  /* 0x0006ec0001057983 */ /* 0x001f680000100800 */
[----:B------:R-:W5:Y:S01]  /*28260*/  LDL R28, [R1+0x964] ;  /* 0x00096400011c7983 */ /* 0x000f620000100800 */
[----:B--2---:R-:W-:-:S03]  /*28270*/  IMAD.WIDE R10, R29, 0x2, R14 ;  /* 0x000000021d0a7825 */ /* 0x004fc600078e020e */
[----:B------:R-:W2:Y:S04]  /*28280*/  LDL R29, [R1+0x978] ;  /* 0x00097800011d7983 */ /* 0x000ea80000100800 */
[----:B------:R3:W-:Y:S01]  /*28290*/  STL.64 [R1+0x450], R10 ;  /* 0x0004500a01007387 */ /* 0x0007e20000100a00 */
[----:B------:R-:W-:-:S04]  /*282a0*/  IMAD.WIDE R6, R18, 0x2, R14 ;  /* 0x0000000212067825 */ /* 0x000fc800078e020e */
[--C-:B------:R-:W-:Y:S01]  /*282b0*/  IMAD.WIDE R12, R26, 0x2, R14.reuse ;  /* 0x000000021a0c7825 */ /* 0x100fe200078e020e */
[----:B------:R0:W-:Y:S04]  /*282c0*/  STL.64 [R1+0x460], R6 ;  /* 0x0004600601007387 */ /* 0x0001e80000100a00 */
[----:B------:R-:W-:Y:S01]  /*282d0*/  STL.64 [R1+0x470], R12 ;  /* 0x0004700c01007387 */ /* 0x000fe20000100a00 */
[----:B---3--:R-:W-:-:S03]  /*282e0*/  IMAD.WIDE R10, R27, 0x2, R14 ;  /* 0x000000021b0a7825 */ /* 0x008fc600078e020e */
[----:B------:R-:W3:Y:S01]  /*282f0*/  LDL R27, [R1+0x97c] ;  /* 0x00097c00011b7983 */ /* 0x000ee20000100800 */
[----:B0-----:R-:W-:-:S03]  /*28300*/  IMAD.WIDE R6, R8, 0x2, R14 ;  /* 0x0000000208067825 */ /* 0x001fc600078e020e */
[----:B------:R4:W-:Y:S04]  /*28310*/  STL.64 [R1+0x488], R10 ;  /* 0x0004880a01007387 */ /* 0x0009e80000100a00 */
[----:B------:R-:W3:Y:S04]  /*28320*/  LDL R8, [R1+0x6d4] ;  /* 0x0006d40001087983 */ /* 0x000ee80000100800 */
[----:B------:R0:W-:Y:S01]  /*28330*/  STL.64 [R1+0x498], R6 ;  /* 0x0004980601007387 */ /* 0x0001e20000100a00 */
[----:B----4-:R-:W-:-:S03]  /*28340*/  IMAD.WIDE R10, R9, 0x2, R14 ;  /* 0x00000002090a7825 */ /* 0x010fc600078e020e */
[----:B------:R-:W4:Y:S04]  /*28350*/  LDL R20, [R1+0x6d0] ;  /* 0x0006d00001147983 */ /* 0x000f280000100800 */
[----:B------:R1:W-:Y:S04]  /*28360*/  STL.64 [R1+0x4b0], R10 ;  /* 0x0004b00a01007387 */ /* 0x0003e80000100a00 */
[----:B------:R-:W4:Y:S01]  /*28370*/  LDL R21, [R1+0x988] ;  /* 0x0009880001157983 */ /* 0x000f220000100800 */
[----:B0-----:R-:W-:-:S05]  /*28380*/  IMAD.WIDE R6, R3, 0x2, R14 ;  /* 0x0000000203067825 */ /* 0x001fca00078e020e */
[----:B------:R0:W-:Y:S04]  /*28390*/  STL.64 [R1+0x4c0], R6 ;  /* 0x0004c00601007387 */ /* 0x0001e80000100a00 */
[----:B------:R-:W4:Y:S04]  /*283a0*/  LDL R16, [R1+0x98c] ;  /* 0x00098c0001107983 */ /* 0x000f280000100800 */
[----:B------:R-:W4:Y:S04]  /*283b0*/  LDL R17, [R1+0x6c4] ;  /* 0x0006c40001117983 */ /* 0x000f280000100800 */
[----:B------:R-:W4:Y:S04]  /*283c0*/  LDL R12, [R1+0x6c0] ;  /* 0x0006c000010c7983 */ /* 0x000f280000100800 */
[----:B------:R-:W4:Y:S04]  /*283d0*/  LDL R13, [R1+0x9a0] ;  /* 0x0009a000010d7983 */ /* 0x000f280000100800 */
[----:B-1----:R-:W4:Y:S04]  /*283e0*/  LDL R10, [R1+0x9a4] ;  /* 0x0009a400010a7983 */ /* 0x002f280000100800 */
[----:B------:R-:W4:Y:S04]  /*283f0*/  LDL R11, [R1+0x9b0] ;  /* 0x0009b000010b7983 */ /* 0x000f280000100800 */
[----:B0-----:R-:W4:Y:S04]  /*28400*/  LDL R6, [R1+0x9b4] ;  /* 0x0009b40001067983 */ /* 0x001f280000100800 */
[----:B------:R-:W4:Y:S04]  /*28410*/  LDL R7, [R1+0x6ac] ;  /* 0x0006ac0001077983 */ /* 0x000f280000100800 */
[----:B------:R-:W4:Y:S04]  /*28420*/  LDL R4, [R1+0x6a8] ;  /* 0x0006a80001047983 */ /* 0x000f280000100800 */
[----:B------:R-:W4:Y:S04]  /*28430*/  LDL R18, [R1+0x9c8] ;  /* 0x0009c80001127983 */ /* 0x000f280000100800 */
[----:B------:R-:W4:Y:S04]  /*28440*/  LDL R26, [R1+0x9cc] ;  /* 0x0009cc00011a7983 */ /* 0x000f280000100800 */
[----:B------:R-:W4:Y:S04]  /*28450*/  LDL R9, [R1+0x69c] ;  /* 0x00069c0001097983 */ /* 0x000f280000100800 */
[----:B------:R-:W4:Y:S01]  /*28460*/  LDL R3, [R1+0x9d8] ;  /* 0x0009d80001037983 */ /* 0x000f220000100800 */
[----:B-----5:R-:W-:-:S05]  /*28470*/  IMAD.WIDE R24, R22, 0x2, R14 ;  /* 0x0000000216187825 */ /* 0x020fca00078e020e */
[----:B------:R0:W-:Y:S02]  /*28480*/  STL.64 [R1+0x4d8], R24 ;  /* 0x0004d81801007387 */ /* 0x0001e40000100a00 */
[----:B0-----:R-:W-:-:S05]  /*28490*/  IMAD.WIDE R24, R23, 0x2, R14 ;  /* 0x0000000217187825 */ /* 0x001fca00078e020e */
[----:B------:R0:W-:Y:S01]  /*284a0*/  STL.64 [R1+0x4e8], R24 ;  /* 0x0004e81801007387 */ /* 0x0001e20000100a00 */
[----:B------:R-:W-:-:S05]  /*284b0*/  IMAD.WIDE R22, R5, 0x2, R14 ;  /* 0x0000000205167825 */ /* 0x000fca00078e020e */
[----:B------:R1:W-:Y:S01]  /*284c0*/  STL.64 [R1+0x500], R22 ;  /* 0x0005001601007387 */ /* 0x0003e20000100a00 */
[----:B0-----:R-:W-:-:S05]  /*284d0*/  IMAD.WIDE R24, R19, 0x2, R14 ;  /* 0x0000000213187825 */ /* 0x001fca00078e020e */
[----:B------:R0:W-:Y:S01]  /*284e0*/  STL.64 [R1+0x510], R24 ;  /* 0x0005101801007387 */ /* 0x0001e20000100a00 */
[----:B-1----:R-:W-:-:S04]  /*284f0*/  IMAD.WIDE R22, R2, 0x2, R14 ;  /* 0x0000000202167825 */ /* 0x002fc800078e020e */
[--C-:B0-----:R-:W-:Y:S02]  /*28500*/  IMAD.WIDE R24, R28, 0x2, R14.reuse ;  /* 0x000000021c187825 */ /* 0x101fe400078e020e */
[----:B------:R-:W5:Y:S04]  /*28510*/  LDL R28, [R1+0x9dc] ;  /* 0x0009dc00011c7983 */ /* 0x000f680000100800 */
[----:B------:R2:W-:Y:S04]  /*28520*/  STL.64 [R1+0x528], R22 ;  /* 0x0005281601007387 */ /* 0x0005e80000100a00 */
[----:B------:R3:W-:Y:S04]  /*28530*/  STL.64 [R1+0x538], R24 ;  /* 0x0005381801007387 */ /* 0x0007e80000100a00 */
[----:B------:R-:W5:Y:S04]  /*28540*/  LDL R5, [R1+0x9f0] ;  /* 0x0009f00001057983 */ /* 0x000f680000100800 */
[----:B------:R-:W5:Y:S01]  /*28550*/  LDL R19, [R1+0x9f4] ;  /* 0x0009f40001137983 */ /* 0x000f620000100800 */
[----:B--2---:R-:W-:-:S05]  /*28560*/  IMAD.WIDE R22, R29, 0x2, R14 ;  /* 0x000000021d167825 */ /* 0x004fca00078e020e */
[----:B------:R0:W-:Y:S04]  /*28570*/  STL.64 [R1+0x550], R22 ;  /* 0x0005501601007387 */ /* 0x0001e80000100a00 */
[----:B------:R-:W2:Y:S04]  /*28580*/  LDL R2, [R1+0xa00] ;  /* 0x000a000001027983 */ /* 0x000ea80000100800 */
[----:B------:R-:W2:Y:S01]  /*28590*/  LDL R29, [R1+0xa04] ;  /* 0x000a0400011d7983 */ /* 0x000ea20000100800 */
[----:B---3--:R-:W-:-:S03]  /*285a0*/  IMAD.WIDE R24, R27, 0x2, R14 ;  /* 0x000000021b187825 */ /* 0x008fc600078e020e */
[----:B------:R-:W3:Y:S01]  /*285b0*/  LDL R27, [R1+0xa18] ;  /* 0x000a1800011b7983 */ /* 0x000ee20000100800 */
[----:B0-----:R-:W-:-:S03]  /*285c0*/  IMAD.WIDE R22, R8, 0x2, R14 ;  /* 0x0000000208167825 */ /* 0x001fc600078e020e */
[----:B------:R-:W-:Y:S04]  /*285d0*/  STL.64 [R1+0x560], R24 ;  /* 0x0005601801007387 */ /* 0x000fe80000100a00 */
[----:B------:R-:W3:Y:S04]  /*285e0*/  LDL R8, [R1+0xa1c] ;  /* 0x000a1c0001087983 */ /* 0x000ee80000100800 */
[----:B------:R4:W-:Y:S02]  /*285f0*/  STL.64 [R1+0x578], R22 ;  /* 0x0005781601007387 */ /* 0x0009e40000100a00 */
[----:B----4-:R-:W-:-:S04]  /*28600*/  IMAD.WIDE R22, R20, 0x2, R14 ;  /* 0x0000000214167825 */ /* 0x010fc800078e020e */
[--C-:B------:R-:W-:Y:S01]  /*28610*/  IMAD.WIDE R20, R21, 0x2, R14.reuse ;  /* 0x0000000215147825 */ /* 0x100fe200078e020e */
[----:B------:R0:W-:Y:S04]  /*28620*/  STL.64 [R1+0x588], R22 ;  /* 0x0005881601007387 */ /* 0x0001e80000100a00 */
[----:B------:R1:W-:Y:S01]  /*28630*/  STL.64 [R1+0x5a0], R20 ;  /* 0x0005a01401007387 */ /* 0x0003e20000100a00 */
[----:B------:R-:W-:-:S04]  /*28640*/  IMAD.WIDE R24, R16, 0x2, R14 ;  /* 0x0000000210187825 */ /* 0x000fc800078e020e */
[--C-:B0-----:R-:W-:Y:S01]  /*28650*/  IMAD.WIDE R22, R17, 0x2, R14.reuse ;  /* 0x0000000211167825 */ /* 0x101fe200078e020e */
[----:B------:R-:W-:Y:S03]  /*28660*/  STL.64 [R1+0x5b0], R24 ;  /* 0x0005b01801007387 */ /* 0x000fe60000100a00 */
[--C-:B-1----:R-:W-:Y:S01]  /*28670*/  IMAD.WIDE R20, R12, 0x2, R14.reuse ;  /* 0x000000020c147825 */ /* 0x102fe200078e020e */
        /* <DEDUP_REMOVED lines=10> */
[----:B------:R-:W-:Y:S03]  /*28720*/  STL.64 [R1+0x628], R16 ;  /* 0x0006281001007387 */ /* 0x000fe60000100a00 */
[--C-:B----4-:R-:W-:Y:S01]  /*28730*/  IMAD.WIDE R10, R4, 0x2, R14.reuse ;  /* 0x00000002040a7825 */ /* 0x110fe200078e020e */
[----:B------:R0:W-:Y:S03]  /*28740*/  STL.64 [R1+0x640], R12 ;  /* 0x0006400c01007387 */ /* 0x0001e60000100a00 */
[--C-:B------:R-:W-:Y:S01]  /*28750*/  IMAD.WIDE R6, R18, 0x2, R14.reuse ;  /* 0x0000000212067825 */ /* 0x100fe200078e020e */
[----:B------:R1:W-:Y:S04]  /*28760*/  STL.64 [R1+0x650], R10 ;  /* 0x0006500a01007387 */ /* 0x0003e80000100a00 */
[----:B------:R4:W-:Y:S01]  /*28770*/  STL.64 [R1+0x668], R6 ;  /* 0x0006680601007387 */ /* 0x0009e20000100a00 */
[----:B0-----:R-:W-:-:S04]  /*28780*/  IMAD.WIDE R12, R26, 0x2, R14 ;  /* 0x000000021a0c7825 */ /* 0x001fc800078e020e */
[--C-:B-1----:R-:W-:Y:S01]  /*28790*/  IMAD.WIDE R10, R9, 0x2, R14.reuse ;  /* 0x00000002090a7825 */ /* 0x102fe200078e020e */
[----:B------:R-:W-:Y:S04]  /*287a0*/  STL.64 [R1+0x678], R12 ;  /* 0x0006780c01007387 */ /* 0x000fe80000100a00 */
[----:B------:R-:W3:Y:S01]  /*287b0*/  LDL R22, [R1+0xa28] ;  /* 0x000a280001167983 */ /* 0x000ee20000100800 */
[----:B----4-:R-:W-:-:S03]  /*287c0*/  IMAD.WIDE R6, R3, 0x2, R14 ;  /* 0x0000000203067825 */ /* 0x010fc600078e020e */
[----:B------:R-:W-:Y:S04]  /*287d0*/  STL.64 [R1+0x690], R10 ;  /* 0x0006900a01007387 */ /* 0x000fe80000100a00 */
[----:B------:R-:W4:Y:S04]  /*287e0*/  LDL R23, [R1+0xa2c] ;  /* 0x000a2c0001177983 */ /* 0x000f280000100800 */
[----:B------:R5:W-:Y:S04]  /*287f0*/  STL.64 [R1+0x6a0], R6 ;  /* 0x0006a00601007387 */ /* 0x000be80000100a00 */
[----:B------:R-:W4:Y:S04]  /*28800*/  LDL R18, [R1+0xa34] ;  /* 0x000a340001127983 */ /* 0x000f280000100800 */
[----:B------:R-:W4:Y:S04]  /*28810*/  LDL R26, [R1+0xa40] ;  /* 0x000a4000011a7983 */ /* 0x000f280000100800 */
[----:B------:R-:W4:Y:S04]  /*28820*/  LDL R9, [R1+0xa44] ;  /* 0x000a440001097983 */ /* 0x000f280000100800 */
[----:B------:R-:W4:Y:S01]  /*28830*/  LDL R3, [R1+0xa50] ;  /* 0x000a500001037983 */ /* 0x000f220000100800 */
[----:B-----5:R-:W-:-:S03]  /*28840*/  IMAD.WIDE R6, R28, 0x2, R14 ;  /* 0x000000021c067825 */ /* 0x020fc600078e020e */
[----:B------:R-:W5:Y:S04]  /*28850*/  LDL R28, [R1+0xa54] ;  /* 0x000a5400011c7983 */ /* 0x000f680000100800 */
[----:B------:R2:W-:Y:S01]  /*28860*/  STL.64 [R1+0x6b8], R6 ;  /* 0x0006b80601007387 */ /* 0x0005e20000100a00 */
[----:B------:R-:W-:-:S04]  /*28870*/  IMAD.WIDE R4, R5, 0x2, R14 ;  /* 0x0000000205047825 */ /* 0x000fc800078e020e */
[--C-:B------:R-:W-:Y:S01]  /*28880*/  IMAD.WIDE R10, R19, 0x2, R14.reuse ;  /* 0x00000002130a7825 */ /* 0x100fe200078e020e */
[----:B------:R0:W-:Y:S04]  /*28890*/  STL.64 [R1+0x6c8], R4 ;  /* 0x0006c80401007387 */ /* 0x0001e80000100a00 */
[----:B------:R-:W-:Y:S01]  /*288a0*/  STL.64 [R1+0x6e0], R10 ;  /* 0x0006e00a01007387 */ /* 0x000fe20000100a00 */
[----:B--2---:R-:W-:-:S03]  /*288b0*/  IMAD.WIDE R6, R2, 0x2, R14 ;  /* 0x0000000202067825 */ /* 0x004fc600078e020e */
[----:B------:R-:W2:Y:S01]  /*288c0*/  LDL R2, [R1+0xa60] ;  /* 0x000a600001027983 */ /* 0x000ea20000100800 */
[----:B0-----:R-:W-:-:S03]  /*288d0*/  IMAD.WIDE R4, R29, 0x2, R14 ;  /* 0x000000021d047825 */ /* 0x001fc600078e020e */
[----:B------:R3:W-:Y:S04]  /*288e0*/  STL.64 [R1+0x6f0], R6 ;  /* 0x0006f00601007387 */ /* 0x0007e80000100a00 */
[----:B------:R-:W2:Y:S04]  /*288f0*/  LDL R29, [R1+0xa64] ;  /* 0x000a6400011d7983 */ /* 0x000ea80000100800 */
[----:B------:R0:W-:Y:S04]  /*28900*/  STL.64 [R1+0x708], R4 ;  /* 0x0007080401007387 */ /* 0x0001e80000100a00 */
[----:B------:R-:W2:Y:S01]  /*28910*/  LDL R20, [R1+0xa70] ;  /* 0x000a700001147983 */ /* 0x000ea20000100800 */
[----:B---3--:R-:W-:-:S05]  /*28920*/  IMAD.WIDE R6, R27, 0x2, R14 ;  /* 0x000000021b067825 */ /* 0x008fca00078e020e */
[----:B------:R1:W-:Y:S04]  /*28930*/  STL.64 [R1+0x718], R6 ;  /* 0x0007180601007387 */ /* 0x0003e80000100a00 */
[----:B------:R-:W3:Y:S01]  /*28940*/  LDL R21, [R1+0xa74] ;  /* 0x000a740001157983 */ /* 0x000ee20000100800 */
[----:B0-----:R-:W-:-:S05]  /*28950*/  IMAD.WIDE R4, R8, 0x2, R14 ;  /* 0x0000000208047825 */ /* 0x001fca00078e020e */
[----:B------:R0:W-:Y:S04]  /*28960*/  STL.64 [R1+0x730], R4 ;  /* 0x0007300401007387 */ /* 0x0001e80000100a00 */
[----:B------:R-:W3:Y:S04]  /*28970*/  LDL R16, [R1+0xa80] ;  /* 0x000a800001107983 */ /* 0x000ee80000100800 */
[----:B------:R-:W3:Y:S04]  /*28980*/  LDL R17, [R1+0xa84] ;  /* 0x000a840001117983 */ /* 0x000ee80000100800 */
[----:B------:R-:W3:Y:S04]  /*28990*/  LDL R12, [R1+0xa90] ;  /* 0x000a9000010c7983 */ /* 0x000ee80000100800 */
[----:B------:R-:W3:Y:S04]  /*289a0*/  LDL R13, [R1+0xa94] ;  /* 0x000a9400010d7983 */ /* 0x000ee80000100800 */
[----:B------:R-:W3:Y:S04]  /*289b0*/  LDL R10, [R1+0xaa0] ;  /* 0x000aa000010a7983 */ /* 0x000ee80000100800 */
[----:B------:R-:W3:Y:S04]  /*289c0*/  LDL R11, [R1+0xaa4] ;  /* 0x000aa400010b7983 */ /* 0x000ee80000100800 */
[----:B-1----:R-:W3:Y:S04]  /*289d0*/  LDL R6, [R1+0xab0] ;  /* 0x000ab00001067983 */ /* 0x002ee80000100800 */
[----:B------:R-:W3:Y:S04]  /*289e0*/  LDL R7, [R1+0xab4] ;  /* 0x000ab40001077983 */ /* 0x000ee80000100800 */
[----:B0-----:R-:W3:Y:S04]  /*289f0*/  LDL R4, [R1+0xac0] ;  /* 0x000ac00001047983 */ /* 0x001ee80000100800 */
[----:B------:R-:W3:Y:S04]  /*28a00*/  LDL R5, [R1+0xac4] ;  /* 0x000ac40001057983 */ /* 0x000ee80000100800 */
[----:B------:R-:W3:Y:S04]  /*28a10*/  LDL R19, [R1+0xad0] ;  /* 0x000ad00001137983 */ /* 0x000ee80000100800 */
[----:B------:R-:W3:Y:S04]  /*28a20*/  LDL R27, [R1+0xad4] ;  /* 0x000ad400011b7983 */ /* 0x000ee80000100800 */
[----:B------:R-:W3:Y:S01]  /*28a30*/  LDL R8, [R1+0xae0] ;  /* 0x000ae00001087983 */ /* 0x000ee20000100800 */
[----:B------:R-:W-:-:S05]  /*28a40*/  IMAD.WIDE R24, R22, 0x2, R14 ;  /* 0x0000000216187825 */ /* 0x000fca00078e020e */
[----:B------:R4:W-:Y:S02]  /*28a50*/  STL.64 [R1+0x740], R24 ;  /* 0x0007401801007387 */ /* 0x0009e40000100a00 */
[----:B----4-:R-:W-:-:S04]  /*28a60*/  IMAD.WIDE R24, R23, 0x2, R14 ;  /* 0x0000000217187825 */ /* 0x010fc800078e020e */
[--C-:B------:R-:W-:Y:S01]  /*28a70*/  IMAD.WIDE R22, R18, 0x2, R14.reuse ;  /* 0x0000000212167825 */ /* 0x100fe200078e020e */
[----:B------:R0:W-:Y:S04]  /*28a80*/  STL.64 [R1+0x758], R24 ;  /* 0x0007581801007387 */ /* 0x0001e80000100a00 */
[----:B------:R1:W-:Y:S01]  /*28a90*/  STL.64 [R1+0x768], R22 ;  /* 0x0007681601007387 */ /* 0x0003e20000100a00 */
[----:B0-----:R-:W-:-:S04]  /*28aa0*/  IMAD.WIDE R24, R26, 0x2, R14 ;  /* 0x000000021a187825 */ /* 0x001fc800078e020e */
[--C-:B-1----:R-:W-:Y:S01]  /*28ab0*/  IMAD.WIDE R22, R9, 0x2, R14.reuse ;  /* 0x0000000209167825 */ /* 0x102fe200078e020e */
[----:B------:R0:W-:Y:S04]  /*28ac0*/  STL.64 [R1+0x780], R24 ;  /* 0x0007801801007387 */ /* 0x0001e80000100a00 */
[----:B------:R-:W4:Y:S04]  /*28ad0*/  LDL R9, [R1+0xae4] ;  /* 0x000ae40001097983 */ /* 0x000f280000100800 */
[----:B------:R5:W-:Y:S01]  /*28ae0*/  STL.64 [R1+0x790], R22 ;  /* 0x0007901601007387 */ /* 0x000be20000100a00 */
[----:B0-----:R-:W-:-:S05]  /*28af0*/  IMAD.WIDE R24, R3, 0x2, R14 ;  /* 0x0000000203187825 */ /* 0x001fca00078e020e */
[----:B------:R2:W-:Y:S04]  /*28b00*/  STL.64 [R1+0x7a8], R24 ;  /* 0x0007a81801007387 */ /* 0x0005e80000100a00 */
[----:B------:R-:W4:Y:S04]  /*28b10*/  LDL R18, [R1+0xaf0] ;  /* 0x000af00001127983 */ /* 0x000f280000100800 */
[----:B------:R-:W4:Y:S01]  /*28b20*/  LDL R26, [R1+0xaf4] ;  /* 0x000af400011a7983 */ /* 0x000f220000100800 */
[----:B-----5:R-:W-:-:S05]  /*28b30*/  IMAD.WIDE R22, R28, 0x2, R14 ;  /* 0x000000021c167825 */ /* 0x020fca00078e020e */
[----:B------:R0:W-:Y:S04]  /*28b40*/  STL.64 [R1+0x7b8], R22 ;  /* 0x0007b81601007387 */ /* 0x0001e80000100a00 */
[----:B------:R-:W5:Y:S04]  /*28b50*/  LDL R3, [R1+0xb00] ;  /* 0x000b000001037983 */ /* 0x000f680000100800 */
[----:B------:R-:W5:Y:S01]  /*28b60*/  LDL R28, [R1+0xb04] ;  /* 0x000b0400011c7983 */ /* 0x000f620000100800 */
[----:B--2---:R-:W-:-:S03]  /*28b70*/  IMAD.WIDE R24, R2, 0x2, R14 ;  /* 0x0000000202187825 */ /* 0x004fc600078e020e */
[----:B------:R-:W2:Y:S04]  /*28b80*/  LDL R2, [R1+0xb10] ;  /* 0x000b100001027983 */ /* 0x000ea80000100800 */
[----:B------:R-:W-:Y:S01]  /*28b90*/  STL.64 [R1+0x7d0], R24 ;  /* 0x0007d01801007387 */ /* 0x000fe20000100a00 */
[----:B0-----:R-:W-:-:S03]  /*28ba0*/  IMAD.WIDE R22, R29, 0x2, R14 ;  /* 0x000000021d167825 */ /* 0x001fc600078e020e */
[----:B------:R-:W2:Y:S04]  /*28bb0*/  LDL R29, [R1+0xb14] ;  /* 0x000b1400011d7983 */ /* 0x000ea80000100800 */
[----:B------:R0:W-:Y:S02]  /*28bc0*/  STL.64 [R1+0x7e0], R22 ;  /* 0x0007e01601007387 */ /* 0x0001e40000100a00 */
[----:B0-----:R-:W-:-:S04]  /*28bd0*/  IMAD.WIDE R22, R20, 0x2, R14 ;  /* 0x0000000214167825 */ /* 0x001fc800078e020e */
[--C-:B---3--:R-:W-:Y:S01]  /*28be0*/  IMAD.WIDE R24, R21, 0x2, R14.reuse ;  /* 0x0000000215187825 */ /* 0x108fe200078e020e */
[----:B------:R0:W-:Y:S04]  /*28bf0*/  STL.64 [R1+0x7f8], R22 ;  /* 0x0007f81601007387 */ /* 0x0001e80000100a00 */
[----:B------:R-:W-:Y:S01]  /*28c00*/  STL.64 [R1+0x808], R24 ;  /* 0x0008081801007387 */ /* 0x000fe20000100a00 */
[----:B0-----:R-:W-:-:S04]  /*28c10*/  IMAD.WIDE R22, R16, 0x2, R14 ;  /* 0x0000000210167825 */ /* 0x001fc800078e020e */
        /* <DEDUP_REMOVED lines=10> */
[--C-:B---3--:R-:W-:Y:S01]  /*28cc0*/  IMAD.WIDE R12, R6, 0x2, R14.reuse ;  /* 0x00000002060c7825 */ /* 0x108fe200078e020e */
        /* <DEDUP_REMOVED lines=12> */
[----:B------:R-:W3:Y:S04]  /*28d90*/  LDL R22, [R1+0xb20] ;  /* 0x000b200001167983 */ /* 0x000ee80000100800 */
[----:B------:R-:W-:Y:S04]  /*28da0*/  STL.64 [R1+0x8f8], R6 ;  /* 0x0008f80601007387 */ /* 0x000fe80000100a00 */
[----:B------:R-:W3:Y:S04]  /*28db0*/  LDL R23, [R1+0xb24] ;  /* 0x000b240001177983 */ /* 0x000ee80000100800 */
[----:B------:R0:W-:Y:S04]  /*28dc0*/  STL.64 [R1+0x908], R4 ;  /* 0x0009080401007387 */ /* 0x0001e80000100a00 */
[----:B------:R-:W3:Y:S04]  /*28dd0*/  LDL R19, [R1+0xb34] ;  /* 0x000b340001137983 */ /* 0x000ee80000100800 */
[----:B------:R-:W3:Y:S04]  /*28de0*/  LDL R27, [R1+0xb40] ;  /* 0x000b4000011b7983 */ /* 0x000ee80000100800 */
[----:B0-----:R-:W3:Y:S04]  /*28df0*/  LDL R4, [R1+0xb30] ;  /* 0x000b300001047983 */ /* 0x001ee80000100800 */
[----:B------:R-:W3:Y:S01]  /*28e00*/  LDL R8, [R1+0xb44] ;  /* 0x000b440001087983 */ /* 0x000ee20000100800 */
[----:B----4-:R-:W-:-:S03]  /*28e10*/  IMAD.WIDE R10, R9, 0x2, R14 ;  /* 0x00000002090a7825 */ /* 0x010fc600078e020e */
[----:B------:R-:W4:Y:S04]  /*28e20*/  LDL R9, [R1+0xb50] ;  /* 0x000b500001097983 */ /* 0x000f280000100800 */
[----:B------:R5:W-:Y:S01]  /*28e30*/  STL.64 [R1+0x920], R10 ;  /* 0x0009200a01007387 */ /* 0x000be20000100a00 */
[----:B------:R-:W-:-:S04]  /*28e40*/  IMAD.WIDE R6, R18, 0x2, R14 ;  /* 0x0000000212067825 */ /* 0x000fc800078e020e */
[--C-:B------:R-:W-:Y:S01]  /*28e50*/  IMAD.WIDE R12, R26, 0x2, R14.reuse ;  /* 0x000000021a0c7825 */ /* 0x100fe200078e020e */
[----:B------:R0:W-:Y:S04]  /*28e60*/  STL.64 [R1+0x930], R6 ;  /* 0x0009300601007387 */ /* 0x0001e80000100a00 */
[----:B------:R-:W-:Y:S01]  /*28e70*/  STL.64 [R1+0x948], R12 ;  /* 0x0009480c01007387 */ /* 0x000fe20000100a00 */
[----:B-----5:R-:W-:-:S03]  /*28e80*/  IMAD.WIDE R10, R3, 0x2, R14 ;  /* 0x00000002030a7825 */ /* 0x020fc600078e020e */
[----:B------:R-:W5:Y:S01]  /*28e90*/  LDL R3, [R1+0xb54] ;  /* 0x000b540001037983 */ /* 0x000f620000100800 */
[----:B0-----:R-:W-:-:S03]  /*28ea0*/  IMAD.WIDE R6, R28, 0x2, R14 ;  /* 0x000000021c067825 */ /* 0x001fc600078e020e */
[----:B------:R2:W-:Y:S04]  /*28eb0*/  STL.64 [R1+0x958], R10 ;  /* 0x0009580a01007387 */ /* 0x0005e80000100a00 */
[----:B------:R-:W5:Y:S04]  /*28ec0*/  LDL R28, [R1+0xb60] ;  /* 0x000b6000011c7983 */ /* 0x000f680000100800 */
[----:B------:R0:W-:Y:S04]  /*28ed0*/  STL.64 [R1+0x970], R6 ;  /* 0x0009700601007387 */ /* 0x0001e80000100a00 */
[----:B------:R-:W5:Y:S01]  /*28ee0*/  LDL R20, [R1+0xb64] ;  /* 0x000b640001147983 */ /* 0x000f620000100800 */
[----:B--2---:R-:W-:-:S05]  /*28ef0*/  IMAD.WIDE R10, R2, 0x2, R14 ;  /* 0x00000002020a7825 */ /* 0x004fca00078e020e */
[----:B------:R1:W-:Y:S01]  /*28f00*/  STL.64 [R1+0x980], R10 ;  /* 0x0009800a01007387 */ /* 0x0003e20000100a00 */
[----:B0-----:R-:W-:-:S03]  /*28f10*/  IMAD.WIDE R6, R29, 0x2, R14 ;  /* 0x000000021d067825 */ /* 0x001fc600078e020e */
[----:B------:R-:W2:Y:S04]  /*28f20*/  LDL R21, [R1+0xb6c] ;  /* 0x000b6c0001157983 */ /* 0x000ea80000100800 */
[----:B------:R0:W-:Y:S04]  /*28f30*/  STL.64 [R1+0x998], R6 ;  /* 0x0009980601007387 */ /* 0x0001e80000100a00 */
[----:B------:R-:W2:Y:S04]  /*28f40*/  LDL R16, [R1+0xb78] ;  /* 0x000b780001107983 */ /* 0x000ea80000100800 */
[----:B------:R-:W2:Y:S04]  /*28f50*/  LDL R17, [R1+0xb7c] ;  /* 0x000b7c0001117983 */ /* 0x000ea80000100800 */
[----:B------:R-:W2:Y:S04]  /*28f60*/  LDL R12, [R1+0xb88] ;  /* 0x000b8800010c7983 */ /* 0x000ea80000100800 */
[----:B------:R-:W2:Y:S04]  /*28f70*/  LDL R13, [R1+0xb8c] ;  /* 0x000b8c00010d7983 */ /* 0x000ea80000100800 */
[----:B-1----:R-:W2:Y:S04]  /*28f80*/  LDL R10, [R1+0xb98] ;  /* 0x000b9800010a7983 */ /* 0x002ea80000100800 */
[----:B------:R-:W2:Y:S04]  /*28f90*/  LDL R11, [R1+0xb9c] ;  /* 0x000b9c00010b7983 */ /* 0x000ea80000100800 */
[----:B0-----:R-:W2:Y:S04]  /*28fa0*/  LDL R6, [R1+0xba8] ;  /* 0x000ba80001067983 */ /* 0x001ea80000100800 */
[----:B------:R-:W2:Y:S04]  /*28fb0*/  LDL R7, [R1+0xbac] ;  /* 0x000bac0001077983 */ /* 0x000ea80000100800 */
[----:B------:R-:W2:Y:S04]  /*28fc0*/  LDL R5, [R1+0xbb8] ;  /* 0x000bb80001057983 */ /* 0x000ea80000100800 */
[----:B------:R-:W2:Y:S04]  /*28fd0*/  LDL R18, [R1+0xbbc] ;  /* 0x000bbc0001127983 */ /* 0x000ea80000100800 */
[----:B------:R-:W2:Y:S04]  /*28fe0*/  LDL R26, [R1+0xbc8] ;  /* 0x000bc800011a7983 */ /* 0x000ea80000100800 */
[----:B------:R-:W2:Y:S04]  /*28ff0*/  LDL R2, [R1+0xbcc] ;  /* 0x000bcc0001027983 */ /* 0x000ea80000100800 */
[----:B------:R-:W2:Y:S01]  /*29000*/  LDL R29, [R1+0xbd8] ;  /* 0x000bd800011d7983 */ /* 0x000ea20000100800 */
[----:B---3--:R-:W-:-:S04]  /*29010*/  IMAD.WIDE R24, R22, 0x2, R14 ;  /* 0x0000000216187825 */ /* 0x008fc800078e020e */
[--C-:B------:R-:W-:Y:S01]  /*29020*/  IMAD.WIDE R22, R23, 0x2, R14.reuse ;  /* 0x0000000217167825 */ /* 0x100fe200078e020e */
[----:B------:R0:W-:Y:S04]  /*29030*/  STL.64 [R1+0x9a8], R24 ;  /* 0x0009a81801007387 */ /* 0x0001e80000100a00 */
[----:B------:R1:W-:Y:S01]  /*29040*/  STL.64 [R1+0x9c0], R22 ;  /* 0x0009c01601007387 */ /* 0x0003e20000100a00 */
[----:B0-----:R-:W-:-:S04]  /*29050*/  IMAD.WIDE R24, R4, 0x2, R14 ;  /* 0x0000000204187825 */ /* 0x001fc800078e020e */
[--C-:B-1----:R-:W-:Y:S01]  /*29060*/  IMAD.WIDE R22, R19, 0x2, R14.reuse ;  /* 0x0000000213167825 */ /* 0x102fe200078e020e */
[----:B------:R0:W-:Y:S04]  /*29070*/  STL.64 [R1+0x9d0], R24 ;  /* 0x0009d01801007387 */ /* 0x0001e80000100a00 */
[----:B------:R1:W-:Y:S01]  /*29080*/  STL.64 [R1+0x9e8], R22 ;  /* 0x0009e81601007387 */ /* 0x0003e20000100a00 */
[----:B0-----:R-:W-:-:S03]  /*29090*/  IMAD.WIDE R24, R27, 0x2, R14 ;  /* 0x000000021b187825 */ /* 0x001fc600078e020e */
[----:B------:R-:W3:Y:S01]  /*290a0*/  LDL R27, [R1+0xbdc] ;  /* 0x000bdc00011b7983 */ /* 0x000ee20000100800 */
[----:B-1----:R-:W-:-:S03]  /*290b0*/  IMAD.WIDE R22, R8, 0x2, R14 ;  /* 0x0000000208167825 */ /* 0x002fc600078e020e */
[----:B------:R-:W-:Y:S04]  /*290c0*/  STL.64 [R1+0x9f8], R24 ;  /* 0x0009f81801007387 */ /* 0x000fe80000100a00 */
[----:B------:R-:W-:Y:S04]  /*290d0*/  STL.64 [R1+0xa10], R22 ;  /* 0x000a101601007387 */ /* 0x000fe80000100a00 */
[----:B------:R-:W3:Y:S04]  /*290e0*/  LDL R4, [R1+0xbe8] ;  /* 0x000be80001047983 */ /* 0x000ee80000100800 */
[----:B------:R-:W3:Y:S01]  /*290f0*/  LDL R19, [R1+0xbec] ;  /* 0x000bec0001137983 */ /* 0x000ee20000100800 */
[----:B----4-:R-:W-:-:S05]  /*29100*/  IMAD.WIDE R8, R9, 0x2, R14 ;  /* 0x0000000209087825 */ /* 0x010fca00078e020e */
[----:B------:R0:W-:Y:S04]  /*29110*/  STL.64 [R1+0xa20], R8 ;  /* 0x000a200801007387 */ /* 0x0001e80000100a00 */
[----:B0-----:R-:W4:Y:S04]  /*29120*/  LDL R8, [R1+0xbf8] ;  /* 0x000bf80001087983 */ /* 0x001f280000100800 */
[----:B------:R-:W4:Y:S01]  /*29130*/  LDL R9, [R1+0xbfc] ;  /* 0x000bfc0001097983 */ /* 0x000f220000100800 */
[----:B-----5:R-:W-:-:S03]  /*29140*/  IMAD.WIDE R24, R3, 0x2, R14 ;  /* 0x0000000203187825 */ /* 0x020fc600078e020e */
[----:B------:R-:W5:Y:S01]  /*29150*/  LDL R3, [R1+0xc08] ;  /* 0x000c080001037983 */ /* 0x000f620000100800 */
[----:B------:R-:W-:-:S03]  /*29160*/  IMAD.WIDE R22, R28, 0x2, R14 ;  /* 0x000000021c167825 */ /* 0x000fc600078e020e */
[----:B------:R-:W-:Y:S04]  /*29170*/  STL.64 [R1+0xa38], R24 ;  /* 0x000a381801007387 */ /* 0x000fe80000100a00 */
[----:B------:R-:W5:Y:S04]  /*29180*/  LDL R28, [R1+0xc0c] ;  /* 0x000c0c00011c7983 */ /* 0x000f680000100800 */
[----:B------:R0:W-:Y:S02]  /*29190*/  STL.64 [R1+0xa48], R22 ;  /* 0x000a481601007387 */ /* 0x0001e40000100a00 */
[----:B0-----:R-:W-:-:S04]  /*291a0*/  IMAD.WIDE R22, R20, 0x2, R14 ;  /* 0x0000000214167825 */ /* 0x001fc800078e020e */
[--C-:B--2---:R-:W-:Y:S01]  /*291b0*/  IMAD.WIDE R20, R21, 0x2, R14.reuse ;  /* 0x0000000215147825 */ /* 0x104fe200078e020e */
[----:B------:R0:W-:Y:S03]  /*291c0*/  STL.64 [R1+0xa58], R22 ;  /* 0x000a581601007387 */ /* 0x0001e60000100a00 */
[--C-:B------:R-:W-:Y:S01]  /*291d0*/  IMAD.WIDE R24, R16, 0x2, R14.reuse ;  /* 0x0000000210187825 */ /* 0x100fe200078e020e */
[----:B------:R1:W-:Y:S04]  /*291e0*/  STL.64 [R1+0xa68], R20 ;  /* 0x000a681401007387 */ /* 0x0003e80000100a00 */
[----:B------:R-:W-:Y:S01]  /*291f0*/  STL.64 [R1+0xa78], R24 ;  /* 0x000a781801007387 */ /* 0x000fe20000100a00 */
[----:B0-----:R-:W-:-:S04]  /*29200*/  IMAD.WIDE R22, R17, 0x2, R14 ;  /* 0x0000000211167825 */ /* 0x001fc800078e020e */
        /* <DEDUP_REMOVED lines=13> */
[----:B------:R0:W-:Y:S03]  /*292e0*/  STL.64 [R1+0xae8], R12 ;  /* 0x000ae80c01007387 */ /* 0x0001e60000100a00 */
[--C-:B------:R-:W-:Y:S01]  /*292f0*/  IMAD.WIDE R6, R18, 0x2, R14.reuse ;  /* 0x0000000212067825 */ /* 0x100fe200078e020e */
[----:B------:R1:W-:Y:S04]  /*29300*/  STL.64 [R1+0xaf8], R10 ;  /* 0x000af80a01007387 */ /* 0x0003e80000100a00 */
[----:B------:R2:W-:Y:S01]  /*29310*/  STL.64 [R1+0xb08], R6 ;  /* 0x000b080601007387 */ /* 0x0005e20000100a00 */
[----:B0-----:R-:W-:-:S04]  /*29320*/  IMAD.WIDE R12, R26, 0x2, R14 ;  /* 0x000000021a0c7825 */ /* 0x001fc800078e020e */
[--C-:B-1----:R-:W-:Y:S01]  /*29330*/  IMAD.WIDE R10, R2, 0x2, R14.reuse ;  /* 0x00000002020a7825 */ /* 0x102fe200078e020e */
[----:B------:R-:W-:Y:S03]  /*29340*/  STL.64 [R1+0xb18], R12 ;  /* 0x000b180c01007387 */ /* 0x000fe60000100a00 */
[--C-:B--2---:R-:W-:Y:S02]  /*29350*/  IMAD.WIDE R6, R29, 0x2, R14.reuse ;  /* 0x000000021d067825 */ /* 0x104fe400078e020e */
[----:B------:R-:W2:Y:S04]  /*29360*/  LDL R29, [R1+0xc18] ;  /* 0x000c1800011d7983 */ /* 0x000ea80000100800 */
[----:B------:R3:W-:Y:S04]  /*29370*/  STL.64 [R1+0xb28], R10 ;  /* 0x000b280a01007387 */ /* 0x0007e80000100a00 */
[----:B------:R-:W2:Y:S04]  /*29380*/  LDL R25, [R1+0xc1c] ;  /* 0x000c1c0001197983 */ /* 0x000ea80000100800 */
[----:B------:R0:W-:Y:S04]  /*29390*/  STL.64 [R1+0xb38], R6 ;  /* 0x000b380601007387 */ /* 0x0001e80000100a00 */
[----:B------:R-:W2:Y:S04]  /*293a0*/  LDL R5, [R1+0xc28] ;  /* 0x000c280001057983 */ /* 0x000ea80000100800 */
[----:B------:R-:W2:Y:S04]  /*293b0*/  LDL R18, [R1+0xc2c] ;  /* 0x000c2c0001127983 */ /* 0x000ea80000100800 */
[----:B------:R-:W2:Y:S04]  /*293c0*/  LDL R26, [R1+0xc38] ;  /* 0x000c3800011a7983 */ /* 0x000ea80000100800 */
[----:B------:R-:W2:Y:S01]  /*293d0*/  LDL R2, [R1+0xc3c] ;  /* 0x000c3c0001027983 */ /* 0x000ea20000100800 */
[----:B---3--:R-:W-:-:S03]  /*293e0*/  IMAD.WIDE R10, R27, 0x2, R14 ;  /* 0x000000021b0a7825 */ /* 0x008fc600078e020e */
[----:B------:R-:W3:Y:S04]  /*293f0*/  LDL R27, [R1+0xc48] ;  /* 0x000c4800011b7983 */ /* 0x000ee80000100800 */
[----:B------:R4:W-:Y:S01]  /*29400*/  STL.64 [R1+0xb48], R10 ;  /* 0x000b480a01007387 */ /* 0x0009e20000100a00 */
[----:B0-----:R-:W-:-:S04]  /*29410*/  IMAD.WIDE R6, R4, 0x2, R14 ;  /* 0x0000000204067825 */ /* 0x001fc800078e020e */
[--C-:B------:R-:W-:Y:S01]  /*29420*/  IMAD.WIDE R12, R19, 0x2, R14.reuse ;  /* 0x00000002130c7825 */ /* 0x100fe200078e020e */
[----:B------:R0:W-:Y:S04]  /*29430*/  STL.64 [R1+0xb58], R6 ;  /* 0x000b580601007387 */ /* 0x0001e80000100a00 */
[----:B------:R-:W-:Y:S01]  /*29440*/  STL.64 [R1+0xb70], R12 ;  /* 0x000b700c01007387 */ /* 0x000fe20000100a00 */
[----:B----4-:R-:W-:-:S03]  /*29450*/  IMAD.WIDE R10, R8, 0x2, R14 ;  /* 0x00000002080a7825 */ /* 0x010fc600078e020e */
[----:B------:R-:W4:Y:S01]  /*29460*/  LDL R8, [R1+0xc4c] ;  /* 0x000c4c0001087983 */ /* 0x000f220000100800 */
[----:B0-----:R-:W-:-:S03]  /*29470*/  IMAD.WIDE R6, R9, 0x2, R14 ;  /* 0x0000000209067825 */ /* 0x001fc600078e020e */
[----:B------:R5:W-:Y:S04]  /*29480*/  STL.64 [R1+0xb80], R10 ;  /* 0x000b800a01007387 */ /* 0x000be80000100a00 */
[----:B------:R-:W4:Y:S04]  /*29490*/  LDL R9, [R1+0xc58] ;  /* 0x000c580001097983 */ /* 0x000f280000100800 */
[----:B------:R0:W-:Y:S04]  /*294a0*/  STL.64 [R1+0xb90], R6 ;  /* 0x000b900601007387 */ /* 0x0001e80000100a00 */
[----:B------:R-:W4:Y:S01]  /*294b0*/  LDL R22, [R1+0xc5c] ;  /* 0x000c5c0001167983 */ /* 0x000f220000100800 */
[----:B-----5:R-:W-:-:S05]  /*294c0*/  IMAD.WIDE R10, R3, 0x2, R14 ;  /* 0x00000002030a7825 */ /* 0x020fca00078e020e */
[----:B------:R1:W-:Y:S04]  /*294d0*/  STL.64 [R1+0xba0], R10 ;  /* 0x000ba00a01007387 */ /* 0x0003e80000100a00 */
[----:B------:R-:W5:Y:S01]  /*294e0*/  LDL R23, [R1+0xc68] ;  /* 0x000c680001177983 */ /* 0x000f620000100800 */
[----:B0-----:R-:W-:-:S05]  /*294f0*/  IMAD.WIDE R6, R28, 0x2, R14 ;  /* 0x000000021c067825 */ /* 0x001fca00078e020e */
[----:B------:R0:W-:Y:S04]  /*29500*/  STL.64 [R1+0xbb0], R6 ;  /* 0x000bb00601007387 */ /* 0x0001e80000100a00 */
[----:B------:R-:W5:Y:S04]  /*29510*/  LDL R20, [R1+0xc70] ;  /* 0x000c700001147983 */ /* 0x000f680000100800 */
[----:B------:R-:W5:Y:S04]  /*29520*/  LDL R21, [R1+0xc80] ;  /* 0x000c800001157983 */ /* 0x000f680000100800 */
[----:B------:R-:W5:Y:S04]  /*29530*/  LDL R16, [R1+0xc88] ;  /* 0x000c880001107983 */ /* 0x000f680000100800 */
[----:B------:R-:W5:Y:S04]  /*29540*/  LDL R17, [R1+0xc98] ;  /* 0x000c980001117983 */ /* 0x000f680000100800 */
[----:B------:R-:W5:Y:S04]  /*29550*/  LDL R12, [R1+0xca0] ;  /* 0x000ca000010c7983 */ /* 0x000f680000100800 */
[----:B------:R-:W5:Y:S04]  /*29560*/  LDL R13, [R1+0xcb0] ;  /* 0x000cb000010d7983 */ /* 0x000f680000100800 */
[----:B-1----:R-:W5:Y:S04]  /*29570*/  LDL R10, [R1+0xcb8] ;  /* 0x000cb800010a7983 */ /* 0x002f680000100800 */
[----:B------:R-:W5:Y:S04]  /*29580*/  LDL R11, [R1+0xcc8] ;  /* 0x000cc800010b7983 */ /* 0x000f680000100800 */
[----:B0-----:R-:W5:Y:S04]  /*29590*/  LDL R6, [R1+0xcd0] ;  /* 0x000cd00001067983 */ /* 0x001f680000100800 */
[----:B------:R-:W5:Y:S04]  /*295a0*/  LDL R7, [R1+0xce0] ;  /* 0x000ce00001077983 */ /* 0x000f680000100800 */
[----:B------:R-:W5:Y:S04]  /*295b0*/  LDL R4, [R1+0xcf0] ;  /* 0x000cf00001047983 */ /* 0x000f680000100800 */
[----:B------:R-:W5:Y:S04]  /*295c0*/  LDL R19, [R1+0xcf8] ;  /* 0x000cf80001137983 */ /* 0x000f680000100800 */
[----:B------:R-:W5:Y:S01]  /*295d0*/  LDL R3, [R1+0xd08] ;  /* 0x000d080001037983 */ /* 0x000f620000100800 */
[----:B--2---:R-:W-:-:S05]  /*295e0*/  IMAD.WIDE R28, R29, 0x2, R14 ;  /* 0x000000021d1c7825 */ /* 0x004fca00078e020e */
[----:B------:R0:W-:Y:S01]  /*295f0*/  STL.64 [R1+0xbc0], R28 ;  /* 0x000bc01c01007387 */ /* 0x0001e20000100a00 */
[----:B------:R-:W-:-:S03]  /*29600*/  IMAD.WIDE R24, R25, 0x2, R14 ;  /* 0x0000000219187825 */ /* 0x000fc600078e020e */
[----:B0-----:R-:W2:Y:S04]  /*29610*/  LDL.LU.64 R28, [R1+0x35f0] ;  /* 0x0035f000011c7983 */ /* 0x001ea80000300a00 */
[----:B------:R0:W-:Y:S02]  /*29620*/  STL.64 [R1+0xbd0], R24 ;  /* 0x000bd01801007387 */ /* 0x0001e40000100a00 */
[----:B0-----:R-:W-:-:S05]  /*29630*/  IMAD.WIDE R24, R5, 0x2, R14 ;  /* 0x0000000205187825 */ /* 0x001fca00078e020e */
[----:B------:R0:W-:Y:S02]  /*29640*/  STL.64 [R1+0xbe0], R24 ;  /* 0x000be01801007387 */ /* 0x0001e40000100a00 */
[----:B0-----:R-:W-:-:S05]  /*29650*/  IMAD.WIDE R24, R18, 0x2, R14 ;  /* 0x0000000212187825 */ /* 0x001fca00078e020e */
[----:B------:R0:W-:Y:S02]  /*29660*/  STL.64 [R1+0xbf0], R24 ;  /* 0x000bf01801007387 */ /* 0x0001e40000100a00 */
[----:B0-----:R-:W-:-:S05]  /*29670*/  IMAD.WIDE R24, R26, 0x2, R14 ;  /* 0x000000021a187825 */ /* 0x001fca00078e020e */
[----:B------:R0:W-:Y:S02]  /*29680*/  STL.64 [R1+0xc00], R24 ;  /* 0x000c001801007387 */ /* 0x0001e40000100a00 */
[--C-:B0-----:R-:W-:Y:S02]  /*29690*/  IMAD.WIDE R24, R2, 0x2, R14.reuse ;  /* 0x0000000202187825 */ /* 0x101fe400078e020e */
        /* <DEDUP_REMOVED lines=8> */
[----:B----4-:R-:W-:-:S05]  /*29720*/  IMAD.WIDE R24, R8, 0x2, R14 ;  /* 0x0000000208187825 */ /* 0x010fca00078e020e */
[----:B------:R0:W-:Y:S04]  /*29730*/  STL.64 [R1+0xc30], R24 ;  /* 0x000c301801007387 */ /* 0x0001e80000100a00 */
[----:B------:R-:W3:Y:S01]  /*29740*/  LDL R8, [R1+0xd50] ;  /* 0x000d500001087983 */ /* 0x000ee20000100800 */
[----:B0-----:R-:W-:-:S03]  /*29750*/  IMAD.WIDE R24, R9, 0x2, R14 ;  /* 0x0000000209187825 */ /* 0x001fc600078e020e */
[----:B------:R-:W3:Y:S04]  /*29760*/  LDL R9, [R1+0xd58] ;  /* 0x000d580001097983 */ /* 0x000ee80000100800 */
[----:B------:R0:W-:Y:S02]  /*29770*/  STL.64 [R1+0xc40], R24 ;  /* 0x000c401801007387 */ /* 0x0001e40000100a00 */
[----:B0-----:R-:W-:-:S05]  /*29780*/  IMAD.WIDE R24, R22, 0x2, R14 ;  /* 0x0000000216187825 */ /* 0x001fca00078e020e */
[----:B------:R0:W-:Y:S01]  /*29790*/  STL.64 [R1+0xc50], R24 ;  /* 0x000c501801007387 */ /* 0x0001e20000100a00 */
[----:B-----5:R-:W-:-:S05]  /*297a0*/  IMAD.WIDE R22, R23, 0x2, R14 ;  /* 0x0000000217167825 */ /* 0x020fca00078e020e */
[----:B------:R1:W-:Y:S01]  /*297b0*/  STL.64 [R1+0xc60], R22 ;  /* 0x000c601601007387 */ /* 0x0003e20000100a00 */
[----:B0-----:R-:W-:-:S04]  /*297c0*/  IMAD.WIDE R24, R20, 0x2, R14 ;  /* 0x0000000214187825 */ /* 0x001fc800078e020e */
[--C-:B-1----:R-:W-:Y:S01]  /*297d0*/  IMAD.WIDE R22, R21, 0x2, R14.reuse ;  /* 0x0000000215167825 */ /* 0x102fe200078e020e */
        /* <DEDUP_REMOVED lines=9> */
[--C-:B-----5:R-:W-:Y:S01]  /*29870*/  IMAD.WIDE R16, R10, 0x2, R14.reuse ;  /* 0x000000020a107825 */ /* 0x120fe200078e020e */
        /* <DEDUP_REMOVED lines=11> */
[----:B------:R-:W4:Y:S01]  /*29930*/  LDL R25, [R1+0xd70] ;  /* 0x000d700001197983 */ /* 0x000f220000100800 */
[----:B-----5:R-:W-:-:S03]  /*29940*/  IMAD.WIDE R6, R3, 0x2, R14 ;  /* 0x0000000203067825 */ /* 0x020fc600078e020e */
[----:B------:R0:W-:Y:S04]  /*29950*/  STL.64 [R1+0xd78], R10 ;  /* 0x000d780a01007387 */ /* 0x0001e80000100a00 */
[----:B0-----:R-:W5:Y:S04]  /*29960*/  LDL R11, [R1+0xd80] ;  /* 0x000d8000010b7983 */ /* 0x001f680000100800 */
[----:B------:R0:W-:Y:S04]  /*29970*/  STL.64 [R1+0xd88], R6 ;  /* 0x000d880601007387 */ /* 0x0001e80000100a00 */
[----:B------:R-:W5:Y:S04]  /*29980*/  LDL R3, [R1+0xdb0] ;  /* 0x000db00001037983 */ /* 0x000f680000100800 */
[----:B------:R-:W5:Y:S04]  /*29990*/  LDL R19, [R1+0xda8] ;  /* 0x000da80001137983 */ /* 0x000f680000100800 */
[----:B0-----:R-:W5:Y:S04]  /*299a0*/  LDL R6, [R1+0xd90] ;  /* 0x000d900001067983 */ /* 0x001f680000100800 */
[----:B------:R-:W5:Y:S01]  /*299b0*/  LDL R7, [R1+0xd98] ;  /* 0x000d980001077983 */ /* 0x000f620000100800 */
[----:B--2---:R-:W-:-:S03]  /*299c0*/  IMAD.WIDE R12, R2, 0x2, R14 ;  /* 0x00000002020c7825 */ /* 0x004fc600078e020e */
[----:B------:R-:W2:Y:S01]  /*299d0*/  LDL R2, [R1+0xdc0] ;  /* 0x000dc00001027983 */ /* 0x000ea20000100800 */
[----:B------:R-:W-:-:S03]  /*299e0*/  IMAD.WIDE R4, R5, 0x2, R14 ;  /* 0x0000000205047825 */ /* 0x000fc600078e020e */
[----:B------:R3:W-:Y:S01]  /*299f0*/  STL.64 [R1+0xda0], R12 ;  /* 0x000da00c01007387 */ /* 0x0007e20000100a00 */
[----:B------:R-:W-:-:S03]  /*29a00*/  IMAD.WIDE R16, R18, 0x2, R14 ;  /* 0x0000000212107825 */ /* 0x000fc600078e020e */
        /* <DEDUP_REMOVED lines=8> */
[----:B0-----:R-:W-:-:S05]  /*29a90*/  IMAD.WIDE R12, R8, 0x2, R14 ;  /* 0x00000002080c7825 */ /* 0x001fca00078e020e */
[----:B------:R0:W-:Y:S01]  /*29aa0*/  STL.64 [R1+0xe18], R12 ;  /* 0x000e180c01007387 */ /* 0x0001e20000100a00 */
[----:B------:R-:W-:-:S04]  /*29ab0*/  IMAD.WIDE R8, R9, 0x2, R14 ;  /* 0x0000000209087825 */ /* 0x000fc800078e020e */
[--C-:B-1----:R-:W-:Y:S02]  /*29ac0*/  IMAD.WIDE R4, R28, 0x2, R14.reuse ;  /* 0x000000021c047825 */ /* 0x102fe400078e020e */
[----:B------:R-:W3:Y:S04]  /*29ad0*/  LDL.LU R28, [R1+0x35ec] ;  /* 0x0035ec00011c7983 */ /* 0x000ee80000300800 */
[----:B------:R-:W-:Y:S04]  /*29ae0*/  STL.64 [R1+0xe28], R8 ;  /* 0x000e280801007387 */ /* 0x000fe80000100a00 */
[----:B------:R-:W3:Y:S04]  /*29af0*/  LDL R22, [R1+0xde0] ;  /* 0x000de00001167983 */ /* 0x000ee80000100800 */
[----:B------:R-:W3:Y:S04]  /*29b00*/  LDL R23, [R1+0xdf0] ;  /* 0x000df00001177983 */ /* 0x000ee80000100800 */
[----:B------:R1:W-:Y:S04]  /*29b10*/  STL.64 [R1+0xe40], R4 ;  /* 0x000e400401007387 */ /* 0x0003e80000100a00 */
[----:B------:R-:W3:Y:S04]  /*29b20*/  LDL R20, [R1+0xdf8] ;  /* 0x000df80001147983 */ /* 0x000ee80000100800 */
[----:B------:R-:W3:Y:S04]  /*29b30*/  LDL R21, [R1+0xe08] ;  /* 0x000e080001157983 */ /* 0x000ee80000100800 */
[----:B------:R-:W3:Y:S04]  /*29b40*/  LDL R16, [R1+0xe10] ;  /* 0x000e100001107983 */ /* 0x000ee80000100800 */
[----:B------:R-:W3:Y:S04]  /*29b50*/  LDL R17, [R1+0xe20] ;  /* 0x000e200001117983 */ /* 0x000ee80000100800 */
[----:B0-----:R-:W3:Y:S04]  /*29b60*/  LDL R12, [R1+0xe30] ;  /* 0x000e3000010c7983 */ /* 0x001ee80000100800 */
[----:B------:R-:W3:Y:S04]  /*29b70*/  LDL R13, [R1+0xe38] ;  /* 0x000e3800010d7983 */ /* 0x000ee80000100800 */
[----:B------:R-:W3:Y:S04]  /*29b80*/  LDL R10, [R1+0xe48] ;  /* 0x000e4800010a7983 */ /* 0x000ee80000100800 */
[----:B-1----:R-:W3:Y:S04]  /*29b90*/  LDL R4, [R1+0xe50] ;  /* 0x000e500001047983 */ /* 0x002ee80000100800 */
[----:B------:R-:W3:Y:S04]  /*29ba0*/  LDL R5, [R1+0xe60] ;  /* 0x000e600001057983 */ /* 0x000ee80000100800 */
[----:B------:R-:W3:Y:S04]  /*29bb0*/  LDL R18, [R1+0xe68] ;  /* 0x000e680001127983 */ /* 0x000ee80000100800 */
[----:B------:R-:W3:Y:S04]  /*29bc0*/  LDL R8, [R1+0xe78] ;  /* 0x000e780001087983 */ /* 0x000ee80000100800 */
[----:B------:R-:W3:Y:S01]  /*29bd0*/  LDL R9, [R1+0xe80] ;  /* 0x000e800001097983 */ /* 0x000ee20000100800 */
[----:B----4-:R-:W-:-:S05]  /*29be0*/  IMAD.WIDE R24, R25, 0x2, R14 ;  /* 0x0000000219187825 */ /* 0x010fca00078e020e */
[----:B------:R5:W-:Y:S02]  /*29bf0*/  STL.64 [R1+0xe58], R24 ;  /* 0x000e581801007387 */ /* 0x000be40000100a00 */
[----:B-----5:R-:W-:-:S05]  /*29c00*/  IMAD.WIDE R24, R11, 0x2, R14 ;  /* 0x000000020b187825 */ /* 0x020fca00078e020e */
[----:B------:R0:W-:Y:S02]  /*29c10*/  STL.64 [R1+0xe70], R24 ;  /* 0x000e701801007387 */ /* 0x0001e40000100a00 */
[----:B0-----:R-:W-:-:S04]  /*29c20*/  IMAD.WIDE R24, R6, 0x2, R14 ;  /* 0x0000000206187825 */ /* 0x001fc800078e020e */
[--C-:B------:R-:W-:Y:S01]  /*29c30*/  IMAD.WIDE R6, R7, 0x2, R14.reuse ;  /* 0x0000000207067825 */ /* 0x100fe200078e020e */
[----:B------:R0:W-:Y:S04]  /*29c40*/  STL.64 [R1+0xe88], R24 ;  /* 0x000e881801007387 */ /* 0x0001e80000100a00 */
[----:B------:R1:W-:Y:S01]  /*29c50*/  STL.64 [R1+0xe98], R6 ;  /* 0x000e980601007387 */ /* 0x0003e20000100a00 */
[----:B0-----:R-:W-:-:S04]  /*29c60*/  IMAD.WIDE R24, R19, 0x2, R14 ;  /* 0x0000000213187825 */ /* 0x001fc800078e020e */
[--C-:B-1----:R-:W-:Y:S02]  /*29c70*/  IMAD.WIDE R6, R3, 0x2, R14.reuse ;  /* 0x0000000203067825 */ /* 0x102fe400078e020e */
[----:B------:R-:W4:Y:S04]  /*29c80*/  LDL R3, [R1+0xe90] ;  /* 0x000e900001037983 */ /* 0x000f280000100800 */
[----:B------:R-:W-:Y:S04]  /*29c90*/  STL.64 [R1+0xeb0], R24 ;  /* 0x000eb01801007387 */ /* 0x000fe80000100a00 */
[----:B------:R0:W-:Y:S04]  /*29ca0*/  STL.64 [R1+0xec8], R6 ;  /* 0x000ec80601007387 */ /* 0x0001e80000100a00 */
[----:B------:R-:W5:Y:S04]  /*29cb0*/  LDL R11, [R1+0xea0] ;  /* 0x000ea000010b7983 */ /* 0x000f680000100800 */
[----:B0-----:R-:W5:Y:S01]  /*29cc0*/  LDL R6, [R1+0xea8] ;  /* 0x000ea80001067983 */ /* 0x001f620000100800 */
[----:B--2---:R-:W-:-:S05]  /*29cd0*/  IMAD.WIDE R24, R2, 0x2, R14 ;  /* 0x0000000202187825 */ /* 0x004fca00078e020e */
[----:B------:R3:W-:Y:S04]  /*29ce0*/  STL.64 [R1+0xee0], R24 ;  /* 0x000ee01801007387 */ /* 0x0007e80000100a00 */
[----:B------:R-:W2:Y:S04]  /*29cf0*/  LDL R19, [R1+0xeb8] ;  /* 0x000eb80001137983 */ /* 0x000ea80000100800 */
[----:B------:R-:W2:Y:S01]  /*29d00*/  LDL R2, [R1+0xec0] ;  /* 0x000ec00001027983 */ /* 0x000ea20000100800 */
[----:B---3--:R-:W-:-:S05]  /*29d10*/  IMAD.WIDE R24, R26, 0x2, R14 ;  /* 0x000000021a187825 */ /* 0x008fca00078e020e */
[----:B------:R0:W-:Y:S04]  /*29d20*/  STL.64 [R1+0xef8], R24 ;  /* 0x000ef81801007387 */ /* 0x0001e80000100a00 */
[----:B------:R-:W3:Y:S04]  /*29d30*/  LDL R7, [R1+0xed0] ;  /* 0x000ed00001077983 */ /* 0x000ee80000100800 */
[----:B------:R-:W3:Y:S01]  /*29d40*/  LDL R26, [R1+0xed8] ;  /* 0x000ed800011a7983 */ /* 0x000ee20000100800 */
[----:B0-----:R-:W-:-:S05]  /*29d50*/  IMAD.WIDE R24, R27, 0x2, R14 ;  /* 0x000000021b187825 */ /* 0x001fca00078e020e */
[----:B------:R0:W-:Y:S04]  /*29d60*/  STL.64 [R1+0xf10], R24 ;  /* 0x000f101801007387 */ /* 0x0001e80000100a00 */
[----:B------:R-:W3:Y:S01]  /*29d70*/  LDL R27, [R1+0xee8] ;  /* 0x000ee800011b7983 */ /* 0x000ee20000100800 */
[----:B0-----:R-:W-:-:S05]  /*29d80*/  IMAD.WIDE R24, R22, 0x2, R14 ;  /* 0x0000000216187825 */ /* 0x001fca00078e020e */
[----:B------:R0:W-:Y:S02]  /*29d90*/  STL.64 [R1+0xf28], R24 ;  /* 0x000f281801007387 */ /* 0x0001e40000100a00 */
[----:B0-----:R-:W-:-:S04]  /*29da0*/  IMAD.WIDE R24, R23, 0x2, R14 ;  /* 0x0000000217187825 */ /* 0x001fc800078e020e */
        /* <DEDUP_REMOVED lines=21> */
[----:B------:R-:W-:Y:S04]  /*29f00*/  STL.64 [R1+0x1020], R12 ;  /* 0x0010200c01007387 */ /* 0x000fe80000100a00 */
[----:B------:R-:W3:Y:S01]  /*29f10*/  LDL R25, [R1+0xef0] ;  /* 0x000ef00001197983 */ /* 0x000ee20000100800 */
[----:B------:R-:W-:-:S03]  /*29f20*/  IMAD.WIDE R8, R9, 0x2, R14 ;  /* 0x0000000209087825 */ /* 0x000fc600078e020e */
[----:B------:R0:W-:Y:S04]  /*29f30*/  STL.64 [R1+0x1030], R4 ;  /* 0x0010300401007387 */ /* 0x0001e80000100a00 */
[----:B0-----:R-:W3:Y:S04]  /*29f40*/  LDL R4, [R1+0xf00] ;  /* 0x000f000001047983 */ /* 0x001ee80000100800 */
        /* <DEDUP_REMOVED lines=8> */
[----:B-----5:R-:W-:-:S04]  /*29fd0*/  IMAD.WIDE R10, R11, 0x2, R14 ;  /* 0x000000020b0a7825 */ /* 0x020fc800078e020e */
[--C-:B------:R-:W-:Y:S01]  /*29fe0*/  IMAD.WIDE R16, R6, 0x2, R14.reuse ;  /* 0x0000000206107825 */ /* 0x100fe200078e020e */
[----:B------:R0:W-:Y:S04]  /*29ff0*/  STL.64 [R1+0x1078], R10 ;  /* 0x0010780a01007387 */ /* 0x0001e80000100a00 */
[----:B------:R-:W-:Y:S01]  /*2a000*/  STL.64 [R1+0x1098], R16 ;  /* 0x0010981001007387 */ /* 0x000fe20000100a00 */
[----:B--2---:R-:W-:-:S03]  /*2a010*/  IMAD.WIDE R12, R19, 0x2, R14 ;  /* 0x00000002130c7825 */ /* 0x004fc600078e020e */
[----:B------:R-:W2:Y:S01]  /*2a020*/  LDL R19, [R1+0xf48] ;  /* 0x000f480001137983 */ /* 0x000ea20000100800 */
[----:B0-----:R-:W-:-:S03]  /*2a030*/  IMAD.WIDE R10, R2, 0x2, R14 ;  /* 0x00000002020a7825 */ /* 0x001fc600078e020e */
[----:B------:R3:W-:Y:S04]  /*2a040*/  STL.64 [R1+0x10a8], R12 ;  /* 0x0010a80c01007387 */ /* 0x0007e80000100a00 */
[----:B------:R-:W5:Y:S04]  /*2a050*/  LDL R2, [R1+0xf58] ;  /* 0x000f580001027983 */ /* 0x000f680000100800 */
[----:B------:R0:W-:Y:S01]  /*2a060*/  STL.64 [R1+0x10c0], R10 ;  /* 0x0010c00a01007387 */ /* 0x0001e20000100a00 */
[----:B---3--:R-:W-:-:S04]  /*2a070*/  IMAD.WIDE R12, R7, 0x2, R14 ;  /* 0x00000002070c7825 */ /* 0x008fc800078e020e */
[--C-:B0-----:R-:W-:Y:S01]  /*2a080*/  IMAD.WIDE R10, R26, 0x2, R14.reuse ;  /* 0x000000021a0a7825 */ /* 0x101fe200078e020e */
[----:B------:R0:W-:Y:S04]  /*2a090*/  STL.64 [R1+0x10d8], R12 ;  /* 0x0010d80c01007387 */ /* 0x0001e80000100a00 */
[----:B------:R-:W3:Y:S04]  /*2a0a0*/  LDL R22, [R1+0xf60] ;  /* 0x000f600001167983 */ /* 0x000ee80000100800 */
[----:B------:R1:W-:Y:S01]  /*2a0b0*/  STL.64 [R1+0x10f0], R10 ;  /* 0x0010f00a01007387 */ /* 0x0003e20000100a00 */
[----:B------:R-:W-:-:S03]  /*2a0c0*/  IMAD.WIDE R6, R27, 0x2, R14 ;  /* 0x000000021b067825 */ /* 0x000fc600078e020e */
        /* <DEDUP_REMOVED lines=8> */
[----:B-1----:R-:W3:Y:S04]  /*2a150*/  LDL R10, [R1+0xfc8] ;  /* 0x000fc800010a7983 */ /* 0x002ee80000100800 */
[----:B------:R-:W3:Y:S04]  /*2a160*/  LDL R11, [R1+0xfd0] ;  /* 0x000fd000010b7983 */ /* 0x000ee80000100800 */
[----:B------:R-:W3:Y:S04]  /*2a170*/  LDL R6, [R1+0xfe0] ;  /* 0x000fe00001067983 */ /* 0x000ee80000100800 */
[----:B------:R-:W3:Y:S04]  /*2a180*/  LDL R7, [R1+0xfe8] ;  /* 0x000fe80001077983 */ /* 0x000ee80000100800 */
[----:B------:R-:W3:Y:S04]  /*2a190*/  LDL R26, [R1+0xff8] ;  /* 0x000ff800011a7983 */ /* 0x000ee80000100800 */
[----:B------:R-:W3:Y:S01]  /*2a1a0*/  LDL R27, [R1+0x1000] ;  /* 0x00100000011b7983 */ /* 0x000ee20000100800 */
[----:B------:R-:W-:-:S05]  /*2a1b0*/  IMAD.WIDE R24, R25, 0x2, R14 ;  /* 0x0000000219187825 */ /* 0x000fca00078e020e */
[----:B------:R0:W-:Y:S02]  /*2a1c0*/  STL.64 [R1+0x1120], R24 ;  /* 0x0011201801007387 */ /* 0x0001e40000100a00 */
[----:B0-----:R-:W-:-:S05]  /*2a1d0*/  IMAD.WIDE R24, R4, 0x2, R14 ;  /* 0x0000000204187825 */ /* 0x001fca00078e020e */
[----:B------:R0:W-:Y:S02]  /*2a1e0*/  STL.64 [R1+0x1138], R24 ;  /* 0x0011381801007387 */ /* 0x0001e40000100a00 */
[----:B0-----:R-:W-:-:S04]  /*2a1f0*/  IMAD.WIDE R24, R5, 0x2, R14 ;  /* 0x0000000205187825 */ /* 0x001fc800078e020e */
[--C-:B------:R-:W-:Y:S01]  /*2a200*/  IMAD.WIDE R4, R18, 0x2, R14.reuse ;  /* 0x0000000212047825 */ /* 0x100fe200078e020e */
[----:B------:R0:W-:Y:S04]  /*2a210*/  STL.64 [R1+0x1148], R24 ;  /* 0x0011481801007387 */ /* 0x0001e80000100a00 */
[----:B------:R1:W-:Y:S01]  /*2a220*/  STL.64 [R1+0x1160], R4 ;  /* 0x0011600401007387 */ /* 0x0003e20000100a00 */
[----:B0-----:R-:W-:-:S03]  /*2a230*/  IMAD.WIDE R24, R8, 0x2, R14 ;  /* 0x0000000208187825 */ /* 0x001fc600078e020e */
[----:B------:R-:W3:Y:S01]  /*2a240*/  LDL R8, [R1+0x1010] ;  /* 0x0010100001087983 */ /* 0x000ee20000100800 */
[----:B-1----:R-:W-:-:S03]  /*2a250*/  IMAD.WIDE R4, R9, 0x2, R14 ;  /* 0x0000000209047825 */ /* 0x002fc600078e020e */
[----:B------:R-:W-:Y:S04]  /*2a260*/  STL.64 [R1+0x1178], R24 ;  /* 0x0011781801007387 */ /* 0x000fe80000100a00 */
[----:B------:R0:W-:Y:S04]  /*2a270*/  STL.64 [R1+0x1190], R4 ;  /* 0x0011900401007387 */ /* 0x0001e80000100a00 */
[----:B0-----:R-:W3:Y:S04]  /*2a280*/  LDL R4, [R1+0x1018] ;  /* 0x0010180001047983 */ /* 0x001ee80000100800 */
[----:B------:R-:W3:Y:S01]  /*2a290*/  LDL R5, [R1+0x1028] ;  /* 0x0010280001057983 */ /* 0x000ee20000100800 */
[----:B----4-:R-:W-:-:S05]  /*2a2a0*/  IMAD.WIDE R24, R3, 0x2, R14 ;  /* 0x0000000203187825 */ /* 0x010fca00078e020e */
[----:B------:R5:W-:Y:S04]  /*2a2b0*/  STL.64 [R1+0x11a0], R24 ;  /* 0x0011a01801007387 */ /* 0x000be80000100a00 */
[----:B------:R-:W4:Y:S04]  /*2a2c0*/  LDL R9, [R1+0x1038] ;  /* 0x0010380001097983 */ /* 0x000f280000100800 */
[----:B------:R-:W4:Y:S01]  /*2a2d0*/  LDL R3, [R1+0x1040] ;  /* 0x0010400001037983 */ /* 0x000f220000100800 */
[----:B--2---:R-:W-:-:S05]  /*2a2e0*/  IMAD.WIDE R18, R19, 0x2, R14 ;  /* 0x0000000213127825 */ /* 0x004fca00078e020e */
[----:B------:R0:W-:Y:S01]  /*2a2f0*/  STL.64 [R1+0x1220], R18 ;  /* 0x0012201201007387 */ /* 0x0001e20000100a00 */
[----:B-----5:R-:W-:-:S03]  /*2a300*/  IMAD.WIDE R24, R2, 0x2, R14 ;  /* 0x0000000202187825 */ /* 0x020fc600078e020e */
[----:B0-----:R-:W2:Y:S04]  /*2a310*/  LDL R18, [R1+0x1050] ;  /* 0x0010500001127983 */ /* 0x001ea80000100800 */
[----:B------:R-:W5:Y:S04]  /*2a320*/  LDL R19, [R1+0x1058] ;  /* 0x0010580001137983 */ /* 0x000f680000100800 */
[----:B------:R3:W-:Y:S04]  /*2a330*/  STL.64 [R1+0x1db0], R24 ;  /* 0x001db01801007387 */ /* 0x0007e80000100a00 */
[----:B------:R-:W5:Y:S01]  /*2a340*/  LDL R2, [R1+0x1068] ;  /* 0x0010680001027983 */ /* 0x000f620000100800 */
[----:B---3--:R-:W-:-:S05]  /*2a350*/  IMAD.WIDE R24, R22, 0x2, R14 ;  /* 0x0000000216187825 */ /* 0x008fca00078e020e */
        /* <DEDUP_REMOVED lines=33> */
[----:B------:R-:W-:-:S03]  /*2a570*/  IMAD.WIDE R12, R8, 0x2, R14 ;  /* 0x00000002080c7825 */ /* 0x000fc600078e020e */
[----:B------:R-:W3:Y:S04]  /*2a580*/  LDL R8, [R1+0x10c8] ;  /* 0x0010c80001087983 */ /* 0x000ee80000100800 */
[----:B------:R4:W-:Y:S01]  /*2a590*/  STL.64 [R1+0x1ea0], R12 ;  /* 0x001ea00c01007387 */ /* 0x0009e20000100a00 */
[----:B------:R-:W-:-:S04]  /*2a5a0*/  IMAD.WIDE R20, R4, 0x2, R14 ;  /* 0x0000000204147825 */ /* 0x000fc800078e020e */
[--C-:B------:R-:W-:Y:S01]  /*2a5b0*/  IMAD.WIDE R16, R5, 0x2, R14.reuse ;  /* 0x0000000205107825 */ /* 0x100fe200078e020e */
[----:B------:R-:W-:Y:S04]  /*2a5c0*/  STL.64 [R1+0x1eb0], R20 ;  /* 0x001eb01401007387 */ /* 0x000fe80000100a00 */
[----:B------:R2:W-:Y:S01]  /*2a5d0*/  STL.64 [R1+0x1ec0], R16 ;  /* 0x001ec01001007387 */ /* 0x0005e20000100a00 */
[----:B----4-:R-:W-:-:S03]  /*2a5e0*/  IMAD.WIDE R12, R9, 0x2, R14 ;  /* 0x00000002090c7825 */ /* 0x010fc600078e020e */
[----:B------:R-:W4:Y:S01]  /*2a5f0*/  LDL R9, [R1+0x10d0] ;  /* 0x0010d00001097983 */ /* 0x000f220000100800 */
[----:B------:R-:W-:-:S03]  /*2a600*/  IMAD.WIDE R4, R3, 0x2, R14 ;  /* 0x0000000203047825 */ /* 0x000fc600078e020e */
[----:B------:R5:W-:Y:S04]  /*2a610*/  STL.64 [R1+0x1ed0], R12 ;  /* 0x001ed00c01007387 */ /* 0x000be80000100a00 */
[----:B------:R-:W4:Y:S04]  /*2a620*/  LDL R3, [R1+0x10e0] ;  /* 0x0010e00001037983 */ /* 0x000f280000100800 */
[----:B------:R0:W-:Y:S01]  /*2a630*/  STL.64 [R1+0x1ee0], R4 ;  /* 0x001ee00401007387 */ /* 0x0001e20000100a00 */
[----:B--2---:R-:W-:-:S04]  /*2a640*/  IMAD.WIDE R16, R18, 0x2, R14 ;  /* 0x0000000212107825 */ /* 0x004fc800078e020e */
[--C-:B-----5:R-:W-:Y:S01]  /*2a650*/  IMAD.WIDE R12, R19, 0x2, R14.reuse ;  /* 0x00000002130c7825 */ /* 0x120fe200078e020e */
[----:B------:R1:W-:Y:S04]  /*2a660*/  STL.64 [R1+0x1ef0], R16 ;  /* 0x001ef01001007387 */ /* 0x0003e80000100a00 */
[----:B------:R-:W2:Y:S01]  /*2a670*/  LDL R22, [R1+0x10e8] ;  /* 0x0010e80001167983 */ /* 0x000ea20000100800 */
[----:B0-----:R-:W-:-:S03]  /*2a680*/  IMAD.WIDE R4, R2, 0x2, R14 ;  /* 0x0000000202047825 */ /* 0x001fc600078e020e */
[----:B------:R0:W-:Y:S04]  /*2a690*/  STL.64 [R1+0x1f00], R12 ;  /* 0x001f000c01007387 */ /* 0x0001e80000100a00 */
[----:B------:R-:W5:Y:S04]  /*2a6a0*/  LDL R23, [R1+0x10f8] ;  /* 0x0010f80001177983 */ /* 0x000f680000100800 */
[----:B------:R0:W-:Y:S04]  /*2a6b0*/  STL.64 [R1+0x1f10], R4 ;  /* 0x001f100401007387 */ /* 0x0001e80000100a00 */
        /* <DEDUP_REMOVED lines=8> */
[----:B------:R-:W5:Y:S04]  /*2a740*/  LDL R5, [R1+0x1168] ;  /* 0x0011680001057983 */ /* 0x000f680000100800 */
[----:B------:R-:W5:Y:S04]  /*2a750*/  LDL R18, [R1+0x1170] ;  /* 0x0011700001127983 */ /* 0x000f680000100800 */
[----:B------:R-:W5:Y:S04]  /*2a760*/  LDL R19, [R1+0x1180] ;  /* 0x0011800001137983 */ /* 0x000f680000100800 */
[----:B------:R-:W5:Y:S01]  /*2a770*/  LDL R2, [R1+0x1188] ;  /* 0x0011880001027983 */ /* 0x000f620000100800 */
[----:B---3--:R-:W-:-:S05]  /*2a780*/  IMAD.WIDE R24, R25, 0x2, R14 ;  /* 0x0000000219187825 */ /* 0x008fca00078e020e */
        /* <DEDUP_REMOVED lines=10> */
[----:B------:R0:W-:Y:S04]  /*2a830*/  STL.64 [R1+0x1f60], R24 ;  /* 0x001f601801007387 */ /* 0x0001e80000100a00 */
[----:B------:R1:W-:Y:S04]  /*2a840*/  STL.64 [R1+0x1f70], R6 ;  /* 0x001f700601007387 */ /* 0x0003e80000100a00 */
[----:B------:R-:W3:Y:S01]  /*2a850*/  LDL R11, [R1+0x11a8] ;  /* 0x0011a800010b7983 */ /* 0x000ee20000100800 */
[----:B0-----:R-:W-:-:S03]  /*2a860*/  IMAD.WIDE R24, R8, 0x2, R14 ;  /* 0x0000000208187825 */ /* 0x001fc600078e020e */
[----:B-1----:R-:W3:Y:S04]  /*2a870*/  LDL R6, [R1+0x11b0] ;  /* 0x0011b00001067983 */ /* 0x002ee80000100800 */
[----:B------:R4:W-:Y:S04]  /*2a880*/  STL.64 [R1+0x1f80], R24 ;  /* 0x001f801801007387 */ /* 0x0009e80000100a00 */
[----:B------:R-:W3:Y:S04]  /*2a890*/  LDL R27, [R1+0x11b4] ;  /* 0x0011b400011b7983 */ /* 0x000ee80000100800 */
[----:B------:R-:W3:Y:S01]  /*2a8a0*/  LDL R8, [R1+0x11b8] ;  /* 0x0011b80001087983 */ /* 0x000ee20000100800 */
[----:B----4-:R-:W-:-:S05]  /*2a8b0*/  IMAD.WIDE R24, R9, 0x2, R14 ;  /* 0x0000000209187825 */ /* 0x010fca00078e020e */
[----:B------:R0:W-:Y:S04]  /*2a8c0*/  STL.64 [R1+0x1f90], R24 ;  /* 0x001f901801007387 */ /* 0x0001e80000100a00 */
[----:B------:R-:W4:Y:S04]  /*2a8d0*/  LDL R7, [R1+0x11bc] ;  /* 0x0011bc0001077983 */ /* 0x000f280000100800 */
[----:B------:R-:W4:Y:S01]  /*2a8e0*/  LDL R9, [R1+0x11c0] ;  /* 0x0011c00001097983 */ /* 0x000f220000100800 */
[----:B0-----:R-:W-:-:S05]  /*2a8f0*/  IMAD.WIDE R24, R3, 0x2, R14 ;  /* 0x0000000203187825 */ /* 0x001fca00078e020e */
[----:B------:R2:W-:Y:S04]  /*2a900*/  STL.64 [R1+0x1fa0], R24 ;  /* 0x001fa01801007387 */ /* 0x0005e80000100a00 */
[----:B------:R-:W4:Y:S01]  /*2a910*/  LDL R3, [R1+0x11c4] ;  /* 0x0011c40001037983 */ /* 0x000f220000100800 */
[----:B--2---:R-:W-:-:S05]  /*2a920*/  IMAD.WIDE R24, R22, 0x2, R14 ;  /* 0x0000000216187825 */ /* 0x004fca00078e020e */
[----:B------:R0:W-:Y:S01]  /*2a930*/  STL.64 [R1+0x1fb0], R24 ;  /* 0x001fb01801007387 */ /* 0x0001e20000100a00 */
[----:B-----5:R-:W-:-:S05]  /*2a940*/  IMAD.WIDE R22, R23, 0x2, R14 ;  /* 0x0000000217167825 */ /* 0x020fca00078e020e */
[----:B------:R1:W-:Y:S01]  /*2a950*/  STL.64 [R1+0x1fc0], R22 ;  /* 0x001fc01601007387 */ /* 0x0003e20000100a00 */
[----:B0-----:R-:W-:-:S04]  /*2a960*/  IMAD.WIDE R24, R20, 0x2, R14 ;  /* 0x0000000214187825 */ /* 0x001fc800078e020e */
[--C-:B------:R-:W-:Y:S01]  /*2a970*/  IMAD.WIDE R20, R21, 0x2, R14.reuse ;  /* 0x0000000215147825 */ /* 0x100fe200078e020e */
[----:B------:R-:W-:Y:S03]  /*2a980*/  STL.64 [R1+0x1fd0], R24 ;  /* 0x001fd01801007387 */ /* 0x000fe60000100a00 */
[--C-:B-1----:R-:W-:Y:S01]  /*2a990*/  IMAD.WIDE R22, R16, 0x2, R14.reuse ;  /* 0x0000000210167825 */ /* 0x102fe200078e020e */
[----:B------:R0:W-:Y:S03]  /*2a9a0*/  STL.64 [R1+0x1fe0], R20 ;  /* 0x001fe01401007387 */ /* 0x0001e60000100a00 */
[--C-:B------:R-:W-:Y:S01]  /*2a9b0*/  IMAD.WIDE R16, R17, 0x2, R14.reuse ;  /* 0x0000000211107825 */ /* 0x100fe200078e020e */
[----:B------:R-:W-:Y:S04]  /*2a9c0*/  STL.64 [R1+0x1ff0], R22 ;  /* 0x001ff01601007387 */ /* 0x000fe80000100a00 */
[----:B------:R1:W-:Y:S01]  /*2a9d0*/  STL.64 [R1+0x2000], R16 ;  /* 0x0020001001007387 */ /* 0x0003e20000100a00 */
[----:B0-----:R-:W-:-:S04]  /*2a9e0*/  IMAD.WIDE R20, R12, 0x2, R14 ;  /* 0x000000020c147825 */ /* 0x001fc800078e020e */
[--C-:B------:R-:W-:Y:S01]  /*2a9f0*/  IMAD.WIDE R12, R13, 0x2, R14.reuse ;  /* 0x000000020d0c7825 */ /* 0x100fe200078e020e */
[----:B------:R0:W-:Y:S03]  /*2aa00*/  STL.64 [R1+0x2010], R20 ;  /* 0x0020101401007387 */ /* 0x0001e60000100a00 */
[--C-:B-1----:R-:W-:Y:S01]  /*2aa10*/  IMAD.WIDE R16, R10, 0x2, R14.reuse ;  /* 0x000000020a107825 */ /* 0x102fe200078e020e */
        /* <DEDUP_REMOVED lines=8> */
[----:B------:R-:W-:Y:S04]  /*2aaa0*/  STL.64 [R1+0x2060], R16 ;  /* 0x0020601001007387 */ /* 0x000fe80000100a00 */
[----:B------:R-:W2:Y:S01]  /*2aab0*/  LDL R25, [R1+0x11c8] ;  /* 0x0011c80001197983 */ /* 0x000ea20000100800 */
[----:B0-----:R-:W-:-:S03]  /*2aac0*/  IMAD.WIDE R12, R2, 0x2, R14 ;  /* 0x00000002020c7825 */ /* 0x001fc600078e020e */
[----:B------:R0:W-:Y:S04]  /*2aad0*/  STL.64 [R1+0x2070], R4 ;  /* 0x0020700401007387 */ /* 0x0001e80000100a00 */
[----:B0-----:R-:W5:Y:S04]  /*2aae0*/  LDL R4, [R1+0x11cc] ;  /* 0x0011cc0001047983 */ /* 0x001f680000100800 */
[----:B------:R3:W-:Y:S04]  /*2aaf0*/  STL.64 [R1+0x2080], R12 ;  /* 0x0020800c01007387 */ /* 0x0007e80000100a00 */
[----:B------:R-:W5:Y:S04]  /*2ab00*/  LDL R5, [R1+0x11d0] ;  /* 0x0011d00001057983 */ /* 0x000f680000100800 */
[----:B------:R-:W5:Y:S04]  /*2ab10*/  LDL R18, [R1+0x11d4] ;  /* 0x0011d40001127983 */ /* 0x000f680000100800 */
[----:B------:R-:W5:Y:S04]  /*2ab20*/  LDL R2, [R1+0x11dc] ;  /* 0x0011dc0001027983 */ /* 0x000f680000100800 */
[----:B------:R-:W5:Y:S01]  /*2ab30*/  LDL R19, [R1+0x11d8] ;  /* 0x0011d80001137983 */ /* 0x000f620000100800 */
[----:B---3--:R-:W-:-:S03]  /*2ab40*/  IMAD.WIDE R12, R26, 0x2, R14 ;  /* 0x000000021a0c7825 */ /* 0x008fc600078e020e */
[----:B------:R-:W3:Y:S04]  /*2ab50*/  LDL R26, [R1+0x11e0] ;  /* 0x0011e000011a7983 */ /* 0x000ee80000100800 */
[----:B------:R0:W-:Y:S01]  /*2ab60*/  STL.64 [R1+0x2090], R12 ;  /* 0x0020900c01007387 */ /* 0x0001e20000100a00 */
[----:B------:R-:W-:-:S04]  /*2ab70*/  IMAD.WIDE R10, R11, 0x2, R14 ;  /* 0x000000020b0a7825 */ /* 0x000fc800078e020e */
[--C-:B------:R-:W-:Y:S01]  /*2ab80*/  IMAD.WIDE R16, R6, 0x2, R14.reuse ;  /* 0x0000000206107825 */ /* 0x100fe200078e020e */
[----:B------:R1:W-:Y:S04]  /*2ab90*/  STL.64 [R1+0x20a0], R10 ;  /* 0x0020a00a01007387 */ /* 0x0003e80000100a00 */
[----:B------:R-:W-:Y:S01]  /*2aba0*/  STL.64 [R1+0x20b0], R16 ;  /* 0x0020b01001007387 */ /* 0x000fe20000100a00 */
[----:B0-----:R-:W-:-:S03]  /*2abb0*/  IMAD.WIDE R12, R27, 0x2, R14 ;  /* 0x000000021b0c7825 */ /* 0x001fc600078e020e */
[----:B------:R-:W3:Y:S01]  /*2abc0*/  LDL R27, [R1+0x11e4] ;  /* 0x0011e400011b7983 */ /* 0x000ee20000100800 */
[----:B-1----:R-:W-:-:S03]  /*2abd0*/  IMAD.WIDE R10, R8, 0x2, R14 ;  /* 0x00000002080a7825 */ /* 0x002fc600078e020e */
[----:B------:R4:W-:Y:S04]  /*2abe0*/  STL.64 [R1+0x20c0], R12 ;  /* 0x0020c00c01007387 */ /* 0x0009e80000100a00 */
[----:B------:R-:W3:Y:S04]  /*2abf0*/  LDL R8, [R1+0x11e8] ;  /* 0x0011e80001087983 */ /* 0x000ee80000100800 */
[----:B------:R0:W-:Y:S01]  /*2ac00*/  STL.64 [R1+0x20d0], R10 ;  /* 0x0020d00a01007387 */ /* 0x0001e20000100a00 */
[----:B----4-:R-:W-:-:S04]  /*2ac10*/  IMAD.WIDE R12, R7, 0x2, R14 ;  /* 0x00000002070c7825 */ /* 0x010fc800078e020e */
[--C-:B0-----:R-:W-:Y:S01]  /*2ac20*/  IMAD.WIDE R10, R9, 0x2, R14.reuse ;  /* 0x00000002090a7825 */ /* 0x101fe200078e020e */
[----:B------:R0:W-:Y:S04]  /*2ac30*/  STL.64 [R1+0x20e0], R12 ;  /* 0x0020e00c01007387 */ /* 0x0001e80000100a00 */
[----:B------:R-:W4:Y:S04]  /*2ac40*/  LDL R22, [R1+0x11ec] ;  /* 0x0011ec0001167983 */ /* 0x000f280000100800 */
[----:B------:R1:W-:Y:S01]  /*2ac50*/  STL.64 [R1+0x20f0], R10 ;  /* 0x0020f00a01007387 */ /* 0x0003e20000100a00 */
[----:B------:R-:W-:-:S03]  /*2ac60*/  IMAD.WIDE R6, R3, 0x2, R14 ;  /* 0x0000000203067825 */ /* 0x000fc600078e020e */
[----:B------:R-:W4:Y:S04]  /*2ac70*/  LDL R23, [R1+0x11f0] ;  /* 0x0011f00001177983 */ /* 0x000f280000100800 */
[----:B------:R0:W-:Y:S04]  /*2ac80*/  STL.64 [R1+0x2100], R6 ;  /* 0x0021000601007387 */ /* 0x0001e80000100a00 */
[----:B------:R-:W4:Y:S04]  /*2ac90*/  LDL R20, [R1+0x11f4] ;  /* 0x0011f40001147983 */ /* 0x000f280000100800 */
[----:B------:R-:W4:Y:S04]  /*2aca0*/  LDL R21, [R1+0x11f8] ;  /* 0x0011f80001157983 */ /* 0x000f280000100800 */
[----:B------:R-:W4:Y:S04]  /*2acb0*/  LDL R16, [R1+0x11fc] ;  /* 0x0011fc0001107983 */ /* 0x000f280000100800 */
[----:B------:R-:W4:Y:S04]  /*2acc0*/  LDL R17, [R1+0x1200] ;  /* 0x0012000001117983 */ /* 0x000f280000100800 */
[----:B0-----:R-:W4:Y:S04]  /*2acd0*/  LDL R12, [R1+0x1204] ;  /* 0x00120400010c7983 */ /* 0x001f280000100800 */
[----:B------:R-:W4:Y:S04]  /*2ace0*/  LDL R13, [R1+0x1208] ;  /* 0x00120800010d7983 */ /* 0x000f280000100800 */
[----:B-1----:R-:W4:Y:S04]  /*2acf0*/  LDL R10, [R1+0x120c] ;  /* 0x00120c00010a7983 */ /* 0x002f280000100800 */
[----:B------:R-:W4:Y:S04]  /*2ad00*/  LDL R11, [R1+0x1210] ;  /* 0x00121000010b7983 */ /* 0x000f280000100800 */
[----:B------:R-:W4:Y:S04]  /*2ad10*/  LDL R6, [R1+0x1214] ;  /* 0x0012140001067983 */ /* 0x000f280000100800 */
[----:B------:R-:W4:Y:S04]  /*2ad20*/  LDL R7, [R1+0x1228] ;  /* 0x0012280001077983 */ /* 0x000f280000100800 */
[----:B------:R-:W4:Y:S04]  /*2ad30*/  LDL R9, [R1+0x122c] ;  /* 0x00122c0001097983 */ /* 0x000f280000100800 */
[----:B------:R-:W4:Y:S01]  /*2ad40*/  LDL R3, [R1+0x1230] ;  /* 0x0012300001037983 */ /* 0x000f220000100800 */
[----:B--2---:R-:W-:-:S05]  /*2ad50*/  IMAD.WIDE R24, R25, 0x2, R14 ;  /* 0x0000000219187825 */ /* 0x004fca00078e020e */
[----:B------:R5:W-:Y:S02]  /*2ad60*/  STL.64 [R1+0x2110], R24 ;  /* 0x0021101801007387 */ /* 0x000be40000100a00 */
[----:B-----5:R-:W-:-:S05]  /*2ad70*/  IMAD.WIDE R24, R4, 0x2, R14 ;  /* 0x0000000204187825 */ /* 0x020fca00078e020e */
[----:B------:R0:W-:Y:S01]  /*2ad80*/  STL.64 [R1+0x2120], R24 ;  /* 0x0021201801007387 */ /* 0x0001e20000100a00 */
[----:B------:R-:W-:-:S05]  /*2ad90*/  IMAD.WIDE R4, R5, 0x2, R14 ;  /* 0x0000000205047825 */ /* 0x000fca00078e020e */
[----:B------:R1:W-:Y:S01]  /*2ada0*/  STL.64 [R1+0x2130], R4 ;  /* 0x0021300401007387 */ /* 0x0003e20000100a00 */
[----:B0-----:R-:W-:-:S05]  /*2adb0*/  IMAD.WIDE R24, R18, 0x2, R14 ;  /* 0x0000000212187825 */ /* 0x001fca00078e020e */
[----:B------:R-:W-:Y:S01]  /*2adc0*/  STL.64 [R1+0x2140], R24 ;  /* 0x0021401801007387 */ /* 0x000fe20000100a00 */
[----:B-1----:R-:W-:-:S03]  /*2add0*/  IMAD.WIDE R4, R2, 0x2, R14 ;  /* 0x0000000202047825 */ /* 0x002fc600078e020e */
[----:B------:R-:W2:Y:S01]  /*2ade0*/  LDL R2, [R1+0x1234] ;  /* 0x0012340001027983 */ /* 0x000ea20000100800 */
[----:B------:R-:W-:-:S05]  /*2adf0*/  IMAD.WIDE R18, R19, 0x2, R14 ;  /* 0x0000000213127825 */ /* 0x000fca00078e020e */
[----:B------:R-:W-:Y:S04]  /*2ae00*/  STL.64 [R1+0x2150], R18 ;  /* 0x0021501201007387 */ /* 0x000fe80000100a00 */
[----:B------:R0:W-:Y:S04]  /*2ae10*/  STL.64 [R1+0x2160], R4 ;  /* 0x0021600401007387 */ /* 0x0001e80000100a00 */
[----:B0-----:R-:W5:Y:S01]  /*2ae20*/  LDL R4, [R1+0x1238] ;  /* 0x0012380001047983 */ /* 0x001f620000100800 */
[----:B---3--:R-:W-:-:S03]  /*2ae30*/  IMAD.WIDE R18, R26, 0x2, R14 ;  /* 0x000000021a127825 */ /* 0x008fc600078e020e */
[----:B------:R-:W3:Y:S04]  /*2ae40*/  LDL R5, [R1+0x123c] ;  /* 0x00123c0001057983 */ /* 0x000ee80000100800 */
[----:B------:R0:W-:Y:S04]  /*2ae50*/  STL.64 [R1+0x2170], R18 ;  /* 0x0021701201007387 */ /* 0x0001e80000100a00 */
[----:B------:R-:W3:Y:S04]  /*2ae60*/  LDL R26, [R1+0x1244] ;  /* 0x00124400011a7983 */ /* 0x000ee80000100800 */
[----:B0-----:R-:W3:Y:S01]  /*2ae70*/  LDL R19, [R1+0x1240] ;  /* 0x0012400001137983 */ /* 0x001ee20000100800 */
[----:B------:R-:W-:-:S05]  /*2ae80*/  IMAD.WIDE R24, R27, 0x2, R14 ;  /* 0x000000021b187825 */ /* 0x000fca00078e020e */
[----:B------:R0:W-:Y:S04]  /*2ae90*/  STL.64 [R1+0x2180], R24 ;  /* 0x0021801801007387 */ /* 0x0001e80000100a00 */
[----:B------:R-:W3:Y:S04]  /*2aea0*/  LDL R18, [R1+0x1248] ;  /* 0x0012480001127983 */ /* 0x000ee80000100800 */
[----:B------:R-:W3:Y:S01]  /*2aeb0*/  LDL R27, [R1+0x124c] ;  /* 0x00124c00011b7983 */ /* 0x000ee20000100800 */
[----:B0-----:R-:W-:-:S05]  /*2aec0*/  IMAD.WIDE R24, R8, 0x2, R14 ;  /* 0x0000000208187825 */ /* 0x001fca00078e020e */
[----:B------:R4:W-:Y:S04]  /*2aed0*/  STL.64 [R1+0x2190], R24 ;  /* 0x0021901801007387 */ /* 0x0009e80000100a00 */
[----:B------:R-:W3:Y:S01]  /*2aee0*/  LDL R8, [R1+0x1250] ;  /* 0x0012500001087983 */ /* 0x000ee20000100800 */
[----:B----4-:R-:W-:-:S05]  /*2aef0*/  IMAD.WIDE R24, R22, 0x2, R14 ;  /* 0x0000000216187825 */ /* 0x010fca00078e020e */
        /* <DEDUP_REMOVED lines=23> */
[----:B------:R-:W-:Y:S04]  /*2b070*/  STL.64 [R1+0x2250], R12 ;  /* 0x0022500c01007387 */ /* 0x000fe80000100a00 */
[----:B------:R-:W4:Y:S01]  /*2b080*/  LDL R25, [R1+0x1254] ;  /* 0x0012540001197983 */ /* 0x000f220000100800 */
[----:B------:R-:W-:-:S03]  /*2b090*/  IMAD.WIDE R6, R3, 0x2, R14 ;  /* 0x0000000203067825 */ /* 0x000fc600078e020e */
[----:B------:R0:W-:Y:S04]  /*2b0a0*/  STL.64 [R1+0x2260], R10 ;  /* 0x0022600a01007387 */ /* 0x0001e80000100a00 */
[----:B0-----:R-:W4:Y:S04]  /*2b0b0*/  LDL R11, [R1+0x1258] ;  /* 0x00125800010b7983 */ /* 0x001f280000100800 */
[----:B------:R0:W-:Y:S04]  /*2b0c0*/  STL.64 [R1+0x2270], R6 ;  /* 0x0022700601007387 */ /* 0x0001e80000100a00 */
[----:B------:R-:W4:Y:S04]  /*2b0d0*/  LDL R9, [R1+0x1264] ;  /* 0x0012640001097983 */ /* 0x000f280000100800 */
[----:B------:R-:W4:Y:S04]  /*2b0e0*/  LDL R3, [R1+0x1268] ;  /* 0x0012680001037983 */ /* 0x000f280000100800 */
[----:B0-----:R-:W4:Y:S04]  /*2b0f0*/  LDL R6, [R1+0x125c] ;  /* 0x00125c0001067983 */ /* 0x001f280000100800 */
[----:B------:R-:W4:Y:S01]  /*2b100*/  LDL R7, [R1+0x1260] ;  /* 0x0012600001077983 */ /* 0x000f220000100800 */
[----:B--2---:R-:W-:-:S03]  /*2b110*/  IMAD.WIDE R12, R2, 0x2, R14 ;  /* 0x00000002020c7825 */ /* 0x004fc600078e020e */
[----:B------:R-:W2:Y:S04]  /*2b120*/  LDL R2, [R1+0x126c] ;  /* 0x00126c0001027983 */ /* 0x000ea80000100800 */
[----:B------:R0:W-:Y:S01]  /*2b130*/  STL.64 [R1+0x2280], R12 ;  /* 0x0022800c01007387 */ /* 0x0001e20000100a00 */
[----:B-----5:R-:W-:-:S04]  /*2b140*/  IMAD.WIDE R20, R4, 0x2, R14 ;  /* 0x0000000204147825 */ /* 0x020fc800078e020e */
[--C-:B---3--:R-:W-:Y:S01]  /*2b150*/  IMAD.WIDE R16, R5, 0x2, R14.reuse ;  /* 0x0000000205107825 */ /* 0x108fe200078e020e */
[----:B------:R-:W-:Y:S04]  /*2b160*/  STL.64 [R1+0x2290], R20 ;  /* 0x0022901401007387 */ /* 0x000fe80000100a00 */
[----:B------:R1:W-:Y:S01]  /*2b170*/  STL.64 [R1+0x22a0], R16 ;  /* 0x0022a01001007387 */ /* 0x0003e20000100a00 */
[----:B------:R-:W-:-:S04]  /*2b180*/  IMAD.WIDE R4, R26, 0x2, R14 ;  /* 0x000000021a047825 */ /* 0x000fc800078e020e */
[--C-:B0-----:R-:W-:Y:S02]  /*2b190*/  IMAD.WIDE R12, R19, 0x2, R14.reuse ;  /* 0x00000002130c7825 */ /* 0x101fe400078e020e */
[----:B------:R-:W3:Y:S04]  /*2b1a0*/  LDL R19, [R1+0x1270] ;  /* 0x0012700001137983 */ /* 0x000ee80000100800 */
[----:B------:R0:W-:Y:S04]  /*2b1b0*/  STL.64 [R1+0x22b0], R12 ;  /* 0x0022b00c01007387 */ /* 0x0001e80000100a00 */
[----:B------:R-:W5:Y:S04]  /*2b1c0*/  LDL R26, [R1+0x1274] ;  /* 0x00127400011a7983 */ /* 0x000f680000100800 */
[----:B------:R0:W-:Y:S01]  /*2b1d0*/  STL.64 [R1+0x22c0], R4 ;  /* 0x0022c00401007387 */ /* 0x0001e20000100a00 */
[----:B-1----:R-:W-:-:S04]  /*2b1e0*/  IMAD.WIDE R16, R18, 0x2, R14 ;  /* 0x0000000212107825 */ /* 0x002fc800078e020e */
[--C-:B0-----:R-:W-:Y:S01]  /*2b1f0*/  IMAD.WIDE R12, R27, 0x2, R14.reuse ;  /* 0x000000021b0c7825 */ /* 0x101fe200078e020e */
[----:B------:R0:W-:Y:S04]  /*2b200*/  STL.64 [R1+0x22d0], R16 ;  /* 0x0022d01001007387 */ /* 0x0001e80000100a00 */
[----:B------:R-:W5:Y:S04]  /*2b210*/  LDL R22, [R1+0x1278] ;  /* 0x0012780001167983 */ /* 0x000f680000100800 */
[----:B------:R1:W-:Y:S01]  /*2b220*/  STL.64 [R1+0x22e0], R12 ;  /* 0x0022e00c01007387 */ /* 0x0003e20000100a00 */
[----:B------:R-:W-:-:S03]  /*2b230*/  IMAD.WIDE R4, R8, 0x2, R14 ;  /* 0x0000000208047825 */ /* 0x000fc600078e020e */
[----:B------:R-:W5:Y:S04]  /*2b240*/  LDL R23, [R1+0x127c] ;  /* 0x00127c0001177983 */ /* 0x000f680000100800 */
[----:B------:R0:W-:Y:S04]  /*2b250*/  STL.64 [R1+0x22f0], R4 ;  /* 0x0022f00401007387 */ /* 0x0001e80000100a00 */
        /* <DEDUP_REMOVED lines=9> */
[----:B------:R-:W5:Y:S04]  /*2b2f0*/  LDL R18, [R1+0x12a4] ;  /* 0x0012a40001127983 */ /* 0x000f680000100800 */
[----:B------:R-:W5:Y:S04]  /*2b300*/  LDL R27, [R1+0x12a8] ;  /* 0x0012a800011b7983 */ /* 0x000f680000100800 */
[----:B------:R-:W5:Y:S01]  /*2b310*/  LDL R8, [R1+0x12ac] ;  /* 0x0012ac0001087983 */ /* 0x000f620000100800 */
[----:B----4-:R-:W-:-:S05]  /*2b320*/  IMAD.WIDE R24, R25, 0x2, R14 ;  /* 0x0000000219187825 */ /* 0x010fca00078e020e */
        /* <DEDUP_REMOVED lines=8> */
[----:B------:R-:W4:Y:S01]  /*2b3b0*/  LDL R9, [R1+0x12b0] ;  /* 0x0012b00001097983 */ /* 0x000f220000100800 */
[----:B-1----:R-:W-:-:S03]  /*2b3c0*/  IMAD.WIDE R6, R3, 0x2, R14 ;  /* 0x0000000203067825 */ /* 0x002fc600078e020e */
[----:B------:R-:W-:Y:S04]  /*2b3d0*/  STL.64 [R1+0x2340], R24 ;  /* 0x0023401801007387 */ /* 0x000fe80000100a00 */
[----:B------:R0:W-:Y:S04]  /*2b3e0*/  STL.64 [R1+0x2350], R6 ;  /* 0x0023500601007387 */ /* 0x0001e80000100a00 */
[----:B------:R-:W4:Y:S04]  /*2b3f0*/  LDL R11, [R1+0x12b4] ;  /* 0x0012b400010b7983 */ /* 0x000f280000100800 */
[----:B0-----:R-:W4:Y:S01]  /*2b400*/  LDL R6, [R1+0x12b8] ;  /* 0x0012b80001067983 */ /* 0x001f220000100800 */
[----:B--2---:R-:W-:-:S05]  /*2b410*/  IMAD.WIDE R2, R2, 0x2, R14 ;  /* 0x0000000202027825 */ /* 0x004fca00078e020e */
[----:B------:R0:W-:Y:S04]  /*2b420*/  STL.64 [R1+0x2360], R2 ;  /* 0x0023600201007387 */ /* 0x0001e80000100a00 */
[----:B0-----:R-:W2:Y:S04]  /*2b430*/  LDL R3, [R1+0x12bc] ;  /* 0x0012bc0001037983 */ /* 0x001ea80000100800 */
[----:B------:R-:W2:Y:S01]  /*2b440*/  LDL R2, [R1+0x12c0] ;  /* 0x0012c00001027983 */ /* 0x000ea20000100800 */
[----:B---3--:R-:W-:-:S05]  /*2b450*/  IMAD.WIDE R24, R19, 0x2, R14 ;  /* 0x0000000213187825 */ /* 0x008fca00078e020e */
[----:B------:R5:W-:Y:S04]  /*2b460*/  STL.64 [R1+0x2370], R24 ;  /* 0x0023701801007387 */ /* 0x000be80000100a00 */
[----:B------:R-:W3:Y:S04]  /*2b470*/  LDL R7, [R1+0x12c4] ;  /* 0x0012c40001077983 */ /* 0x000ee80000100800 */
[----:B------:R-:W3:Y:S01]  /*2b480*/  LDL R19, [R1+0x12c8] ;  /* 0x0012c80001137983 */ /* 0x000ee20000100800 */
[----:B-----5:R-:W-:-:S05]  /*2b490*/  IMAD.WIDE R24, R26, 0x2, R14 ;  /* 0x000000021a187825 */ /* 0x020fca00078e020e */
[----:B------:R0:W-:Y:S04]  /*2b4a0*/  STL.64 [R1+0x2380], R24 ;  /* 0x0023801801007387 */ /* 0x0001e80000100a00 */
[----:B------:R-:W5:Y:S01]  /*2b4b0*/  LDL R26, [R1+0x12cc] ;  /* 0x0012cc00011a7983 */ /* 0x000f620000100800 */
[----:B0-----:R-:W-:-:S04]  /*2b4c0*/  IMAD.WIDE R24, R22, 0x2, R14 ;  /* 0x0000000216187825 */ /* 0x001fc800078e020e */
[--C-:B------:R-:W-:Y:S01]  /*2b4d0*/  IMAD.WIDE R22, R23, 0x2, R14.reuse ;  /* 0x0000000217167825 */ /* 0x100fe200078e020e */
[----:B------:R0:W-:Y:S04]  /*2b4e0*/  STL.64 [R1+0x2390], R24 ;  /* 0x0023901801007387 */ /* 0x0001e80000100a00 */
        /* <DEDUP_REMOVED lines=18> */
[--C-:B------:R-:W-:Y:S01]  /*2b610*/  IMAD.WIDE R16, R18, 0x2, R14.reuse ;  /* 0x0000000212107825 */ /* 0x100fe200078e020e */
[----:B------:R0:W-:Y:S03]  /*2b620*/  STL.64 [R1+0x2430], R12 ;  /* 0x0024300c01007387 */ /* 0x0001e60000100a00 */
[--C-:B------:R-:W-:Y:S01]  /*2b630*/  IMAD.WIDE R4, R27, 0x2, R14.reuse ;  /* 0x000000021b047825 */ /* 0x100fe200078e020e */
[----:B------:R-:W-:Y:S04]  /*2b640*/  STL.64 [R1+0x2440], R16 ;  /* 0x0024401001007387 */ /* 0x000fe80000100a00 */
[----:B------:R-:W5:Y:S04]  /*2b650*/  LDL R25, [R1+0x12d0] ;  /* 0x0012d00001197983 */ /* 0x000f680000100800 */
[----:B------:R1:W-:Y:S01]  /*2b660*/  STL.64 [R1+0x2450], R4 ;  /* 0x0024500401007387 */ /* 0x0003e20000100a00 */
[----:B0-----:R-:W-:-:S03]  /*2b670*/  IMAD.WIDE R12, R8, 0x2, R14 ;  /* 0x00000002080c7825 */ /* 0x001fc600078e020e */
[----:B-1----:R-:W5:Y:S04]  /*2b680*/  LDL R4, [R1+0x12d4] ;  /* 0x0012d40001047983 */ /* 0x002f680000100800 */
[----:B------:R4:W-:Y:S04]  /*2b690*/  STL.64 [R1+0x2460], R12 ;  /* 0x0024600c01007387 */ /* 0x0009e80000100a00 */
[----:B------:R-:W5:Y:S04]  /*2b6a0*/  LDL R5, [R1+0x12d8] ;  /* 0x0012d80001057983 */ /* 0x000f680000100800 */
[----:B------:R-:W5:Y:S04]  /*2b6b0*/  LDL R18, [R1+0x12dc] ;  /* 0x0012dc0001127983 */ /* 0x000f680000100800 */
[----:B------:R-:W5:Y:S04]  /*2b6c0*/  LDL R27, [R1+0x12e0] ;  /* 0x0012e000011b7983 */ /* 0x000f680000100800 */
[----:B------:R-:W5:Y:S01]  /*2b6d0*/  LDL R8, [R1+0x12e4] ;  /* 0x0012e40001087983 */ /* 0x000f620000100800 */
[----:B----4-:R-:W-:-:S03]  /*2b6e0*/  IMAD.WIDE R12, R9, 0x2, R14 ;  /* 0x00000002090c7825 */ /* 0x010fc600078e020e */
[----:B------:R-:W4:Y:S04]  /*2b6f0*/  LDL R9, [R1+0x12e8] ;  /* 0x0012e80001097983 */ /* 0x000f280000100800 */
        /* <DEDUP_REMOVED lines=10> */
[----:B------:R0:W-:Y:S01]  /*2b7a0*/  STL.64 [R1+0x24b0], R10 ;  /* 0x0024b00a01007387 */ /* 0x0001e20000100a00 */
[----:B---3--:R-:W-:-:S04]  /*2b7b0*/  IMAD.WIDE R12, R7, 0x2, R14 ;  /* 0x00000002070c7825 */ /* 0x008fc800078e020e */
[--C-:B0-----:R-:W-:Y:S01]  /*2b7c0*/  IMAD.WIDE R10, R19, 0x2, R14.reuse ;  /* 0x00000002130a7825 */ /* 0x101fe200078e020e */
[----:B------:R0:W-:Y:S04]  /*2b7d0*/  STL.64 [R1+0x24c0], R12 ;  /* 0x0024c00c01007387 */ /* 0x0001e80000100a00 */
[----:B------:R-:W3:Y:S04]  /*2b7e0*/  LDL R22, [R1+0x12f4] ;  /* 0x0012f40001167983 */ /* 0x000ee80000100800 */
[----:B------:R1:W-:Y:S01]  /*2b7f0*/  STL.64 [R1+0x24d0], R10 ;  /* 0x0024d00a01007387 */ /* 0x0003e20000100a00 */
[----:B-----5:R-:W-:-:S03]  /*2b800*/  IMAD.WIDE R6, R26, 0x2, R14 ;  /* 0x000000021a067825 */ /* 0x020fc600078e020e */
        /* <DEDUP_REMOVED lines=13> */
[----:B------:R-:W5:Y:S01]  /*2b8e0*/  LDL R26, [R1+0x1328] ;  /* 0x00132800011a7983 */ /* 0x000f620000100800 */
        /* <DEDUP_REMOVED lines=9> */
[----:B------:R-:W5:Y:S01]  /*2b980*/  LDL R27, [R1+0x132c] ;  /* 0x00132c00011b7983 */ /* 0x000f620000100800 */
[----:B-1----:R-:W-:-:S03]  /*2b990*/  IMAD.WIDE R4, R8, 0x2, R14 ;  /* 0x0000000208047825 */ /* 0x002fc600078e020e */
[----:B------:R-:W-:Y:S04]  /*2b9a0*/  STL.64 [R1+0x2530], R24 ;  /* 0x0025301801007387 */ /* 0x000fe80000100a00 */
[----:B------:R0:W-:Y:S04]  /*2b9b0*/  STL.64 [R1+0x2540], R4 ;  /* 0x0025400401007387 */ /* 0x0001e80000100a00 */
[----:B0-----:R-:W5:Y:S04]  /*2b9c0*/  LDL R4, [R1+0x1330] ;  /* 0x0013300001047983 */ /* 0x001f680000100800 */
[----:B------:R-:W5:Y:S01]  /*2b9d0*/  LDL R5, [R1+0x1334] ;  /* 0x0013340001057983 */ /* 0x000f620000100800 */
[----:B----4-:R-:W-:-:S05]  /*2b9e0*/  IMAD.WIDE R8, R9, 0x2, R14 ;  /* 0x0000000209087825 */ /* 0x010fca00078e020e */
[----:B------:R0:W-:Y:S04]  /*2b9f0*/  STL.64 [R1+0x2550], R8 ;  /* 0x0025500801007387 */ /* 0x0001e80000100a00 */
[----:B0-----:R-:W4:Y:S04]  /*2ba00*/  LDL R8, [R1+0x1338] ;  /* 0x0013380001087983 */ /* 0x001f280000100800 */
[----:B------:R-:W4:Y:S01]  /*2ba10*/  LDL R9, [R1+0x133c] ;  /* 0x00133c0001097983 */ /* 0x000f220000100800 */
[----:B--2---:R-:W-:-:S05]  /*2ba20*/  IMAD.WIDE R24, R3, 0x2, R14 ;  /* 0x0000000203187825 */ /* 0x004fca00078e020e */
[----:B------:R0:W-:Y:S04]  /*2ba30*/  STL.64 [R1+0x2560], R24 ;  /* 0x0025601801007387 */ /* 0x0001e80000100a00 */
[----:B------:R-:W2:Y:S04]  /*2ba40*/  LDL R18, [R1+0x1340] ;  /* 0x0013400001127983 */ /* 0x000ea80000100800 */
[----:B------:R-:W2:Y:S01]  /*2ba50*/  LDL R3, [R1+0x1344] ;  /* 0x0013440001037983 */ /* 0x000ea20000100800 */
[----:B0-----:R-:W-:-:S05]  /*2ba60*/  IMAD.WIDE R24, R2, 0x2, R14 ;  /* 0x0000000202187825 */ /* 0x001fca00078e020e */
[----:B------:R3:W-:Y:S04]  /*2ba70*/  STL.64 [R1+0x2570], R24 ;  /* 0x0025701801007387 */ /* 0x0007e80000100a00 */
[----:B------:R-:W2:Y:S01]  /*2ba80*/  LDL R2, [R1+0x1348] ;  /* 0x0013480001027983 */ /* 0x000ea20000100800 */
[----:B---3--:R-:W-:-:S05]  /*2ba90*/  IMAD.WIDE R24, R22, 0x2, R14 ;  /* 0x0000000216187825 */ /* 0x008fca00078e020e */
[----:B------:R5:W-:Y:S02]  /*2baa0*/  STL.64 [R1+0x2580], R24 ;  /* 0x0025801801007387 */ /* 0x000be40000100a00 */
[----:B-----5:R-:W-:-:S04]  /*2bab0*/  IMAD.WIDE R24, R23, 0x2, R14 ;  /* 0x0000000217187825 */ /* 0x020fc800078e020e */
        /* <DEDUP_REMOVED lines=24> */
[----:B------:R-:W-:Y:S04]  /*2bc40*/  STL.64 [R1+0x2640], R10 ;  /* 0x0026400a01007387 */ /* 0x000fe80000100a00 */
[----:B------:R-:W5:Y:S04]  /*2bc50*/  LDL R22, [R1+0x1350] ;  /* 0x0013500001167983 */ /* 0x000f680000100800 */
[----:B------:R0:W-:Y:S04]  /*2bc60*/  STL.64 [R1+0x2650], R6 ;  /* 0x0026500601007387 */ /* 0x0001e80000100a00 */
[----:B------:R-:W5:Y:S04]  /*2bc70*/  LDL R23, [R1+0x1354] ;  /* 0x0013540001177983 */ /* 0x000f680000100800 */
[----:B------:R-:W5:Y:S04]  /*2bc80*/  LDL R20, [R1+0x1358] ;  /* 0x0013580001147983 */ /* 0x000f680000100800 */
[----:B------:R-:W5:Y:S04]  /*2bc90*/  LDL R19, [R1+0xa30] ;  /* 0x000a300001137983 */ /* 0x000f680000100800 */
[----:B------:R-:W5:Y:S01]  /*2bca0*/  LDL R26, [R1+0xa0c] ;  /* 0x000a0c00011a7983 */ /* 0x000f620000100800 */
[----:B0-----:R-:W-:-:S03]  /*2bcb0*/  IMAD.WIDE R6, R27, 0x2, R14 ;  /* 0x000000021b067825 */ /* 0x001fc600078e020e */
[----:B------:R-:W5:Y:S04]  /*2bcc0*/  LDL R27, [R1+0x9e4] ;  /* 0x0009e400011b7983 */ /* 0x000f680000100800 */
[----:B------:R4:W-:Y:S01]  /*2bcd0*/  STL.64 [R1+0x2660], R6 ;  /* 0x0026600601007387 */ /* 0x0009e20000100a00 */
[----:B------:R-:W-:-:S04]  /*2bce0*/  IMAD.WIDE R12, R4, 0x2, R14 ;  /* 0x00000002040c7825 */ /* 0x000fc800078e020e */
[--C-:B------:R-:W-:Y:S01]  /*2bcf0*/  IMAD.WIDE R10, R5, 0x2, R14.reuse ;  /* 0x00000002050a7825 */ /* 0x100fe200078e020e */
[----:B------:R-:W-:Y:S04]  /*2bd00*/  STL.64 [R1+0x2670], R12 ;  /* 0x0026700c01007387 */ /* 0x000fe80000100a00 */
[----:B------:R-:W-:Y:S01]  /*2bd10*/  STL.64 [R1+0x2680], R10 ;  /* 0x0026800a01007387 */ /* 0x000fe20000100a00 */
[----:B----4-:R-:W-:-:S03]  /*2bd20*/  IMAD.WIDE R6, R8, 0x2, R14 ;  /* 0x0000000208067825 */ /* 0x010fc600078e020e */
[----:B------:R-:W4:Y:S01]  /*2bd30*/  LDL R8, [R1+0x9b8] ;  /* 0x0009b80001087983 */ /* 0x000f220000100800 */
[----:B------:R-:W-:-:S03]  /*2bd40*/  IMAD.WIDE R4, R9, 0x2, R14 ;  /* 0x0000000209047825 */ /* 0x000fc600078e020e */
[----:B------:R2:W-:Y:S04]  /*2bd50*/  STL.64 [R1+0x2690], R6 ;  /* 0x0026900601007387 */ /* 0x0005e80000100a00 */
[----:B------:R-:W4:Y:S04]  /*2bd60*/  LDL R9, [R1+0x994] ;  /* 0x0009940001097983 */ /* 0x000f280000100800 */
[----:B------:R0:W-:Y:S01]  /*2bd70*/  STL.64 [R1+0x26a0], R4 ;  /* 0x0026a00401007387 */ /* 0x0001e20000100a00 */
[----:B--2---:R-:W-:-:S04]  /*2bd80*/  IMAD.WIDE R6, R18, 0x2, R14 ;  /* 0x0000000212067825 */ /* 0x004fc800078e020e */
[--C-:B0-----:R-:W-:Y:S01]  /*2bd90*/  IMAD.WIDE R4, R3, 0x2, R14.reuse ;  /* 0x0000000203047825 */ /* 0x101fe200078e020e */
[----:B------:R0:W-:Y:S04]  /*2bda0*/  STL.64 [R1+0x26b0], R6 ;  /* 0x0026b00601007387 */ /* 0x0001e80000100a00 */
[----:B------:R-:W2:Y:S04]  /*2bdb0*/  LDL R21, [R1+0x990] ;  /* 0x0009900001157983 */ /* 0x000ea80000100800 */
[----:B------:R1:W-:Y:S01]  /*2bdc0*/  STL.64 [R1+0x26c0], R4 ;  /* 0x0026c00401007387 */ /* 0x0003e20000100a00 */
[----:B------:R-:W-:-:S03]  /*2bdd0*/  IMAD.WIDE R2, R2, 0x2, R14 ;  /* 0x0000000202027825 */ /* 0x000fc600078e020e */
[----:B------:R-:W2:Y:S04]  /*2bde0*/  LDL R16, [R1+0x96c] ;  /* 0x00096c0001107983 */ /* 0x000ea80000100800 */
[----:B------:R0:W-:Y:S04]  /*2bdf0*/  STL.64 [R1+0x26d0], R2 ;  /* 0x0026d00201007387 */ /* 0x0001e80000100a00 */
[----:B------:R-:W2:Y:S04]  /*2be00*/  LDL R17, [R1+0x968] ;  /* 0x0009680001117983 */ /* 0x000ea80000100800 */
[----:B------:R-:W2:Y:S04]  /*2be10*/  LDL R12, [R1+0x944] ;  /* 0x00094400010c7983 */ /* 0x000ea80000100800 */
[----:B------:R-:W2:Y:S04]  /*2be20*/  LDL R13, [R1+0x940] ;  /* 0x00094000010d7983 */ /* 0x000ea80000100800 */
[----:B------:R-:W2:Y:S04]  /*2be30*/  LDL R10, [R1+0x91c] ;  /* 0x00091c00010a7983 */ /* 0x000ea80000100800 */
[----:B------:R-:W2:Y:S04]  /*2be40*/  LDL R11, [R1+0x918] ;  /* 0x00091800010b7983 */ /* 0x000ea80000100800 */
[----:B0-----:R-:W2:Y:S04]  /*2be50*/  LDL R6, [R1+0x8f4] ;  /* 0x0008f40001067983 */ /* 0x001ea80000100800 */
[----:B------:R-:W2:Y:S04]  /*2be60*/  LDL R7, [R1+0x8f0] ;  /* 0x0008f00001077983 */ /* 0x000ea80000100800 */
[----:B-1----:R-:W2:Y:S04]  /*2be70*/  LDL R4, [R1+0x8cc] ;  /* 0x0008cc0001047983 */ /* 0x002ea80000100800 */
[----:B------:R-:W2:Y:S04]  /*2be80*/  LDL R5, [R1+0x8c8] ;  /* 0x0008c80001057983 */ /* 0x000ea80000100800 */
[----:B------:R-:W2:Y:S04]  /*2be90*/  LDL R18, [R1+0x8a4] ;  /* 0x0008a40001127983 */ /* 0x000ea80000100800 */
[----:B------:R-:W2:Y:S04]  /*2bea0*/  LDL R3, [R1+0x8a0] ;  /* 0x0008a00001037983 */ /* 0x000ea80000100800 */
[----:B------:R-:W2:Y:S01]  /*2beb0*/  LDL R2, [R1+0x86c] ;  /* 0x00086c0001027983 */ /* 0x000ea20000100800 */
[----:B---3--:R-:W-:-:S05]  /*2bec0*/  IMAD.WIDE R24, R25, 0x2, R14 ;  /* 0x0000000219187825 */ /* 0x008fca00078e020e */
[----:B------:R5:W-:Y:S02]  /*2bed0*/  STL.64 [R1+0x26e0], R24 ;  /* 0x0026e01801007387 */ /* 0x000be40000100a00 */
[----:B-----5:R-:W-:-:S04]  /*2bee0*/  IMAD.WIDE R24, R22, 0x2, R14 ;  /* 0x0000000216187825 */ /* 0x020fc800078e020e */
[--C-:B------:R-:W-:Y:S01]  /*2bef0*/  IMAD.WIDE R22, R23, 0x2, R14.reuse ;  /* 0x0000000217167825 */ /* 0x100fe200078e020e */
[----:B------:R0:W-:Y:S04]  /*2bf00*/  STL.64 [R1+0x26f0], R24 ;  /* 0x0026f01801007387 */ /* 0x0001e80000100a00 */
[----:B------:R1:W-:Y:S01]  /*2bf10*/  STL.64 [R1+0x2700], R22 ;  /* 0x0027001601007387 */ /* 0x0003e20000100a00 */
[----:B0-----:R-:W-:-:S04]  /*2bf20*/  IMAD.WIDE R24, R20, 0x2, R14 ;  /* 0x0000000214187825 */ /* 0x001fc800078e020e */
[--C-:B-1----:R-:W-:Y:S01]  /*2bf30*/  IMAD.WIDE R22, R19, 0x2, R14.reuse ;  /* 0x0000000213167825 */ /* 0x102fe200078e020e */
[----:B------:R0:W-:Y:S04]  /*2bf40*/  STL.64 [R1+0x2710], R24 ;  /* 0x0027101801007387 */ /* 0x0001e80000100a00 */
[----:B------:R1:W-:Y:S01]  /*2bf50*/  STL.64 [R1+0x2720], R22 ;  /* 0x0027201601007387 */ /* 0x0003e20000100a00 */
[----:B0-----:R-:W-:-:S04]  /*2bf60*/  IMAD.WIDE R24, R26, 0x2, R14 ;  /* 0x000000021a187825 */ /* 0x001fc800078e020e */
[--C-:B-1----:R-:W-:Y:S01]  /*2bf70*/  IMAD.WIDE R22, R28, 0x2, R14.reuse ;  /* 0x000000021c167825 */ /* 0x102fe200078e020e */
[----:B------:R0:W-:Y:S04]  /*2bf80*/  STL.64 [R1+0x2730], R24 ;  /* 0x0027301801007387 */ /* 0x0001e80000100a00 */
[----:B------:R1:W-:Y:S04]  /*2bf90*/  STL.64 [R1+0x2740], R22 ;  /* 0x0027401601007387 */ /* 0x0003e80000100a00 */
[----:B------:R-:W3:Y:S01]  /*2bfa0*/  LDL R19, [R1+0x868] ;  /* 0x0008680001137983 */ /* 0x000ee20000100800 */
[----:B0-----:R-:W-:-:S04]  /*2bfb0*/  IMAD.WIDE R24, R27, 0x2, R14 ;  /* 0x000000021b187825 */ /* 0x001fc800078e020e */
[--C-:B-1----:R-:W-:Y:S01]  /*2bfc0*/  IMAD.WIDE R22, R29, 0x2, R14.reuse ;  /* 0x000000021d167825 */ /* 0x102fe200078e020e */
[----:B------:R4:W-:Y:S04]  /*2bfd0*/  STL.64 [R1+0x2750], R24 ;  /* 0x0027501801007387 */ /* 0x0009e80000100a00 */
[----:B------:R-:W5:Y:S04]  /*2bfe0*/  LDL R26, [R1+0x844] ;  /* 0x00084400011a7983 */ /* 0x000f680000100800 */
[----:B------:R0:W-:Y:S04]  /*2bff0*/  STL.64 [R1+0x2760], R22 ;  /* 0x0027601601007387 */ /* 0x0001e80000100a00 */
[----:B------:R-:W-:Y:S04]  /*2c000*/  STL.64 [R1+0x35b8], R28 ;  /* 0x0035b81c01007387 */ /* 0x000fe80000100a00 */
[----:B------:R-:W5:Y:S01]  /*2c010*/  LDL R27, [R1+0x840] ;  /* 0x00084000011b7983 */ /* 0x000f620000100800 */
[----:B----4-:R-:W-:-:S05]  /*2c020*/  IMAD.WIDE R24, R8, 0x2, R14 ;  /* 0x0000000208187825 */ /* 0x010fca00078e020e */
[----:B------:R-:W-:Y:S01]  /*2c030*/  STL.64 [R1+0x2770], R24 ;  /* 0x0027701801007387 */ /* 0x000fe20000100a00 */
[----:B0-----:R-:W-:-:S03]  /*2c040*/  IMAD.WIDE R22, R9, 0x2, R14 ;  /* 0x0000000209167825 */ /* 0x001fc600078e020e */
[----:B------:R-:W4:Y:S04]  /*2c050*/  LDL R8, [R1+0x81c] ;  /* 0x00081c0001087983 */ /* 0x000f280000100800 */
[----:B------:R2:W-:Y:S04]  /*2c060*/  STL.64 [R1+0x2780], R22 ;  /* 0x0027801601007387 */ /* 0x0005e80000100a00 */
[----:B------:R-:W4:Y:S01]  /*2c070*/  LDL R9, [R1+0x818] ;  /* 0x0008180001097983 */ /* 0x000f220000100800 */
[----:B--2---:R-:W-:-:S05]  /*2c080*/  IMAD.WIDE R22, R21, 0x2, R14 ;  /* 0x0000000215167825 */ /* 0x004fca00078e020e */
[----:B------:R0:W-:Y:S01]  /*2c090*/  STL.64 [R1+0x2790], R22 ;  /* 0x0027901601007387 */ /* 0x0001e20000100a00 */
[----:B------:R-:W-:-:S04]  /*2c0a0*/  IMAD.WIDE R20, R16, 0x2, R14 ;  /* 0x0000000210147825 */ /* 0x000fc800078e020e */
[--C-:B------:R-:W-:Y:S01]  /*2c0b0*/  IMAD.WIDE R16, R17, 0x2, R14.reuse ;  /* 0x0000000211107825 */ /* 0x100fe200078e020e */
[----:B------:R1:W-:Y:S03]  /*2c0c0*/  STL.64 [R1+0x27a0], R20 ;  /* 0x0027a01401007387 */ /* 0x0003e60000100a00 */
[--C-:B0-----:R-:W-:Y:S01]  /*2c0d0*/  IMAD.WIDE R22, R12, 0x2, R14.reuse ;  /* 0x000000020c167825 */ /* 0x101fe200078e020e */
[----:B------:R0:W-:Y:S04]  /*2c0e0*/  STL.64 [R1+0x27b0], R16 ;  /* 0x0027b01001007387 */ /* 0x0001e80000100a00 */
[----:B------:R-:W-:Y:S01]  /*2c0f0*/  STL.64 [R1+0x27c0], R22 ;  /* 0x0027c01601007387 */ /* 0x000fe20000100a00 */
[----:B-1----:R-:W-:-:S04]  /*2c100*/  IMAD.WIDE R20, R13, 0x2, R14 ;  /* 0x000000020d147825 */ /* 0x002fc800078e020e */
[--C-:B0-----:R-:W-:Y:S01]  /*2c110*/  IMAD.WIDE R16, R10, 0x2, R14.reuse ;  /* 0x000000020a107825 */ /* 0x101fe200078e020e */
        /* <DEDUP_REMOVED lines=12> */
[----:B------:R-:W-:Y:S03]  /*2c1e0*/  STL.64 [R1+0x2830], R10 ;  /* 0x0028300a01007387 */ /* 0x000fe60000100a00 */
[--C-:B------:R-:W-:Y:S01]  /*2c1f0*/  IMAD.WIDE R4, R3, 0x2, R14.reuse ;  /* 0x0000000203047825 */ /* 0x100fe200078e020e */
[----:B------:R3:W-:Y:S04]  /*2c200*/  STL.64 [R1+0x2840], R6 ;  /* 0x0028400601007387 */ /* 0x0007e80000100a00 */
[----:B------:R-:W2:Y:S04]  /*2c210*/  LDL R28, [R1+0x7f4] ;  /* 0x0007f400011c7983 */ /* 0x000ea80000100800 */
[----:B------:R5:W-:Y:S04]  /*2c220*/  STL.64 [R1+0x2850], R4 ;  /* 0x0028500401007387 */ /* 0x000be80000100a00 */
[----:B------:R-:W2:Y:S01]  /*2c230*/  LDL R29, [R1+0x7f0] ;  /* 0x0007f000011d7983 */ /* 0x000ea20000100800 */
[----:B------:R-:W-:-:S05]  /*2c240*/  IMAD.WIDE R2, R2, 0x2, R14 ;  /* 0x0000000202027825 */ /* 0x000fca00078e020e */
[----:B------:R0:W-:Y:S01]  /*2c250*/  STL.64 [R1+0x2860], R2 ;  /* 0x0028600201007387 */ /* 0x0001e20000100a00 */
[----:B---3--:R-:W-:-:S04]  /*2c260*/  IMAD.WIDE R6, R19, 0x2, R14 ;  /* 0x0000000213067825 */ /* 0x008fc800078e020e */
[----:B-----5:R-:W-:-:S04]  /*2c270*/  IMAD.WIDE R4, R26, 0x2, R14 ;  /* 0x000000021a047825 */ /* 0x020fc800078e020e */
[--C-:B------:R-:W-:Y:S01]  /*2c280*/  IMAD.WIDE R10, R27, 0x2, R14.reuse ;  /* 0x000000021b0a7825 */ /* 0x100fe200078e020e */
[----:B--2---:R1:W-:Y:S04]  /*2c290*/  STL [R1+0x35e8], R29 ;  /* 0x0035e81d01007387 */ /* 0x0043e80000100800 */
[----:B------:R-:W2:Y:S04]  /*2c2a0*/  LDL R24, [R1+0x7cc] ;  /* 0x0007cc0001187983 */ /* 0x000ea80000100800 */
[----:B------:R-:W3:Y:S04]  /*2c2b0*/  LDL R25, [R1+0x7c8] ;  /* 0x0007c80001197983 */ /* 0x000ee80000100800 */
[----:B------:R-:W5:Y:S04]  /*2c2c0*/  LDL R22, [R1+0x7a4] ;  /* 0x0007a40001167983 */ /* 0x000f680000100800 */
[----:B------:R-:W2:Y:S04]  /*2c2d0*/  LDL R23, [R1+0x7a0] ;  /* 0x0007a00001177983 */ /* 0x000ea80000100800 */
[----:B------:R-:W2:Y:S04]  /*2c2e0*/  LDL R18, [R1+0x77c] ;  /* 0x00077c0001127983 */ /* 0x000ea80000100800 */
[----:B0-----:R-:W2:Y:S04]  /*2c2f0*/  LDL R3, [R1+0x778] ;  /* 0x0007780001037983 */ /* 0x001ea80000100800 */
[----:B------:R-:W2:Y:S04]  /*2c300*/  LDL R2, [R1+0x754] ;  /* 0x0007540001027983 */ /* 0x000ea80000100800 */
[----:B------:R-:W2:Y:S04]  /*2c310*/  LDL R19, [R1+0x750] ;  /* 0x0007500001137983 */ /* 0x000ea80000100800 */
[----:B------:R4:W-:Y:S04]  /*2c320*/  STL.64 [R1+0x2870], R6 ;  /* 0x0028700601007387 */ /* 0x0009e80000100a00 */
[----:B------:R-:W2:Y:S01]  /*2c330*/  LDL R26, [R1+0x72c] ;  /* 0x00072c00011a7983 */ /* 0x000ea20000100800 */
[----:B-1----:R-:W-:-:S03]  /*2c340*/  IMAD.WIDE R28, R28, 0x2, R14 ;  /* 0x000000021c1c7825 */ /* 0x002fc600078e020e */
[----:B------:R0:W-:Y:S01]  /*2c350*/  STL.64 [R1+0x2880], R4 ;  /* 0x0028800401007387 */ /* 0x0001e20000100a00 */
[----:B----4-:R-:W-:-:S03]  /*2c360*/  IMAD.WIDE R6, R8, 0x2, R14 ;  /* 0x0000000208067825 */ /* 0x010fc600078e020e */
[----:B------:R1:W-:Y:S04]  /*2c370*/  STL.64 [R1+0x2890], R10 ;  /* 0x0028900a01007387 */ /* 0x0003e80000100a00 */
[----:B------:R-:W4:Y:S01]  /*2c380*/  LDL R20, [R1+0x728] ;  /* 0x0007280001147983 */ /* 0x000f220000100800 */
[----:B0-----:R-:W-:-:S03]  /*2c390*/  IMAD.WIDE R4, R9, 0x2, R14 ;  /* 0x0000000209047825 */ /* 0x001fc600078e020e */
[----:B------:R0:W-:Y:S04]  /*2c3a0*/  STL.64 [R1+0x28a0], R6 ;  /* 0x0028a00601007387 */ /* 0x0001e80000100a00 */
        /* <DEDUP_REMOVED lines=14> */
[----:B------:R-:W2:Y:S04]  /*2c490*/  LDL R9, [R1+0x600] ;  /* 0x0006000001097983 */ /* 0x000ea80000100800 */
[----:B------:R0:W-:Y:S04]  /*2c4a0*/  STL.64 [R1+0x28c0], R28 ;  /* 0x0028c01c01007387 */ /* 0x0001e80000100a00 */
[----:B0-----:R-:W2:Y:S02]  /*2c4b0*/  LDL.LU R29, [R1+0x35e8] ;  /* 0x0035e800011d7983 */ /* 0x001ea40000300800 */
[----:B--2---:R-:W-:-:S05]  /*2c4c0*/  IMAD.WIDE R28, R29, 0x2, R14 ;  /* 0x000000021d1c7825 */ /* 0x004fca00078e020e */
[----:B------:R0:W-:Y:S02]  /*2c4d0*/  STL.64 [R1+0x28d0], R28 ;  /* 0x0028d01c01007387 */ /* 0x0001e40000100a00 */
[----:B0-----:R-:W-:-:S05]  /*2c4e0*/  IMAD.WIDE R28, R24, 0x2, R14 ;  /* 0x00000002181c7825 */ /* 0x001fca00078e020e */
[----:B------:R3:W-:Y:S02]  /*2c4f0*/  STL.64 [R1+0x28e0], R28 ;  /* 0x0028e01c01007387 */ /* 0x0007e40000100a00 */
[----:B---3--:R-:W-:-:S04]  /*2c500*/  IMAD.WIDE R28, R25, 0x2, R14 ;  /* 0x00000002191c7825 */ /* 0x008fc800078e020e */
[--C-:B-----5:R-:W-:Y:S01]  /*2c510*/  IMAD.WIDE R24, R22, 0x2, R14.reuse ;  /* 0x0000000216187825 */ /* 0x120fe200078e020e */
        /* <DEDUP_REMOVED lines=8> */
[----:B------:R-:W2:Y:S04]  /*2c5a0*/  LDL R3, [R1+0x5dc] ;  /* 0x0005dc0001037983 */ /* 0x000ea80000100800 */
[----:B------:R0:W-:Y:S04]  /*2c5b0*/  STL.64 [R1+0x2930], R24 ;  /* 0x0029301801007387 */ /* 0x0001e80000100a00 */
[----:B------:R-:W3:Y:S04]  /*2c5c0*/  LDL R2, [R1+0x5d8] ;  /* 0x0005d80001027983 */ /* 0x000ee80000100800 */
[----:B------:R1:W-:Y:S01]  /*2c5d0*/  STL.64 [R1+0x2940], R22 ;  /* 0x0029401601007387 */ /* 0x0003e20000100a00 */
[----:B0-----:R-:W-:-:S03]  /*2c5e0*/  IMAD.WIDE R24, R19, 0x2, R14 ;  /* 0x0000000213187825 */ /* 0x001fc600078e020e */
[----:B------:R-:W5:Y:S01]  /*2c5f0*/  LDL R18, [R1+0x5c4] ;  /* 0x0005c40001127983 */ /* 0x000f620000100800 */
[----:B----4-:R-:W-:-:S03]  /*2c600*/  IMAD.WIDE R28, R20, 0x2, R14 ;  /* 0x00000002141c7825 */ /* 0x010fc600078e020e */
[----:B------:R0:W-:Y:S01]  /*2c610*/  STL.64 [R1+0x2950], R24 ;  /* 0x0029501801007387 */ /* 0x0001e20000100a00 */
[----:B-1----:R-:W-:-:S03]  /*2c620*/  IMAD.WIDE R22, R26, 0x2, R14 ;  /* 0x000000021a167825 */ /* 0x002fc600078e020e */
[----:B------:R-:W4:Y:S04]  /*2c630*/  LDL R19, [R1+0x59c] ;  /* 0x00059c0001137983 */ /* 0x000f280000100800 */
[----:B------:R1:W-:Y:S01]  /*2c640*/  STL.64 [R1+0x2960], R22 ;  /* 0x0029601601007387 */ /* 0x0003e20000100a00 */
[----:B0-----:R-:W-:-:S03]  /*2c650*/  IMAD.WIDE R24, R21, 0x2, R14 ;  /* 0x0000000215187825 */ /* 0x001fc600078e020e */
[----:B------:R-:W4:Y:S01]  /*2c660*/  LDL R26, [R1+0x598] ;  /* 0x00059800011a7983 */ /* 0x000f220000100800 */
[----:B------:R-:W-:-:S03]  /*2c670*/  IMAD.WIDE R20, R17, 0x2, R14 ;  /* 0x0000000211147825 */ /* 0x000fc600078e020e */
[----:B------:R-:W-:Y:S01]  /*2c680*/  STL.64 [R1+0x2970], R28 ;  /* 0x0029701c01007387 */ /* 0x000fe20000100a00 */
[----:B-1----:R-:W-:-:S03]  /*2c690*/  IMAD.WIDE R22, R16, 0x2, R14 ;  /* 0x0000000210167825 */ /* 0x002fc600078e020e */
[----:B------:R-:W-:Y:S01]  /*2c6a0*/  STL.64 [R1+0x2980], R24 ;  /* 0x0029801801007387 */ /* 0x000fe20000100a00 */
[----:B------:R-:W-:-:S03]  /*2c6b0*/  IMAD.WIDE R16, R12, 0x2, R14 ;  /* 0x000000020c107825 */ /* 0x000fc600078e020e */
[----:B------:R-:W-:Y:S01]  /*2c6c0*/  STL.64 [R1+0x2990], R22 ;  /* 0x0029901601007387 */ /* 0x000fe20000100a00 */
[----:B------:R-:W-:-:S03]  /*2c6d0*/  IMAD.WIDE R12, R13, 0x2, R14 ;  /* 0x000000020d0c7825 */ /* 0x000fc600078e020e */
        /* <DEDUP_REMOVED lines=18> */
[----:B------:R-:W4:Y:S04]  /*2c800*/  LDL R28, [R1+0x574] ;  /* 0x00057400011c7983 */ /* 0x000f280000100800 */
[----:B------:R2:W-:Y:S04]  /*2c810*/  STL.64 [R1+0x2a40], R6 ;  /* 0x002a400601007387 */ /* 0x0005e80000100a00 */
[----:B------:R-:W4:Y:S01]  /*2c820*/  LDL R29, [R1+0x570] ;  /* 0x00057000011d7983 */ /* 0x000f220000100800 */
[----:B------:R-:W-:-:S05]  /*2c830*/  IMAD.WIDE R4, R9, 0x2, R14 ;  /* 0x0000000209047825 */ /* 0x000fca00078e020e */
[----:B------:R3:W-:Y:S01]  /*2c840*/  STL.64 [R1+0x2a50], R4 ;  /* 0x002a500401007387 */ /* 0x0007e20000100a00 */
[----:B--2---:R-:W-:-:S04]  /*2c850*/  IMAD.WIDE R6, R3, 0x2, R14 ;  /* 0x0000000203067825 */ /* 0x004fc800078e020e */
[----:B---3--:R-:W-:-:S04]  /*2c860*/  IMAD.WIDE R4, R2, 0x2, R14 ;  /* 0x0000000202047825 */ /* 0x008fc800078e020e */
[--C-:B-----5:R-:W-:Y:S01]  /*2c870*/  IMAD.WIDE R10, R18, 0x2, R14.reuse ;  /* 0x00000002120a7825 */ /* 0x120fe200078e020e */
[----:B----4-:R0:W-:Y:S04]  /*2c880*/  STL [R1+0x35e4], R29 ;  /* 0x0035e41d01007387 */ /* 0x0101e80000100800 */
[----:B------:R-:W2:Y:S04]  /*2c890*/  LDL R24, [R1+0x54c] ;  /* 0x00054c0001187983 */ /* 0x000ea80000100800 */
[----:B------:R-:W3:Y:S04]  /*2c8a0*/  LDL R25, [R1+0x548] ;  /* 0x0005480001197983 */ /* 0x000ee80000100800 */
[----:B------:R-:W4:Y:S04]  /*2c8b0*/  LDL R22, [R1+0x524] ;  /* 0x0005240001167983 */ /* 0x000f280000100800 */
[----:B------:R-:W5:Y:S04]  /*2c8c0*/  LDL R27, [R1+0x520] ;  /* 0x00052000011b7983 */ /* 0x000f680000100800 */
[----:B------:R-:W2:Y:S04]  /*2c8d0*/  LDL R8, [R1+0x4fc] ;  /* 0x0004fc0001087983 */ /* 0x000ea80000100800 */
[----:B------:R-:W2:Y:S04]  /*2c8e0*/  LDL R9, [R1+0x4f8] ;  /* 0x0004f80001097983 */ /* 0x000ea80000100800 */
[----:B------:R-:W2:Y:S04]  /*2c8f0*/  LDL R3, [R1+0x4d4] ;  /* 0x0004d40001037983 */ /* 0x000ea80000100800 */
[----:B------:R1:W-:Y:S04]  /*2c900*/  STL.64 [R1+0x2a60], R6 ;  /* 0x002a600601007387 */ /* 0x0003e80000100a00 */
[----:B------:R-:W2:Y:S01]  /*2c910*/  LDL R2, [R1+0x4d0] ;  /* 0x0004d00001027983 */ /* 0x000ea20000100800 */
[----:B0-----:R-:W-:-:S03]  /*2c920*/  IMAD.WIDE R28, R28, 0x2, R14 ;  /* 0x000000021c1c7825 */ /* 0x001fc600078e020e */
[----:B------:R0:W-:Y:S01]  /*2c930*/  STL.64 [R1+0x2a70], R4 ;  /* 0x002a700401007387 */ /* 0x0001e20000100a00 */
[----:B-1----:R-:W-:-:S03]  /*2c940*/  IMAD.WIDE R6, R19, 0x2, R14 ;  /* 0x0000000213067825 */ /* 0x002fc600078e020e */
[----:B------:R1:W-:Y:S04]  /*2c950*/  STL.64 [R1+0x2a80], R10 ;  /* 0x002a800a01007387 */ /* 0x0003e80000100a00 */
[----:B------:R-:W2:Y:S01]  /*2c960*/  LDL R23, [R1+0x4ac] ;  /* 0x0004ac0001177983 */ /* 0x000ea20000100800 */
        /* <DEDUP_REMOVED lines=22> */
[----:B0-----:R-:W-:-:S04]  /*2cad0*/  IMAD.WIDE R28, R24, 0x2, R14 ;  /* 0x00000002181c7825 */ /* 0x001fc800078e020e */
[--C-:B---3--:R-:W-:Y:S01]  /*2cae0*/  IMAD.WIDE R24, R25, 0x2, R14.reuse ;  /* 0x0000000219187825 */ /* 0x108fe200078e020e */
[----:B------:R4:W-:Y:S04]  /*2caf0*/  STL.64 [R1+0x2ad0], R28 ;  /* 0x002ad01c01007387 */ /* 0x0009e80000100a00 */
[----:B------:R5:W-:Y:S01]  /*2cb00*/  STL.64 [R1+0x2ae0], R24 ;  /* 0x002ae01801007387 */ /* 0x000be20000100a00 */
[----:B----4-:R-:W-:-:S04]  /*2cb10*/  IMAD.WIDE R28, R22, 0x2, R14 ;  /* 0x00000002161c7825 */ /* 0x010fc800078e020e */
[--C-:B-----5:R-:W-:Y:S01]  /*2cb20*/  IMAD.WIDE R24, R27, 0x2, R14.reuse ;  /* 0x000000021b187825 */ /* 0x120fe200078e020e */
[----:B------:R0:W-:Y:S04]  /*2cb30*/  STL.64 [R1+0x2af0], R28 ;  /* 0x002af01c01007387 */ /* 0x0001e80000100a00 */
[----:B------:R1:W-:Y:S04]  /*2cb40*/  STL.64 [R1+0x2b00], R24 ;  /* 0x002b001801007387 */ /* 0x0003e80000100a00 */
[----:B------:R-:W2:Y:S01]  /*2cb50*/  LDL R27, [R1+0x35c] ;  /* 0x00035c00011b7983 */ /* 0x000ea20000100800 */
[----:B0-----:R-:W-:-:S04]  /*2cb60*/  IMAD.WIDE R28, R8, 0x2, R14 ;  /* 0x00000002081c7825 */ /* 0x001fc800078e020e */
[--C-:B-1----:R-:W-:Y:S01]  /*2cb70*/  IMAD.WIDE R24, R9, 0x2, R14.reuse ;  /* 0x0000000209187825 */ /* 0x102fe200078e020e */
[----:B------:R0:W-:Y:S04]  /*2cb80*/  STL.64 [R1+0x2b10], R28 ;  /* 0x002b101c01007387 */ /* 0x0001e80000100a00 */
[----:B------:R-:W3:Y:S01]  /*2cb90*/  LDL R8, [R1+0x358] ;  /* 0x0003580001087983 */ /* 0x000ee20000100800 */
[----:B------:R-:W-:-:S03]  /*2cba0*/  IMAD.WIDE R22, R23, 0x2, R14 ;  /* 0x0000000217167825 */ /* 0x000fc600078e020e */
[----:B------:R1:W-:Y:S01]  /*2cbb0*/  STL.64 [R1+0x2b20], R24 ;  /* 0x002b201801007387 */ /* 0x0003e20000100a00 */
[----:B0-----:R-:W-:-:S03]  /*2cbc0*/  IMAD.WIDE R28, R3, 0x2, R14 ;  /* 0x00000002031c7825 */ /* 0x001fc600078e020e */
[----:B------:R-:W4:Y:S04]  /*2cbd0*/  LDL R9, [R1+0x334] ;  /* 0x0003340001097983 */ /* 0x000f280000100800 */
[----:B------:R0:W-:Y:S01]  /*2cbe0*/  STL.64 [R1+0x2b30], R28 ;  /* 0x002b301c01007387 */ /* 0x0001e20000100a00 */
[----:B-1----:R-:W-:-:S03]  /*2cbf0*/  IMAD.WIDE R24, R2, 0x2, R14 ;  /* 0x0000000202187825 */ /* 0x002fc600078e020e */
[----:B------:R-:W5:Y:S04]  /*2cc00*/  LDL R3, [R1+0x330] ;  /* 0x0003300001037983 */ /* 0x000f680000100800 */
[----:B------:R1:W-:Y:S04]  /*2cc10*/  STL.64 [R1+0x2b40], R24 ;  /* 0x002b401801007387 */ /* 0x0003e80000100a00 */
[----:B------:R-:W5:Y:S01]  /*2cc20*/  LDL R2, [R1+0x30c] ;  /* 0x00030c0001027983 */ /* 0x000f620000100800 */
[----:B0-----:R-:W-:-:S03]  /*2cc30*/  IMAD.WIDE R28, R20, 0x2, R14 ;  /* 0x00000002141c7825 */ /* 0x001fc600078e020e */
[----:B------:R0:W-:Y:S01]  /*2cc40*/  STL.64 [R1+0x2b50], R22 ;  /* 0x002b501601007387 */ /* 0x0001e20000100a00 */
[----:B-1----:R-:W-:-:S03]  /*2cc50*/  IMAD.WIDE R24, R21, 0x2, R14 ;  /* 0x0000000215187825 */ /* 0x002fc600078e020e */
[----:B------:R-:W-:Y:S01]  /*2cc60*/  STL.64 [R1+0x2b60], R28 ;  /* 0x002b601c01007387 */ /* 0x000fe20000100a00 */
[----:B------:R-:W-:-:S04]  /*2cc70*/  IMAD.WIDE R20, R17, 0x2, R14 ;  /* 0x0000000211147825 */ /* 0x000fc800078e020e */
[--C-:B0-----:R-:W-:Y:S01]  /*2cc80*/  IMAD.WIDE R22, R16, 0x2, R14.reuse ;  /* 0x0000000210167825 */ /* 0x101fe200078e020e */
[----:B------:R-:W-:Y:S03]  /*2cc90*/  STL.64 [R1+0x2b70], R24 ;  /* 0x002b701801007387 */ /* 0x000fe60000100a00 */
        /* <DEDUP_REMOVED lines=20> */
[----:B------:R2:W-:Y:S04]  /*2cde0*/  STL.64 [R1+0x2c20], R10 ;  /* 0x002c200a01007387 */ /* 0x0005e80000100a00 */
[----:B------:R-:W5:Y:S04]  /*2cdf0*/  LDL R28, [R1+0x308] ;  /* 0x00030800011c7983 */ /* 0x000f680000100800 */
[----:B------:R3:W-:Y:S04]  /*2ce00*/  STL.64 [R1+0x2c30], R6 ;  /* 0x002c300601007387 */ /* 0x0007e80000100a00 */
[----:B------:R-:W5:Y:S01]  /*2ce10*/  LDL R29, [R1+0x2e4] ;  /* 0x0002e400011d7983 */ /* 0x000f620000100800 */
[----:B------:R-:W-:-:S05]  /*2ce20*/  IMAD.WIDE R4, R26, 0x2, R14 ;  /* 0x000000021a047825 */ /* 0x000fca00078e020e */
[----:B------:R0:W-:Y:S01]  /*2ce30*/  STL.64 [R1+0x2c40], R4 ;  /* 0x002c400401007387 */ /* 0x0001e20000100a00 */
[----:B--2---:R-:W-:-:S04]  /*2ce40*/  IMAD.WIDE R10, R27, 0x2, R14 ;  /* 0x000000021b0a7825 */ /* 0x004fc800078e020e */
[----:B---3--:R-:W-:-:S04]  /*2ce50*/  IMAD.WIDE R6, R8, 0x2, R14 ;  /* 0x0000000208067825 */ /* 0x008fc800078e020e */
[--C-:B----4-:R-:W-:Y:S01]  /*2ce60*/  IMAD.WIDE R8, R9, 0x2, R14.reuse ;  /* 0x0000000209087825 */ /* 0x110fe200078e020e */
[----:B-----5:R1:W-:Y:S04]  /*2ce70*/  STL [R1+0x35e0], R29 ;  /* 0x0035e01d01007387 */ /* 0x0203e80000100800 */
[----:B------:R-:W2:Y:S04]  /*2ce80*/  LDL R24, [R1+0x2e0] ;  /* 0x0002e00001187983 */ /* 0x000ea80000100800 */
[----:B------:R-:W3:Y:S04]  /*2ce90*/  LDL R25, [R1+0x2cc] ;  /* 0x0002cc0001197983 */ /* 0x000ee80000100800 */
[----:B0-----:R-:W4:Y:S04]  /*2cea0*/  LDL R5, [R1+0x2c8] ;  /* 0x0002c80001057983 */ /* 0x001f280000100800 */
[----:B------:R-:W5:Y:S04]  /*2ceb0*/  LDL R18, [R1+0x2c4] ;  /* 0x0002c40001127983 */ /* 0x000f680000100800 */
[----:B------:R-:W2:Y:S04]  /*2cec0*/  LDL R19, [R1+0x2c0] ;  /* 0x0002c00001137983 */ /* 0x000ea80000100800 */
[----:B------:R-:W2:Y:S04]  /*2ced0*/  LDL R26, [R1+0x2bc] ;  /* 0x0002bc00011a7983 */ /* 0x000ea80000100800 */
[----:B------:R-:W-:Y:S04]  /*2cee0*/  STL.64 [R1+0x2c50], R10 ;  /* 0x002c500a01007387 */ /* 0x000fe80000100a00 */
[----:B------:R-:W2:Y:S04]  /*2cef0*/  LDL R27, [R1+0x2b8] ;  /* 0x0002b800011b7983 */ /* 0x000ea80000100800 */
[----:B------:R0:W-:Y:S01]  /*2cf00*/  STL.64 [R1+0x2c60], R6 ;  /* 0x002c600601007387 */ /* 0x0001e20000100a00 */
[----:B-1----:R-:W-:-:S03]  /*2cf10*/  IMAD.WIDE R28, R28, 0x2, R14 ;  /* 0x000000021c1c7825 */ /* 0x002fc600078e020e */
[----:B------:R-:W-:Y:S04]  /*2cf20*/  STL.64 [R1+0x2c70], R8 ;  /* 0x002c700801007387 */ /* 0x000fe80000100a00 */
[----:B------:R-:W2:Y:S01]  /*2cf30*/  LDL R22, [R1+0x2b4] ;  /* 0x0002b40001167983 */ /* 0x000ea20000100800 */
[----:B0-----:R-:W-:-:S04]  /*2cf40*/  IMAD.WIDE R6, R3, 0x2, R14 ;  /* 0x0000000203067825 */ /* 0x001fc800078e020e */
[--C-:B------:R-:W-:Y:S01]  /*2cf50*/  IMAD.WIDE R2, R2, 0x2, R14.reuse ;  /* 0x0000000202027825 */ /* 0x100fe200078e020e */
        /* <DEDUP_REMOVED lines=8> */
[----:B------:R-:W2:Y:S04]  /*2cfe0*/  LDL R13, [R1+0x298] ;  /* 0x00029800010d7983 */ /* 0x000ea80000100800 */
[----:B------:R-:W2:Y:S04]  /*2cff0*/  LDL R10, [R1+0x294] ;  /* 0x00029400010a7983 */ /* 0x000ea80000100800 */
[----:B------:R-:W2:Y:S04]  /*2d000*/  LDL R11, [R1+0x290] ;  /* 0x00029000010b7983 */ /* 0x000ea80000100800 */
[----:B0-----:R-:W2:Y:S04]  /*2d010*/  LDL R6, [R1+0x28c] ;  /* 0x00028c0001067983 */ /* 0x001ea80000100800 */
[----:B------:R-:W2:Y:S04]  /*2d020*/  LDL R7, [R1+0x288] ;  /* 0x0002880001077983 */ /* 0x000ea80000100800 */
[----:B------:R-:W2:Y:S04]  /*2d030*/  LDL R4, [R1+0x284] ;  /* 0x0002840001047983 */ /* 0x000ea80000100800 */
[----:B------:R-:W2:Y:S04]  /*2d040*/  LDL R8, [R1+0x280] ;  /* 0x0002800001087983 */ /* 0x000ea80000100800 */
[----:B------:R-:W2:Y:S04]  /*2d050*/  LDL R9, [R1+0x27c] ;  /* 0x00027c0001097983 */ /* 0x000ea80000100800 */
[----:B-1----:R-:W2:Y:S04]  /*2d060*/  LDL R3, [R1+0x278] ;  /* 0x0002780001037983 */ /* 0x002ea80000100800 */
        /* <DEDUP_REMOVED lines=8> */
[--C-:B----4-:R-:W-:Y:S01]  /*2d0f0*/  IMAD.WIDE R24, R5, 0x2, R14.reuse ;  /* 0x0000000205187825 */ /* 0x110fe200078e020e */
[----:B------:R5:W-:Y:S04]  /*2d100*/  STL.64 [R1+0x2cd0], R28 ;  /* 0x002cd01c01007387 */ /* 0x000be80000100a00 */
[----:B------:R0:W-:Y:S04]  /*2d110*/  STL.64 [R1+0x2ce0], R24 ;  /* 0x002ce01801007387 */ /* 0x0001e80000100a00 */
[----:B------:R-:W2:Y:S01]  /*2d120*/  LDL R5, [R1+0x270] ;  /* 0x0002700001057983 */ /* 0x000ea20000100800 */
[----:B-----5:R-:W-:-:S04]  /*2d130*/  IMAD.WIDE R28, R18, 0x2, R14 ;  /* 0x00000002121c7825 */ /* 0x020fc800078e020e */
[--C-:B0-----:R-:W-:Y:S01]  /*2d140*/  IMAD.WIDE R24, R19, 0x2, R14.reuse ;  /* 0x0000000213187825 */ /* 0x101fe200078e020e */
[----:B------:R0:W-:Y:S04]  /*2d150*/  STL.64 [R1+0x2cf0], R28 ;  /* 0x002cf01c01007387 */ /* 0x0001e80000100a00 */
[----:B------:R-:W3:Y:S04]  /*2d160*/  LDL R18, [R1+0x26c] ;  /* 0x00026c0001127983 */ /* 0x000ee80000100800 */
[----:B------:R1:W-:Y:S01]  /*2d170*/  STL.64 [R1+0x2d00], R24 ;  /* 0x002d001801007387 */ /* 0x0003e20000100a00 */
[----:B0-----:R-:W-:-:S03]  /*2d180*/  IMAD.WIDE R28, R26, 0x2, R14 ;  /* 0x000000021a1c7825 */ /* 0x001fc600078e020e */
[----:B------:R-:W4:Y:S04]  /*2d190*/  LDL R19, [R1+0x268] ;  /* 0x0002680001137983 */ /* 0x000f280000100800 */
[----:B------:R0:W-:Y:S01]  /*2d1a0*/  STL.64 [R1+0x2d10], R28 ;  /* 0x002d101c01007387 */ /* 0x0001e20000100a00 */
[----:B-1----:R-:W-:-:S03]  /*2d1b0*/  IMAD.WIDE R24, R27, 0x2, R14 ;  /* 0x000000021b187825 */ /* 0x002fc600078e020e */
[----:B------:R-:W5:Y:S04]  /*2d1c0*/  LDL R26, [R1+0x264] ;  /* 0x00026400011a7983 */ /* 0x000f680000100800 */
[----:B------:R1:W-:Y:S01]  /*2d1d0*/  STL.64 [R1+0x2d20], R24 ;  /* 0x002d201801007387 */ /* 0x0003e20000100a00 */
[----:B0-----:R-:W-:-:S03]  /*2d1e0*/  IMAD.WIDE R28, R23, 0x2, R14 ;  /* 0x00000002171c7825 */ /* 0x001fc600078e020e */
[----:B------:R-:W4:Y:S01]  /*2d1f0*/  LDL R27, [R1+0x260] ;  /* 0x00026000011b7983 */ /* 0x000f220000100800 */
[----:B-1----:R-:W-:-:S04]  /*2d200*/  IMAD.WIDE R24, R22, 0x2, R14 ;  /* 0x0000000216187825 */ /* 0x002fc800078e020e */
[--C-:B------:R-:W-:Y:S01]  /*2d210*/  IMAD.WIDE R22, R20, 0x2, R14.reuse ;  /* 0x0000000214167825 */ /* 0x100fe200078e020e */
[----:B------:R0:W-:Y:S04]  /*2d220*/  STL.64 [R1+0x2d30], R24 ;  /* 0x002d301801007387 */ /* 0x0001e80000100a00 */
[----:B------:R-:W-:Y:S04]  /*2d230*/  STL.64 [R1+0x2d40], R28 ;  /* 0x002d401c01007387 */ /* 0x000fe80000100a00 */
        /* <DEDUP_REMOVED lines=25> */
[----:B0-----:R-:W-:-:S03]  /*2d3d0*/  IMAD.WIDE R6, R3, 0x2, R14 ;  /* 0x0000000203067825 */ /* 0x001fc600078e020e */
[----:B------:R-:W4:Y:S01]  /*2d3e0*/  LDL R28, [R1+0x25c] ;  /* 0x00025c00011c7983 */ /* 0x000f220000100800 */
[----:B------:R-:W-:-:S03]  /*2d3f0*/  IMAD.WIDE R2, R2, 0x2, R14 ;  /* 0x0000000202027825 */ /* 0x000fc600078e020e */
[----:B------:R2:W-:Y:S04]  /*2d400*/  STL.64 [R1+0x2e20], R6 ;  /* 0x002e200601007387 */ /* 0x0005e80000100a00 */
[----:B-1----:R-:W4:Y:S04]  /*2d410*/  LDL R8, [R1+0x258] ;  /* 0x0002580001087983 */ /* 0x002f280000100800 */
[----:B------:R0:W-:Y:S04]  /*2d420*/  STL.64 [R1+0x2e30], R2 ;  /* 0x002e300201007387 */ /* 0x0001e80000100a00 */
[----:B------:R-:W4:Y:S01]  /*2d430*/  LDL R9, [R1+0x254] ;  /* 0x0002540001097983 */ /* 0x000f220000100800 */
[----:B--2---:R-:W-:-:S04]  /*2d440*/  IMAD.WIDE R6, R5, 0x2, R14 ;  /* 0x0000000205067825 */ /* 0x004fc800078e020e */
[--C-:B---3--:R-:W-:Y:S01]  /*2d450*/  IMAD.WIDE R4, R18, 0x2, R14.reuse ;  /* 0x0000000212047825 */ /* 0x108fe200078e020e */
[----:B----4-:R-:W-:Y:S04]  /*2d460*/  STL [R1+0x35d8], R9 ;  /* 0x0035d80901007387 */ /* 0x010fe80000100800 */
[----:B------:R1:W-:Y:S04]  /*2d470*/  STL [R1+0x35dc], R8 ;  /* 0x0035dc0801007387 */ /* 0x0003e80000100800 */
[----:B0-----:R-:W2:Y:S04]  /*2d480*/  LDL R3, [R1+0x250] ;  /* 0x0002500001037983 */ /* 0x001ea80000100800 */
[----:B------:R-:W3:Y:S01]  /*2d490*/  LDL R2, [R1+0x24c] ;  /* 0x00024c0001027983 */ /* 0x000ee20000100800 */
[----:B-1----:R-:W-:-:S03]  /*2d4a0*/  IMAD.WIDE R8, R19, 0x2, R14 ;  /* 0x0000000213087825 */ /* 0x002fc600078e020e */
[----:B------:R-:W4:Y:S04]  /*2d4b0*/  LDL R29, [R1+0x240] ;  /* 0x00024000011d7983 */ /* 0x000f280000100800 */
[----:B------:R5:W-:Y:S04]  /*2d4c0*/  STL.64 [R1+0x2e40], R6 ;  /* 0x002e400601007387 */ /* 0x000be80000100a00 */
[----:B------:R-:W2:Y:S04]  /*2d4d0*/  LDL R24, [R1+0x9bc] ;  /* 0x0009bc0001187983 */ /* 0x000ea80000100800 */
[----:B------:R0:W-:Y:S01]  /*2d4e0*/  STL.64 [R1+0x2e50], R4 ;  /* 0x002e500401007387 */ /* 0x0001e20000100a00 */
[----:B-----5:R-:W-:-:S03]  /*2d4f0*/  IMAD.WIDE R6, R26, 0x2, R14 ;  /* 0x000000021a067825 */ /* 0x020fc600078e020e */
[----:B------:R1:W-:Y:S04]  /*2d500*/  STL.64 [R1+0x2e58], R8 ;  /* 0x002e580801007387 */ /* 0x0003e80000100a00 */
[----:B------:R-:W5:Y:S01]  /*2d510*/  LDL.LU R25, [R1+0x44] ;  /* 0x0000440001197983 */ /* 0x000f620000300800 */
[----:B0-----:R-:W-:-:S03]  /*2d520*/  IMAD.WIDE R4, R27, 0x2, R14 ;  /* 0x000000021b047825 */ /* 0x001fc600078e020e */
[----:B------:R0:W-:Y:S04]  /*2d530*/  STL.64 [R1+0x2e68], R6 ;  /* 0x002e680601007387 */ /* 0x0001e80000100a00 */
[----:B------:R-:W2:Y:S04]  /*2d540*/  LDL.LU R22, [R1+0x48] ;  /* 0x0000480001167983 */ /* 0x000ea80000300800 */
[----:B------:R0:W-:Y:S04]  /*2d550*/  STL.64 [R1+0x2e78], R4 ;  /* 0x002e780401007387 */ /* 0x0001e80000100a00 */
        /* <DEDUP_REMOVED lines=9> */
[----:B-1----:R-:W-:-:S03]  /*2d5f0*/  IMAD.WIDE R8, R28, 0x2, R14 ;  /* 0x000000021c087825 */ /* 0x002fc600078e020e */
[----:B0-----:R-:W2:Y:S04]  /*2d600*/  LDL.LU R6, [R1+0x7d8] ;  /* 0x0007d80001067983 */ /* 0x001ea80000300800 */
        /* <DEDUP_REMOVED lines=13> */
[----:B------:R0:W-:Y:S02]  /*2d6e0*/  STL.64 [R1+0x2ea8], R8 ;  /* 0x002ea80801007387 */ /* 0x0001e40000100a00 */
[----:B0-----:R-:W-:-:S04]  /*2d6f0*/  IMAD.WIDE R8, R3, 0x2, R14 ;  /* 0x0000000203087825 */ /* 0x001fc800078e020e */
[--C-:B---3--:R-:W-:Y:S01]  /*2d700*/  IMAD.WIDE R2, R2, 0x2, R14.reuse ;  /* 0x0000000202027825 */ /* 0x108fe200078e020e */
[----:B------:R0:W-:Y:S04]  /*2d710*/  STL.64 [R1+0x2eb8], R8 ;  /* 0x002eb80801007387 */ /* 0x0001e80000100a00 */
[----:B0-----:R-:W2:Y:S04]  /*2d720*/  LDL.LU.64 R8, [R1+0x35d0] ;  /* 0x0035d00001087983 */ /* 0x001ea80000300a00 */
[----:B------:R0:W-:Y:S04]  /*2d730*/  STL.64 [R1+0x2ec8], R2 ;  /* 0x002ec80201007387 */ /* 0x0001e80000100a00 */
[----:B0-----:R-:W3:Y:S02]  /*2d740*/  LDL.LU R3, [R1+0x35cc] ;  /* 0x0035cc0001037983 */ /* 0x001ee40000300800 */
[----:B---3--:R-:W-:-:S05]  /*2d750*/  IMAD.WIDE R2, R3, 0x2, R14 ;  /* 0x0000000203027825 */ /* 0x008fca00078e020e */
[----:B------:R0:W-:Y:S04]  /*2d760*/  STL.64 [R1+0x2ed8], R2 ;  /* 0x002ed80201007387 */ /* 0x0001e80000100a00 */
[----:B0-----:R-:W3:Y:S01]  /*2d770*/  LDL.LU R2, [R1+0x35c8] ;  /* 0x0035c80001027983 */ /* 0x001ee20000300800 */
[----:B----4-:R-:W-:-:S04]  /*2d780*/  IMAD.WIDE R28, R29, 0x2, R14 ;  /* 0x000000021d1c7825 */ /* 0x010fc800078e020e */
[----:B---3--:R-:W-:-:S05]  /*2d790*/  IMAD.WIDE R2, R2, 0x2, R14 ;  /* 0x0000000202027825 */ /* 0x008fca00078e020e */
[----:B------:R0:W-:Y:S04]  /*2d7a0*/  STL.64 [R1+0x2ee8], R2 ;  /* 0x002ee80201007387 */ /* 0x0001e80000100a00 */
[----:B0-----:R-:W2:Y:S01]  /*2d7b0*/  LDL.LU.64 R2, [R1+0x35c0] ;  /* 0x0035c00001027983 */ /* 0x001ea20000300a00 */
[----:B------:R-:W-:-:S03]  /*2d7c0*/  IMAD R0, R0, c[0x0][0x190], RZ ;  /* 0x0000640000007a24 */ /* 0x000fc600078e02ff */
[----:B------:R0:W-:Y:S02]  /*2d7d0*/  STL.64 [R1+0x2ef8], R28 ;  /* 0x002ef81c01007387 */ /* 0x0001e40000100a00 */
[----:B0-----:R-:W-:-:S05]  /*2d7e0*/  IMAD.WIDE R28, R24, 0x2, R14 ;  /* 0x00000002181c7825 */ /* 0x001fca00078e020e */
[----:B------:R0:W-:Y:S02]  /*2d7f0*/  STL.64 [R1+0x2f18], R28 ;  /* 0x002f181c01007387 */ /* 0x0001e40000100a00 */
[----:B0-----:R-:W-:Y:S02]  /*2d800*/  IMAD.WIDE R28, R0, 0x2, R14 ;  /* 0x00000002001c7825 */ /* 0x001fe400078e020e */
[----:B------:R-:W3:Y:S04]  /*2d810*/  LDL.LU R15, [R1+0x838] ;  /* 0x00083800010f7983 */ /* 0x000ee80000300800 */
[----:B------:R2:W-:Y:S02]  /*2d820*/  STL.64 [R1+0x2f08], R28 ;  /* 0x002f081c01007387 */ /* 0x0005e40000100a00 */
[----:B--2---:R-:W-:-:S04]  /*2d830*/  IMAD.WIDE R28, R8, 0x2, R2 ;  /* 0x00000002081c7825 */ /* 0x004fc800078e0202 */
[--C-:B-----5:R-:W-:Y:S01]  /*2d840*/  IMAD.WIDE R24, R25, 0x2, R2.reuse ;  /* 0x0000000219187825 */ /* 0x120fe200078e0202 */
[----:B------:R0:W-:Y:S04]  /*2d850*/  STL.64 [R1+0xe8], R28 ;  /* 0x0000e81c01007387 */ /* 0x0001e80000100a00 */
[----:B0-----:R-:W2:Y:S04]  /*2d860*/  LDL.LU.64 R28, [R1+0x35b8] ;  /* 0x0035b800011c7983 */ /* 0x001ea80000300a00 */
[----:B------:R0:W-:Y:S02]  /*2d870*/  STL.64 [R1+0xe0], R24 ;  /* 0x0000e01801007387 */ /* 0x0001e40000100a00 */
[----:B0-----:R-:W-:-:S04]  /*2d880*/  IMAD.WIDE R24, R22, 0x2, R2 ;  /* 0x0000000216187825 */ /* 0x001fc800078e0202 */
[--C-:B------:R-:W-:Y:S01]  /*2d890*/  IMAD.WIDE R22, R23, 0x2, R2.reuse ;  /* 0x0000000217167825 */ /* 0x100fe200078e0202 */
[----:B------:R0:W-:Y:S04]  /*2d8a0*/  STL.64 [R1+0xd8], R24 ;  /* 0x0000d81801007387 */ /* 0x0001e80000100a00 */
[----:B0-----:R-:W4:Y:S04]  /*2d8b0*/  LDL.LU.64 R24, [R1+0x35b0] ;  /* 0x0035b00001187983 */ /* 0x001f280000300a00 */
[----:B------:R0:W-:Y:S02]  /*2d8c0*/  STL.64 [R1+0xd0], R22 ;  /* 0x0000d01601007387 */ /* 0x0001e40000100a00 */
[----:B0-----:R-:W-:-:S04]  /*2d8d0*/  IMAD.WIDE R22, R20, 0x2, R2 ;  /* 0x0000000214167825 */ /* 0x001fc800078e0202 */
[--C-:B------:R-:W-:Y:S01]  /*2d8e0*/  IMAD.WIDE R20, R21, 0x2, R2.reuse ;  /* 0x0000000215147825 */ /* 0x100fe200078e0202 */
[----:B------:R0:W-:Y:S04]  /*2d8f0*/  STL.64 [R1+0xc8], R22 ;  /* 0x0000c81601007387 */ /* 0x0001e80000100a00 */
[----:B0-----:R-:W5:Y:S04]  /*2d900*/  LDL.LU.64 R22, [R1+0x35a8] ;  /* 0x0035a80001167983 */ /* 0x001f680000300a00 */
[----:B------:R0:W-:Y:S02]  /*2d910*/  STL.64 [R1+0xc0], R20 ;  /* 0x0000c01401007387 */ /* 0x0001e40000100a00 */
[----:B0-----:R-:W-:-:S04]  /*2d920*/  IMAD.WIDE R20, R16, 0x2, R2 ;  /* 0x0000000210147825 */ /* 0x001fc800078e0202 */
[--C-:B------:R-:W-:Y:S01]  /*2d930*/  IMAD.WIDE R16, R17, 0x2, R2.reuse ;  /* 0x0000000211107825 */ /* 0x100fe200078e0202 */
[----:B------:R0:W-:Y:S04]  /*2d940*/  STL.64 [R1+0xb8], R20 ;  /* 0x0000b81401007387 */ /* 0x0001e80000100a00 */
[----:B0-----:R-:W2:Y:S04]  /*2d950*/  LDL.LU.64 R20, [R1+0x35a0] ;  /* 0x0035a00001147983 */ /* 0x001ea80000300a00 */
        /* <DEDUP_REMOVED lines=26> */
[----:B0-----:R-:W-:-:S05]  /*2db00*/  IMAD.WIDE R18, R26, 0x2, R2 ;  /* 0x000000021a127825 */ /* 0x001fca00078e0202 */
[----:B------:R0:W-:Y:S01]  /*2db10*/  STL.64 [R1+0x58], R18 ;  /* 0x0000581201007387 */ /* 0x0001e20000100a00 */
[----:B------:R-:W-:-:S03]  /*2db20*/  IMAD.WIDE R26, R27, 0x2, R2 ;  /* 0x000000021b1a7825 */ /* 0x000fc600078e0202 */
[----:B0-----:R-:W4:Y:S04]  /*2db30*/  LDL.LU.64 R18, [R1+0x3570] ;  /* 0x0035700001127983 */ /* 0x001f280000300a00 */
[----:B------:R0:W-:Y:S04]  /*2db40*/  STL.64 [R1+0x50], R26 ;  /* 0x0000501a01007387 */ /* 0x0001e80000100a00 */
[----:B0-----:R-:W5:Y:S01]  /*2db50*/  LDL.LU.64 R26, [R1+0x3568] ;  /* 0x00356800011a7983 */ /* 0x001f620000300a00 */
[----:B---3--:R-:W-:-:S05]  /*2db60*/  IMAD.WIDE R14, R15, 0x2, R2 ;  /* 0x000000020f0e7825 */ /* 0x008fca00078e0202 */
[----:B------:R0:W-:Y:S02]  /*2db70*/  STL.64 [R1+0x48], R14 ;  /* 0x0000480e01007387 */ /* 0x0001e40000100a00 */
[----:B0-----:R-:W-:-:S05]  /*2db80*/  IMAD.WIDE R14, R9, 0x2, R2 ;  /* 0x00000002090e7825 */ /* 0x001fca00078e0202 */
[----:B------:R2:W-:Y:S02]  /*2db90*/  STL.64 [R1+0x40], R14 ;  /* 0x0000400e01007387 */ /* 0x0005e40000100a00 */
[----:B--2---:R-:W-:-:S04]  /*2dba0*/  IMAD.WIDE R14, R4, 0x2, R2 ;  /* 0x00000002040e7825 */ /* 0x004fc800078e0202 */
[----:B------:R-:W-:-:S04]  /*2dbb0*/  IMAD.WIDE R4, R5, 0x2, R2 ;  /* 0x0000000205047825 */ /* 0x000fc800078e0202 */
[----:B----4-:R-:W-:-:S05]  /*2dbc0*/  IMAD.WIDE R8, R19, 0x2, R2 ;  /* 0x0000000213087825 */ /* 0x010fca00078e0202 */
[----:B------:R0:W-:Y:S04]  /*2dbd0*/  STL.64 [R1+0x38], R8 ;  /* 0x0000380801007387 */ /* 0x0001e80000100a00 */
[----:B------:R5:W-:Y:S01]  /*2dbe0*/  STL.64 [R1+0x30], R14 ;  /* 0x0000300e01007387 */ /* 0x000be20000100a00 */
[----:B0-----:R-:W-:-:S04]  /*2dbf0*/  IMAD.WIDE R8, R6, 0x2, R2 ;  /* 0x0000000206087825 */ /* 0x001fc800078e0202 */
[--C-:B-----5:R-:W-:Y:S01]  /*2dc00*/  IMAD.WIDE R14, R26, 0x2, R2.reuse ;  /* 0x000000021a0e7825 */ /* 0x120fe200078e0202 */
[----:B------:R0:W-:Y:S04]  /*2dc10*/  STL.64 [R1+0x28], R8 ;  /* 0x0000280801007387 */ /* 0x0001e80000100a00 */
[----:B------:R1:W-:Y:S01]  /*2dc20*/  STL.64 [R1+0x20], R14 ;  /* 0x0000200e01007387 */ /* 0x0003e20000100a00 */
[----:B0-----:R-:W-:-:S04]  /*2dc30*/  IMAD.WIDE R8, R27, 0x2, R2 ;  /* 0x000000021b087825 */ /* 0x001fc800078e0202 */
[--C-:B------:R-:W-:Y:S01]  /*2dc40*/  IMAD.WIDE R26, R21, 0x2, R2.reuse ;  /* 0x00000002151a7825 */ /* 0x100fe200078e0202 */
[----:B------:R0:W-:Y:S03]  /*2dc50*/  STL.64 [R1+0x18], R8 ;  /* 0x0000180801007387 */ /* 0x0001e60000100a00 */
[--C-:B-1----:R-:W-:Y:S01]  /*2dc60*/  IMAD.WIDE R14, R25, 0x2, R2.reuse ;  /* 0x00000002190e7825 */ /* 0x102fe200078e0202 */
[----:B------:R1:W-:Y:S03]  /*2dc70*/  STL.64 [R1+0x10], R26 ;  /* 0x0000101a01007387 */ /* 0x0003e60000100a00 */
[--C-:B------:R-:W-:Y:S01]  /*2dc80*/  IMAD.WIDE R6, R7, 0x2, R2.reuse ;  /* 0x0000000207067825 */ /* 0x100fe200078e0202 */
[----:B------:R-:W-:Y:S03]  /*2dc90*/  STL.64 [R1+0x8], R14 ;  /* 0x0000080e01007387 */ /* 0x000fe60000100a00 */
[----:B0-----:R-:W-:-:S04]  /*2dca0*/  IMAD.WIDE R8, R18, 0x2, R2 ;  /* 0x0000000212087825 */ /* 0x001fc800078e0202 */
[----:B-1----:R-:W-:-:S05]  /*2dcb0*/  IMAD.WIDE R26, R10, 0x2, R2 ;  /* 0x000000020a1a7825 */ /* 0x002fca00078e0202 */
[----:B------:R-:W-:Y:S01]  /*2dcc0*/  STL.64 [R1+0x3510], R26 ;  /* 0x0035101a01007387 */ /* 0x000fe20000100a00 */
[----:B------:R-:W-:-:S03]  /*2dcd0*/  IMAD.WIDE R10, R11, 0x2, R2 ;  /* 0x000000020b0a7825 */ /* 0x000fc600078e0202 */
[----:B------:R0:W-:Y:S04]  /*2dce0*/  STL.64 [R1], R8 ;  /* 0x0000000801007387 */ /* 0x0001e80000100a00 */
[----:B------:R-:W-:Y:S04]  /*2dcf0*/  STL.64 [R1+0x3508], R4 ;  /* 0x0035080401007387 */ /* 0x000fe80000100a00 */
[----:B------:R1:W-:Y:S01]  /*2dd00*/  STL.64 [R1+0x3500], R6 ;  /* 0x0035000601007387 */ /* 0x0003e20000100a00 */
[----:B0-----:R-:W-:-:S04]  /*2dd10*/  IMAD.WIDE R8, R13, 0x2, R2 ;  /* 0x000000020d087825 */ /* 0x001fc800078e0202 */
[--C-:B------:R-:W-:Y:S01]  /*2dd20*/  IMAD.WIDE R12, R12, 0x2, R2.reuse ;  /* 0x000000020c0c7825 */ /* 0x100fe200078e0202 */
[----:B-1----:R-:W2:Y:S04]  /*2dd30*/  LDL.LU R7, [R1+0x8b4] ;  /* 0x0008b40001077983 */ /* 0x002ea80000300800 */
[----:B------:R0:W-:Y:S04]  /*2dd40*/  STL.64 [R1+0x34f8], R8 ;  /* 0x0034f80801007387 */ /* 0x0001e80000100a00 */
[----:B0-----:R-:W3:Y:S04]  /*2dd50*/  LDL.LU R8, [R1+0x8c0] ;  /* 0x0008c00001087983 */ /* 0x001ee80000300800 */
[----:B------:R-:W-:Y:S04]  /*2dd60*/  STL.64 [R1+0x3518], R10 ;  /* 0x0035180a01007387 */ /* 0x000fe80000100a00 */
[----:B------:R0:W-:Y:S04]  /*2dd70*/  STL.64 [R1+0x3520], R12 ;  /* 0x0035200c01007387 */ /* 0x0001e80000100a00 */
[----:B0-----:R-:W4:Y:S04]  /*2dd80*/  LDL.LU R13, [R1+0x8b0] ;  /* 0x0008b000010d7983 */ /* 0x001f280000300800 */
[----:B------:R-:W5:Y:S04]  /*2dd90*/  LDL.LU R9, [R1+0x8c4] ;  /* 0x0008c40001097983 */ /* 0x000f680000300800 */
[----:B------:R-:W3:Y:S01]  /*2dda0*/  LDL.LU R10, [R1+0x74c] ;  /* 0x00074c00010a7983 */ /* 0x000ee20000300800 */
[----:B------:R-:W-:-:S03]  /*2ddb0*/  IMAD.WIDE R14, R16, 0x2, R2 ;  /* 0x00000002100e7825 */ /* 0x000fc600078e0202 */
[----:B------:R-:W3:Y:S01]  /*2ddc0*/  LDL.LU R11, [R1+0x748] ;  /* 0x00074800010b7983 */ /* 0x000ee20000300800 */
[----:B------:R-:W-:-:S03]  /*2ddd0*/  IMAD.WIDE R16, R17, 0x2, R2 ;  /* 0x0000000211107825 */ /* 0x000fc600078e0202 */
[----:B------:R-:W-:Y:S04]  /*2dde0*/  STL.64 [R1+0x3528], R14 ;  /* 0x0035280e01007387 */ /* 0x000fe80000100a00 */
[----:B------:R-:W3:Y:S01]  /*2ddf0*/  LDL.LU R6, [R1+0x8d8] ;  /* 0x0008d80001067983 */ /* 0x000ee20000300800 */
[----:B------:R-:W-:-:S03]  /*2de00*/  IMAD.WIDE R18, R23, 0x2, R2 ;  /* 0x0000000217127825 */ /* 0x000fc600078e0202 */
[----:B------:R-:W-:Y:S04]  /*2de10*/  STL.64 [R1+0x3530], R16 ;  /* 0x0035301001007387 */ /* 0x000fe80000100a00 */
[----:B------:R-:W5:Y:S04]  /*2de20*/  LDL.LU R4, [R1+0x8dc] ;  /* 0x0008dc0001047983 */ /* 0x000f680000300800 */
[----:B------:R-:W-:Y:S04]  /*2de30*/  STL.64 [R1+0x3538], R18 ;  /* 0x0035381201007387 */ /* 0x000fe80000100a00 */
[----:B------:R-:W5:Y:S01]  /*2de40*/  LDL.LU R26, [R1+0x73c] ;  /* 0x00073c00011a7983 */ /* 0x000f620000300800 */
[----:B------:R-:W-:-:S05]  /*2de50*/  IMAD.WIDE R20, R20, 0x2, R2 ;  /* 0x0000000214147825 */ /* 0x000fca00078e0202 */
[----:B------:R-:W-:Y:S04]  /*2de60*/  STL.64 [R1+0x3540], R20 ;  /* 0x0035401401007387 */ /* 0x000fe80000100a00 */
[----:B------:R-:W5:Y:S01]  /*2de70*/  LDL.LU R27, [R1+0x738] ;  /* 0x00073800011b7983 */ /* 0x000f620000300800 */
[----:B------:R-:W-:-:S04]  /*2de80*/  IMAD.WIDE R22, R22, 0x2, R2 ;  /* 0x0000000216167825 */ /* 0x000fc800078e0202 */
[--C-:B------:R-:W-:Y:S01]  /*2de90*/  IMAD.WIDE R24, R24, 0x2, R2.reuse ;  /* 0x0000000218187825 */ /* 0x100fe200078e0202 */
[----:B------:R0:W-:Y:S04]  /*2dea0*/  STL.64 [R1+0x3548], R22 ;  /* 0x0035481601007387 */ /* 0x0001e80000100a00 */
[----:B------:R-:W5:Y:S04]  /*2deb0*/  LDL.LU R5, [R1+0x8e8] ;  /* 0x0008e80001057983 */ /* 0x000f680000300800 */
[----:B------:R-:W-:Y:S04]  /*2dec0*/  STL.64 [R1+0x3550], R24 ;  /* 0x0035501801007387 */ /* 0x000fe80000100a00 */
[----:B0-----:R-:W5:Y:S01]  /*2ded0*/  LDL.LU R22, [R1+0x8ec] ;  /* 0x0008ec0001167983 */ /* 0x001f620000300800 */
[----:B----4-:R-:W-:-:S04]  /*2dee0*/  IMAD.WIDE R14, R13, 0x2, R2 ;  /* 0x000000020d0e7825 */ /* 0x010fc800078e0202 */
[--C-:B--2---:R-:W-:Y:S01]  /*2def0*/  IMAD.WIDE R12, R7, 0x2, R2.reuse ;  /* 0x00000002070c7825 */ /* 0x104fe200078e0202 */
[----:B------:R-:W-:Y:S04]  /*2df00*/  STL.64 [R1+0x2d8], R14 ;  /* 0x0002d80e01007387 */ /* 0x000fe80000100a00 */
[----:B------:R-:W2:Y:S04]  /*2df10*/  LDL.LU R23, [R1+0x900] ;  /* 0x0009000001177983 */ /* 0x000ea80000300800 */
[----:B------:R3:W-:Y:S04]  /*2df20*/  STL.64 [R1+0x2f0], R12 ;  /* 0x0002f00c01007387 */ /* 0x0007e80000100a00 */
[----:B------:R-:W4:Y:S04]  /*2df30*/  LDL.LU R20, [R1+0x904] ;  /* 0x0009040001147983 */ /* 0x000f280000300800 */
[----:B------:R-:W4:Y:S01]  /*2df40*/  LDL.LU R7, [R1+0x724] ;  /* 0x0007240001077983 */ /* 0x000f220000300800 */
[----:B---3--:R-:W-:-:S03]  /*2df50*/  IMAD.WIDE R12, R8, 0x2, R2 ;  /* 0x00000002080c7825 */ /* 0x008fc600078e0202 */
[----:B------:R-:W3:Y:S04]  /*2df60*/  LDL.LU R21, [R1+0x720] ;  /* 0x0007200001157983 */ /* 0x000ee80000300800 */
[----:B------:R-:W3:Y:S04]  /*2df70*/  LDL.LU R18, [R1+0x910] ;  /* 0x0009100001127983 */ /* 0x000ee80000300800 */
[----:B------:R0:W-:Y:S04]  /*2df80*/  STL.64 [R1+0x300], R12 ;  /* 0x0003000c01007387 */ /* 0x0001e80000100a00 */
[----:B------:R-:W3:Y:S04]  /*2df90*/  LDL.LU R19, [R1+0x914] ;  /* 0x0009140001137983 */ /* 0x000ee80000300800 */
[----:B0-----:R-:W3:Y:S04]  /*2dfa0*/  LDL.LU R13, [R1+0x714] ;  /* 0x00071400010d7983 */ /* 0x001ee80000300800 */
[----:B------:R-:W3:Y:S01]  /*2dfb0*/  LDL.LU R8, [R1+0x710] ;  /* 0x0007100001087983 */ /* 0x000ee20000300800 */
[----:B-----5:R-:W-:-:S03]  /*2dfc0*/  IMAD.WIDE R14, R9, 0x2, R2 ;  /* 0x00000002090e7825 */ /* 0x020fc600078e0202 */
[----:B------:R-:W5:Y:S01]  /*2dfd0*/  LDL.LU R9, [R1+0x928] ;  /* 0x0009280001097983 */ /* 0x000f620000300800 */
[----:B------:R-:W-:-:S03]  /*2dfe0*/  IMAD.WIDE R24, R10, 0x2, R2 ;  /* 0x000000020a187825 */ /* 0x000fc600078e0202 */
[----:B------:R0:W-:Y:S04]  /*2dff0*/  STL.64 [R1+0x318], R14 ;  /* 0x0003180e01007387 */ /* 0x0001e80000100a00 */
[----:B------:R-:W5:Y:S04]  /*2e000*/  LDL.LU R16, [R1+0x92c] ;  /* 0x00092c0001107983 */ /* 0x000f680000300800 */
[----:B------:R1:W-:Y:S01]  /*2e010*/  STL.64 [R1+0x328], R24 ;  /* 0x0003281801007387 */ /* 0x0003e20000100a00 */
[----:B0-----:R-:W-:-:S03]  /*2e020*/  IMAD.WIDE R14, R11, 0x2, R2 ;  /* 0x000000020b0e7825 */ /* 0x001fc600078e0202 */
[----:B------:R-:W5:Y:S04]  /*2e030*/  LDL.LU R11, [R1+0x938] ;  /* 0x00093800010b7983 */ /* 0x000f680000300800 */
[----:B------:R0:W-:Y:S04]  /*2e040*/  STL.64 [R1+0x340], R14 ;  /* 0x0003400e01007387 */ /* 0x0001e80000100a00 */
[----:B------:R-:W5:Y:S01]  /*2e050*/  LDL.LU R17, [R1+0x93c] ;  /* 0x00093c0001117983 */ /* 0x000f620000300800 */
[----:B-1----:R-:W-:-:S04]  /*2e060*/  IMAD.WIDE R24, R4, 0x2, R2 ;  /* 0x0000000204187825 */ /* 0x002fc800078e0202 */
[--C-:B0-----:R-:W-:Y:S02]  /*2e070*/  IMAD.WIDE R14, R6, 0x2, R2.reuse ;  /* 0x00000002060e7825 */ /* 0x101fe400078e0202 */
[----:B------:R-:W5:Y:S04]  /*2e080*/  LDL.LU R6, [R1+0x6fc] ;  /* 0x0006fc0001067983 */ /* 0x000f680000300800 */
[----:B------:R0:W-:Y:S04]  /*2e090*/  STL.64 [R1+0x350], R14 ;  /* 0x0003500e01007387 */ /* 0x0001e80000100a00 */
[----:B0-----:R-:W5:Y:S04]  /*2e0a0*/  LDL.LU R14, [R1+0x6f8] ;  /* 0x0006f800010e7983 */ /* 0x001f680000300800 */
[----:B------:R-:W5:Y:S04]  /*2e0b0*/  LDL.LU R4, [R1+0x950] ;  /* 0x0009500001047983 */ /* 0x000f680000300800 */
[----:B------:R0:W-:Y:S04]  /*2e0c0*/  STL.64 [R1+0x368], R24 ;  /* 0x0003681801007387 */ /* 0x0001e80000100a00 */
[----:B------:R-:W5:Y:S01]  /*2e0d0*/  LDL.LU R15, [R1+0x954] ;  /* 0x00095400010f7983 */ /* 0x000f620000300800 */
[----:B0-----:R-:W-:-:S03]  /*2e0e0*/  IMAD.WIDE R24, R26, 0x2, R2 ;  /* 0x000000021a187825 */ /* 0x001fc600078e0202 */
        /* <DEDUP_REMOVED lines=9> */
[----:B------:R0:W-:Y:S02]  /*2e180*/  STL.64 [R1+0x3a0], R24 ;  /* 0x0003a01801007387 */ /* 0x0001e40000100a00 */
[----:B0-----:R-:W-:-:S05]  /*2e190*/  IMAD.WIDE R24, R22, 0x2, R2 ;  /* 0x0000000216187825 */ /* 0x001fca00078e0202 */
[----:B------:R4:W-:Y:S01]  /*2e1a0*/  STL.64 [R1+0x3b8], R24 ;  /* 0x0003b81801007387 */ /* 0x0009e20000100a00 */
[----:B--2---:R-:W-:-:S05]  /*2e1b0*/  IMAD.WIDE R22, R23, 0x2, R2 ;  /* 0x0000000217167825 */ /* 0x004fca00078e0202 */
[----:B------:R0:W-:Y:S01]  /*2e1c0*/  STL.64 [R1+0x3c8], R22 ;  /* 0x0003c81601007387 */ /* 0x0001e20000100a00 */
[----:B----4-:R-:W-:-:S04]  /*2e1d0*/  IMAD.WIDE R24, R20, 0x2, R2 ;  /* 0x0000000214187825 */ /* 0x010fc800078e0202 */
[--C-:B0-----:R-:W-:Y:S02]  /*2e1e0*/  IMAD.WIDE R22, R7, 0x2, R2.reuse ;  /* 0x0000000207167825 */ /* 0x101fe400078e0202 */
[----:B------:R-:W2:Y:S04]  /*2e1f0*/  LDL.LU R7, [R1+0x97c] ;  /* 0x00097c0001077983 */ /* 0x000ea80000300800 */
[----:B------:R3:W-:Y:S04]  /*2e200*/  STL.64 [R1+0x3e0], R24 ;  /* 0x0003e01801007387 */ /* 0x0007e80000100a00 */
[----:B------:R0:W-:Y:S01]  /*2e210*/  STL.64 [R1+0x3f0], R22 ;  /* 0x0003f01601007387 */ /* 0x0001e20000100a00 */
[----:B---3--:R-:W-:-:S04]  /*2e220*/  IMAD.WIDE R24, R21, 0x2, R2 ;  /* 0x0000000215187825 */ /* 0x008fc800078e0202 */
[--C-:B------:R-:W-:Y:S01]  /*2e230*/  IMAD.WIDE R20, R18, 0x2, R2.reuse ;  /* 0x0000000212147825 */ /* 0x100fe200078e0202 */
[----:B------:R-:W-:Y:S03]  /*2e240*/  STL.64 [R1+0x408], R24 ;  /* 0x0004081801007387 */ /* 0x000fe60000100a00 */
[--C-:B0-----:R-:W-:Y:S01]  /*2e250*/  IMAD.WIDE R22, R19, 0x2, R2.reuse ;  /* 0x0000000213167825 */ /* 0x101fe200078e0202 */
[----:B------:R0:W-:Y:S03]  /*2e260*/  STL.64 [R1+0x418], R20 ;  /* 0x0004181401007387 */ /* 0x0001e60000100a00 */
[--C-:B------:R-:W-:Y:S01]  /*2e270*/  IMAD.WIDE R18, R13, 0x2, R2.reuse ;  /* 0x000000020d127825 */ /* 0x100fe200078e0202 */
[----:B------:R-:W-:Y:S03]  /*2e280*/  STL.64 [R1+0x430], R22 ;  /* 0x0004301601007387 */ /* 0x000fe60000100a00 */
[----:B0-----:R-:W-:-:S02]  /*2e290*/  IMAD.WIDE R20, R8, 0x2, R2 ;  /* 0x0000000208147825 */ /* 0x001fc400078e0202 */
[----:B------:R-:W3:Y:S04]  /*2e2a0*/  LDL.LU R8, [R1+0x6d4] ;  /* 0x0006d40001087983 */ /* 0x000ee80000300800 */
[----:B------:R5:W-:Y:S04]  /*2e2b0*/  STL.64 [R1+0x440], R18 ;  /* 0x0004401201007387 */ /* 0x000be80000100a00 */
[----:B------:R0:W-:Y:S04]  /*2e2c0*/  STL.64 [R1+0x458], R20 ;  /* 0x0004581401007387 */ /* 0x0001e80000100a00 */
[----:B------:R-:W4:Y:S01]  /*2e2d0*/  LDL.LU R13, [R1+0x6d0] ;  /* 0x0006d000010d7983 */ /* 0x000f220000300800 */
[----:B-----5:R-:W-:-:S03]  /*2e2e0*/  IMAD.WIDE R18, R9, 0x2, R2 ;  /* 0x0000000209127825 */ /* 0x020fc600078e0202 */
[----:B------:R-:W5:Y:S01]  /*2e2f0*/  LDL.LU R9, [R1+0x988] ;  /* 0x0009880001097983 */ /* 0x000f620000300800 */
[----:B0-----:R-:W-:-:S03]  /*2e300*/  IMAD.WIDE R20, R16, 0x2, R2 ;  /* 0x0000000210147825 */ /* 0x001fc600078e0202 */
[----:B------:R0:W-:Y:S01]  /*2e310*/  STL.64 [R1+0x468], R18 ;  /* 0x0004681201007387 */ /* 0x0001e20000100a00 */
[----:B------:R-:W-:-:S04]  /*2e320*/  IMAD.WIDE R16, R17, 0x2, R2 ;  /* 0x0000000211107825 */ /* 0x000fc800078e0202 */
[--C-:B0-----:R-:W-:Y:S02]  /*2e330*/  IMAD.WIDE R18, R11, 0x2, R2.reuse ;  /* 0x000000020b127825 */ /* 0x101fe400078e0202 */
[----:B------:R-:W5:Y:S04]  /*2e340*/  LDL.LU R11, [R1+0x98c] ;  /* 0x00098c00010b7983 */ /* 0x000f680000300800 */
[----:B------:R-:W-:Y:S04]  /*2e350*/  STL.64 [R1+0x478], R20 ;  /* 0x0004781401007387 */ /* 0x000fe80000100a00 */
[----:B------:R0:W-:Y:S02]  /*2e360*/  STL.64 [R1+0x490], R18 ;  /* 0x0004901201007387 */ /* 0x0001e40000100a00 */
[----:B0-----:R-:W-:-:S02]  /*2e370*/  IMAD.WIDE R18, R6, 0x2, R2 ;  /* 0x0000000206127825 */ /* 0x001fc400078e0202 */
[----:B------:R-:W5:Y:S04]  /*2e380*/  LDL.LU R6, [R1+0x6c4] ;  /* 0x0006c40001067983 */ /* 0x000f680000300800 */
[----:B------:R0:W-:Y:S04]  /*2e390*/  STL.64 [R1+0x4a0], R16 ;  /* 0x0004a01001007387 */ /* 0x0001e80000100a00 */
[----:B------:R1:W-:Y:S01]  /*2e3a0*/  STL.64 [R1+0x4b8], R18 ;  /* 0x0004b81201007387 */ /* 0x0003e20000100a00 */
[----:B0-----:R-:W-:-:S04]  /*2e3b0*/  IMAD.WIDE R16, R14, 0x2, R2 ;  /* 0x000000020e107825 */ /* 0x001fc800078e0202 */
[--C-:B-1----:R-:W-:Y:S02]  /*2e3c0*/  IMAD.WIDE R18, R4, 0x2, R2.reuse ;  /* 0x0000000204127825 */ /* 0x102fe400078e0202 */
[----:B------:R-:W5:Y:S04]  /*2e3d0*/  LDL.LU R4, [R1+0x6c0] ;  /* 0x0006c00001047983 */ /* 0x000f680000300800 */
[----:B------:R0:W-:Y:S04]  /*2e3e0*/  STL.64 [R1+0x4c8], R16 ;  /* 0x0004c81001007387 */ /* 0x0001e80000100a00 */
[----:B------:R-:W-:Y:S01]  /*2e3f0*/  STL.64 [R1+0x4e0], R18 ;  /* 0x0004e01201007387 */ /* 0x000fe20000100a00 */
[----:B0-----:R-:W-:-:S04]  /*2e400*/  IMAD.WIDE R16, R15, 0x2, R2 ;  /* 0x000000020f107825 */ /* 0x001fc800078e0202 */
[--C-:B------:R-:W-:Y:S02]  /*2e410*/  IMAD.WIDE R14, R26, 0x2, R2.reuse ;  /* 0x000000021a0e7825 */ /* 0x100fe400078e0202 */
[----:B------:R-:W5:Y:S04]  /*2e420*/  LDL.LU R26, [R1+0x9a0] ;  /* 0x0009a000011a7983 */ /* 0x000f680000300800 */
[----:B------:R-:W-:Y:S04]  /*2e430*/  STL.64 [R1+0x4f0], R16 ;  /* 0x0004f01001007387 */ /* 0x000fe80000100a00 */
[----:B------:R0:W-:Y:S02]  /*2e440*/  STL.64 [R1+0x508], R14 ;  /* 0x0005080e01007387 */ /* 0x0001e40000100a00 */
[----:B0-----:R-:W-:-:S02]  /*2e450*/  IMAD.WIDE R14, R27, 0x2, R2 ;  /* 0x000000021b0e7825 */ /* 0x001fc400078e0202 */
[----:B------:R-:W5:Y:S02]  /*2e460*/  LDL.LU R27, [R1+0x9a4] ;  /* 0x0009a400011b7983 */ /* 0x000f640000300800 */
[----:B------:R-:W-:-:S05]  /*2e470*/  IMAD.WIDE R16, R12, 0x2, R2 ;  /* 0x000000020c107825 */ /* 0x000fca00078e0202 */
[----:B------:R0:W-:Y:S04]  /*2e480*/  STL.64 [R1+0x518], R16 ;  /* 0x0005181001007387 */ /* 0x0001e80000100a00 */
[----:B------:R1:W-:Y:S04]  /*2e490*/  STL.64 [R1+0x530], R14 ;  /* 0x0005300e01007387 */ /* 0x0003e80000100a00 */
[----:B------:R-:W5:Y:S01]  /*2e4a0*/  LDL.LU R22, [R1+0x9b0] ;  /* 0x0009b00001167983 */ /* 0x000f620000300800 */
[----:B0-----:R-:W-:-:S04]  /*2e4b0*/  IMAD.WIDE R16, R10, 0x2, R2 ;  /* 0x000000020a107825 */ /* 0x001fc800078e0202 */
[--C-:B-1----:R-:W-:Y:S01]  /*2e4c0*/  IMAD.WIDE R14, R5, 0x2, R2.reuse ;  /* 0x00000002050e7825 */ /* 0x102fe200078e0202 */
[----:B------:R-:W-:Y:S04]  /*2e4d0*/  STL.64 [R1+0x540], R16 ;  /* 0x0005401001007387 */ /* 0x000fe80000100a00 */
[----:B------:R-:W5:Y:S04]  /*2e4e0*/  LDL.LU R23, [R1+0x9b4] ;  /* 0x0009b40001177983 */ /* 0x000f680000300800 */
[----:B------:R2:W-:Y:S04]  /*2e4f0*/  STL.64 [R1+0x558], R14 ;  /* 0x0005580e01007387 */ /* 0x0005e80000100a00 */
[----:B------:R-:W5:Y:S04]  /*2e500*/  LDL.LU R20, [R1+0x6ac] ;  /* 0x0006ac0001147983 */ /* 0x000f680000300800 */
[----:B------:R-:W5:Y:S04]  /*2e510*/  LDL.LU R5, [R1+0x6a8] ;  /* 0x0006a80001057983 */ /* 0x000f680000300800 */
[----:B------:R-:W5:Y:S04]  /*2e520*/  LDL.LU R21, [R1+0x9c8] ;  /* 0x0009c80001157983 */ /* 0x000f680000300800 */
[----:B------:R-:W5:Y:S01]  /*2e530*/  LDL.LU R18, [R1+0x9cc] ;  /* 0x0009cc0001127983 */ /* 0x000f620000300800 */
[----:B--2---:R-:W-:-:S05]  /*2e540*/  IMAD.WIDE R14, R7, 0x2, R2 ;  /* 0x00000002070e7825 */ /* 0x004fca00078e0202 */
[----:B------:R4:W-:Y:S04]  /*2e550*/  STL.64 [R1+0x568], R14 ;  /* 0x0005680e01007387 */ /* 0x0009e80000100a00 */
[----:B------:R-:W2:Y:S04]  /*2e560*/  LDL.LU R19, [R1+0x69c] ;  /* 0x00069c0001137983 */ /* 0x000ea80000300800 */
[----:B------:R-:W2:Y:S04]  /*2e570*/  LDL.LU R10, [R1+0x9d8] ;  /* 0x0009d800010a7983 */ /* 0x000ea80000300800 */
[----:B------:R-:W2:Y:S01]  /*2e580*/  LDL.LU R7, [R1+0x9dc] ;  /* 0x0009dc0001077983 */ /* 0x000ea20000300800 */
[----:B---3--:R-:W-:-:S03]  /*2e590*/  IMAD.WIDE R16, R8, 0x2, R2 ;  /* 0x0000000208107825 */ /* 0x008fc600078e0202 */
[----:B------:R-:W3:Y:S04]  /*2e5a0*/  LDL.LU R8, [R1+0x9f0] ;  /* 0x0009f00001087983 */ /* 0x000ee80000300800 */
[----:B------:R0:W-:Y:S01]  /*2e5b0*/  STL.64 [R1+0x580], R16 ;  /* 0x0005801001007387 */ /* 0x0001e20000100a00 */
[----:B----4-:R-:W-:-:S03]  /*2e5c0*/  IMAD.WIDE R14, R13, 0x2, R2 ;  /* 0x000000020d0e7825 */ /* 0x010fc600078e0202 */
[----:B0-----:R-:W4:Y:S01]  /*2e5d0*/  LDL.LU R16, [R1+0x9f4] ;  /* 0x0009f40001107983 */ /* 0x001f220000300800 */
[----:B-----5:R-:W-:-:S03]  /*2e5e0*/  IMAD.WIDE R12, R9, 0x2, R2 ;  /* 0x00000002090c7825 */ /* 0x020fc600078e0202 */
[----:B------:R-:W-:Y:S04]  /*2e5f0*/  STL.64 [R1+0x590], R14 ;  /* 0x0005900e01007387 */ /* 0x000fe80000100a00 */
        /* <DEDUP_REMOVED lines=14> */
[----:B0-----:R-:W5:Y:S01]  /*2e6e0*/  LDL.LU R12, [R1+0xa40] ;  /* 0x000a4000010c7983 */ /* 0x001f620000300800 */
[----:B------:R-:W-:-:S03]  /*2e6f0*/  IMAD.WIDE R24, R26, 0x2, R2 ;  /* 0x000000021a187825 */ /* 0x000fc600078e0202 */
        /* <DEDUP_REMOVED lines=8> */
[----:B------:R-:W-:-:S05]  /*2e780*/  IMAD.WIDE R22, R23, 0x2, R2 ;  /* 0x0000000217167825 */ /* 0x000fca00078e0202 */
[----:B------:R1:W-:Y:S01]  /*2e790*/  STL.64 [R1+0x630], R22 ;  /* 0x0006301601007387 */ /* 0x0003e20000100a00 */
[----:B0-----:R-:W-:-:S04]  /*2e7a0*/  IMAD.WIDE R24, R20, 0x2, R2 ;  /* 0x0000000214187825 */ /* 0x001fc800078e0202 */
[--C-:B-1----:R-:W-:Y:S02]  /*2e7b0*/  IMAD.WIDE R22, R5, 0x2, R2.reuse ;  /* 0x0000000205167825 */ /* 0x102fe400078e0202 */
[----:B------:R-:W5:Y:S04]  /*2e7c0*/  LDL.LU R5, [R1+0xa60] ;  /* 0x000a600001057983 */ /* 0x000f680000300800 */
[----:B------:R0:W-:Y:S04]  /*2e7d0*/  STL.64 [R1+0x648], R24 ;  /* 0x0006481801007387 */ /* 0x0001e80000100a00 */
[----:B------:R2:W-:Y:S01]  /*2e7e0*/  STL.64 [R1+0x658], R22 ;  /* 0x0006581601007387 */ /* 0x0005e20000100a00 */
[----:B0-----:R-:W-:-:S04]  /*2e7f0*/  IMAD.WIDE R24, R21, 0x2, R2 ;  /* 0x0000000215187825 */ /* 0x001fc800078e0202 */
[--C-:B------:R-:W-:Y:S01]  /*2e800*/  IMAD.WIDE R20, R18, 0x2, R2.reuse ;  /* 0x0000000212147825 */ /* 0x100fe200078e0202 */
[----:B------:R-:W-:Y:S04]  /*2e810*/  STL.64 [R1+0x670], R24 ;  /* 0x0006701801007387 */ /* 0x000fe80000100a00 */
[----:B------:R0:W-:Y:S01]  /*2e820*/  STL.64 [R1+0x680], R20 ;  /* 0x0006801401007387 */ /* 0x0001e20000100a00 */
[----:B--2---:R-:W-:-:S04]  /*2e830*/  IMAD.WIDE R22, R19, 0x2, R2 ;  /* 0x0000000213167825 */ /* 0x004fc800078e0202 */
[--C-:B------:R-:W-:Y:S01]  /*2e840*/  IMAD.WIDE R18, R10, 0x2, R2.reuse ;  /* 0x000000020a127825 */ /* 0x100fe200078e0202 */
[----:B------:R-:W-:Y:S03]  /*2e850*/  STL.64 [R1+0x698], R22 ;  /* 0x0006981601007387 */ /* 0x000fe60000100a00 */
[--C-:B0-----:R-:W-:Y:S02]  /*2e860*/  IMAD.WIDE R20, R7, 0x2, R2.reuse ;  /* 0x0000000207147825 */ /* 0x101fe400078e0202 */
[----:B------:R-:W2:Y:S04]  /*2e870*/  LDL.LU R7, [R1+0xa64] ;  /* 0x000a640001077983 */ /* 0x000ea80000300800 */
[----:B------:R3:W-:Y:S04]  /*2e880*/  STL.64 [R1+0x6a8], R18 ;  /* 0x0006a81201007387 */ /* 0x0007e80000100a00 */
[----:B------:R-:W-:Y:S04]  /*2e890*/  STL.64 [R1+0x6c0], R20 ;  /* 0x0006c01401007387 */ /* 0x000fe80000100a00 */
[----:B------:R-:W2:Y:S01]  /*2e8a0*/  LDL.LU R10, [R1+0xa70] ;  /* 0x000a7000010a7983 */ /* 0x000ea20000300800 */
[----:B---3--:R-:W-:-:S03]  /*2e8b0*/  IMAD.WIDE R18, R8, 0x2, R2 ;  /* 0x0000000208127825 */ /* 0x008fc600078e0202 */
[----:B------:R-:W3:Y:S04]  /*2e8c0*/  LDL.LU R8, [R1+0xa74] ;  /* 0x000a740001087983 */ /* 0x000ee80000300800 */
[----:B------:R4:W-:Y:S02]  /*2e8d0*/  STL.64 [R1+0x6d0], R18 ;  /* 0x0006d01201007387 */ /* 0x0009e40000100a00 */
[----:B----4-:R-:W-:-:S04]  /*2e8e0*/  IMAD.WIDE R18, R16, 0x2, R2 ;  /* 0x0000000210127825 */ /* 0x010fc800078e0202 */
[--C-:B-----5:R-:W-:Y:S02]  /*2e8f0*/  IMAD.WIDE R20, R9, 0x2, R2.reuse ;  /* 0x0000000209147825 */ /* 0x120fe400078e0202 */
[----:B------:R-:W4:Y:S04]  /*2e900*/  LDL.LU R9, [R1+0xa80] ;  /* 0x000a800001097983 */ /* 0x000f280000300800 */
[----:B------:R0:W-:Y:S04]  /*2e910*/  STL.64 [R1+0x6e8], R18 ;  /* 0x0006e81201007387 */ /* 0x0001e80000100a00 */
[----:B------:R-:W-:Y:S01]  /*2e920*/  STL.64 [R1+0x6f8], R20 ;  /* 0x0006f81401007387 */ /* 0x000fe20000100a00 */
[----:B0-----:R-:W-:-:S04]  /*2e930*/  IMAD.WIDE R18, R17, 0x2, R2 ;  /* 0x0000000211127825 */ /* 0x001fc800078e0202 */
[--C-:B------:R-:W-:Y:S02]  /*2e940*/  IMAD.WIDE R16, R11, 0x2, R2.reuse ;  /* 0x000000020b107825 */ /* 0x100fe400078e0202 */
[----:B------:R-:W5:Y:S04]  /*2e950*/  LDL.LU R11, [R1+0xa84] ;  /* 0x000a8400010b7983 */ /* 0x000f680000300800 */
[----:B------:R0:W-:Y:S04]  /*2e960*/  STL.64 [R1+0x710], R18 ;  /* 0x0007101201007387 */ /* 0x0001e80000100a00 */
[----:B------:R1:W-:Y:S01]  /*2e970*/  STL.64 [R1+0x720], R16 ;  /* 0x0007201001007387 */ /* 0x0003e20000100a00 */
[----:B0-----:R-:W-:-:S04]  /*2e980*/  IMAD.WIDE R18, R14, 0x2, R2 ;  /* 0x000000020e127825 */ /* 0x001fc800078e0202 */
[--C-:B-1----:R-:W-:Y:S02]  /*2e990*/  IMAD.WIDE R16, R6, 0x2, R2.reuse ;  /* 0x0000000206107825 */ /* 0x102fe400078e0202 */
[----:B------:R-:W5:Y:S04]  /*2e9a0*/  LDL.LU R6, [R1+0xa90] ;  /* 0x000a900001067983 */ /* 0x000f680000300800 */
[----:B------:R-:W-:Y:S01]  /*2e9b0*/  STL.64 [R1+0x738], R18 ;  /* 0x0007381201007387 */ /* 0x000fe20000100a00 */
[----:B------:R-:W-:-:S03]  /*2e9c0*/  IMAD.WIDE R14, R15, 0x2, R2 ;  /* 0x000000020f0e7825 */ /* 0x000fc600078e0202 */
[----:B------:R0:W-:Y:S02]  /*2e9d0*/  STL.64 [R1+0x748], R16 ;  /* 0x0007481001007387 */ /* 0x0001e40000100a00 */
[--C-:B0-----:R-:W-:Y:S02]  /*2e9e0*/  IMAD.WIDE R16, R4, 0x2, R2.reuse ;  /* 0x0000000204107825 */ /* 0x101fe400078e0202 */
[----:B------:R-:W5:Y:S04]  /*2e9f0*/  LDL.LU R4, [R1+0xa94] ;  /* 0x000a940001047983 */ /* 0x000f680000300800 */
[----:B------:R0:W-:Y:S04]  /*2ea00*/  STL.64 [R1+0x760], R14 ;  /* 0x0007600e01007387 */ /* 0x0001e80000100a00 */
[----:B------:R1:W-:Y:S01]  /*2ea10*/  STL.64 [R1+0x770], R16 ;  /* 0x0007701001007387 */ /* 0x0003e20000100a00 */
[----:B0-----:R-:W-:-:S04]  /*2ea20*/  IMAD.WIDE R14, R12, 0x2, R2 ;  /* 0x000000020c0e7825 */ /* 0x001fc800078e0202 */
[--C-:B-1----:R-:W-:Y:S02]  /*2ea30*/  IMAD.WIDE R16, R26, 0x2, R2.reuse ;  /* 0x000000021a107825 */ /* 0x102fe400078e0202 */
[----:B------:R-:W5:Y:S04]  /*2ea40*/  LDL.LU R26, [R1+0xaa0] ;  /* 0x000aa000011a7983 */ /* 0x000f680000300800 */
[----:B------:R0:W-:Y:S04]  /*2ea50*/  STL.64 [R1+0x788], R14 ;  /* 0x0007880e01007387 */ /* 0x0001e80000100a00 */
[----:B------:R-:W-:Y:S04]  /*2ea60*/  STL.64 [R1+0x798], R16 ;  /* 0x0007981001007387 */ /* 0x000fe80000100a00 */
[----:B------:R-:W5:Y:S01]  /*2ea70*/  LDL.LU R22, [R1+0xaa4] ;  /* 0x000aa40001167983 */ /* 0x000f620000300800 */
[----:B0-----:R-:W-:-:S04]  /*2ea80*/  IMAD.WIDE R14, R13, 0x2, R2 ;  /* 0x000000020d0e7825 */ /* 0x001fc800078e0202 */
[--C-:B------:R-:W-:Y:S01]  /*2ea90*/  IMAD.WIDE R12, R27, 0x2, R2.reuse ;  /* 0x000000021b0c7825 */ /* 0x100fe200078e0202 */
[----:B------:R-:W-:Y:S04]  /*2eaa0*/  STL.64 [R1+0x7b0], R14 ;  /* 0x0007b00e01007387 */ /* 0x000fe80000100a00 */
[----:B------:R-:W5:Y:S04]  /*2eab0*/  LDL.LU R23, [R1+0xab0] ;  /* 0x000ab00001177983 */ /* 0x000f680000300800 */
[----:B------:R0:W-:Y:S04]  /*2eac0*/  STL.64 [R1+0x7c0], R12 ;  /* 0x0007c00c01007387 */ /* 0x0001e80000100a00 */
[----:B------:R-:W5:Y:S04]  /*2ead0*/  LDL.LU R20, [R1+0xab4] ;  /* 0x000ab40001147983 */ /* 0x000f680000300800 */
[----:B------:R-:W5:Y:S04]  /*2eae0*/  LDL.LU R27, [R1+0xac0] ;  /* 0x000ac000011b7983 */ /* 0x000f680000300800 */
[----:B------:R-:W5:Y:S04]  /*2eaf0*/  LDL.LU R21, [R1+0xac4] ;  /* 0x000ac40001157983 */ /* 0x000f680000300800 */
[----:B------:R-:W5:Y:S01]  /*2eb00*/  LDL.LU R18, [R1+0xad0] ;  /* 0x000ad00001127983 */ /* 0x000f620000300800 */
[----:B0-----:R-:W-:-:S05]  /*2eb10*/  IMAD.WIDE R12, R5, 0x2, R2 ;  /* 0x00000002050c7825 */ /* 0x001fca00078e0202 */
[----:B------:R0:W-:Y:S04]  /*2eb20*/  STL.64 [R1+0x7d8], R12 ;  /* 0x0007d80c01007387 */ /* 0x0001e80000100a00 */
[----:B------:R-:W5:Y:S04]  /*2eb30*/  LDL.LU R19, [R1+0xad4] ;  /* 0x000ad40001137983 */ /* 0x000f680000300800 */
[----:B0-----:R-:W5:Y:S04]  /*2eb40*/  LDL.LU R13, [R1+0xae0] ;  /* 0x000ae000010d7983 */ /* 0x001f680000300800 */
[----:B------:R-:W5:Y:S01]  /*2eb50*/  LDL.LU R5, [R1+0xae4] ;  /* 0x000ae40001057983 */ /* 0x000f620000300800 */
[----:B--2---:R-:W-:-:S03]  /*2eb60*/  IMAD.WIDE R14, R7, 0x2, R2 ;  /* 0x00000002070e7825 */ /* 0x004fc600078e0202 */
[----:B------:R-:W2:Y:S04]  /*2eb70*/  LDL.LU R7, [R1+0xaf0] ;  /* 0x000af00001077983 */ /* 0x000ea80000300800 */
[----:B------:R3:W-:Y:S04]  /*2eb80*/  STL.64 [R1+0x7e8], R14 ;  /* 0x0007e80e01007387 */ /* 0x0007e80000100a00 */
[----:B------:R-:W2:Y:S01]  /*2eb90*/  LDL.LU R16, [R1+0xaf4] ;  /* 0x000af40001107983 */ /* 0x000ea20000300800 */
[----:B------:R-:W-:-:S05]  /*2eba0*/  IMAD.WIDE R24, R10, 0x2, R2 ;  /* 0x000000020a187825 */ /* 0x000fca00078e0202 */
[----:B------:R-:W-:Y:S01]  /*2ebb0*/  STL.64 [R1+0x800], R24 ;  /* 0x0008001801007387 */ /* 0x000fe20000100a00 */
[----:B---3--:R-:W-:-:S03]  /*2ebc0*/  IMAD.WIDE R14, R8, 0x2, R2 ;  /* 0x00000002080e7825 */ /* 0x008fc600078e0202 */
[----:B------:R-:W3:Y:S04]  /*2ebd0*/  LDL.LU R8, [R1+0xb00] ;  /* 0x000b000001087983 */ /* 0x000ee80000300800 */
[----:B------:R4:W-:Y:S04]  /*2ebe0*/  STL.64 [R1+0x810], R14 ;  /* 0x0008100e01007387 */ /* 0x0009e80000100a00 */
[----:B------:R-:W3:Y:S01]  /*2ebf0*/  LDL.LU R17, [R1+0xb04] ;  /* 0x000b040001117983 */ /* 0x000ee20000300800 */
[----:B----4-:R-:W-:-:S03]  /*2ec00*/  IMAD.WIDE R14, R9, 0x2, R2 ;  /* 0x00000002090e7825 */ /* 0x010fc600078e0202 */
[----:B------:R-:W4:Y:S04]  /*2ec10*/  LDL.LU R9, [R1+0xb10] ;  /* 0x000b100001097983 */ /* 0x000f280000300800 */
[----:B------:R0:W-:Y:S04]  /*2ec20*/  STL.64 [R1+0x828], R14 ;  /* 0x0008280e01007387 */ /* 0x0001e80000100a00 */
[----:B0-----:R-:W4:Y:S01]  /*2ec30*/  LDL.LU R14, [R1+0xb14] ;  /* 0x000b1400010e7983 */ /* 0x001f220000300800 */
[----:B-----5:R-:W-:-:S03]  /*2ec40*/  IMAD.WIDE R24, R11, 0x2, R2 ;  /* 0x000000020b187825 */ /* 0x020fc600078e0202 */
        /* <DEDUP_REMOVED lines=14> */
[----:B0-----:R-:W-:-:S04]  /*2ed30*/  IMAD.WIDE R24, R22, 0x2, R2 ;  /* 0x0000000216187825 */ /* 0x001fc800078e0202 */
[--C-:B------:R-:W-:Y:S01]  /*2ed40*/  IMAD.WIDE R22, R23, 0x2, R2.reuse ;  /* 0x0000000217167825 */ /* 0x100fe200078e0202 */
[----:B------:R-:W-:Y:S04]  /*2ed50*/  STL.64 [R1+0x888], R24 ;  /* 0x0008881801007387 */ /* 0x000fe80000100a00 */
[----:B------:R0:W-:Y:S02]  /*2ed60*/  STL.64 [R1+0x898], R22 ;  /* 0x0008981601007387 */ /* 0x0001e40000100a00 */
[--C-:B0-----:R-:W-:Y:S02]  /*2ed70*/  IMAD.WIDE R22, R27, 0x2, R2.reuse ;  /* 0x000000021b167825 */ /* 0x101fe400078e0202 */
[----:B------:R-:W5:Y:S02]  /*2ed80*/  LDL.LU R27, [R1+0xb54] ;  /* 0x000b5400011b7983 */ /* 0x000f640000300800 */
[----:B------:R-:W-:-:S05]  /*2ed90*/  IMAD.WIDE R24, R20, 0x2, R2 ;  /* 0x0000000214187825 */ /* 0x000fca00078e0202 */
        /* <DEDUP_REMOVED lines=8> */
[----:B------:R-:W-:Y:S03]  /*2ee20*/  STL.64 [R1+0x900], R22 ;  /* 0x0009001601007387 */ /* 0x000fe60000100a00 */
[----:B0-----:R-:W-:-:S02]  /*2ee30*/  IMAD.WIDE R20, R5, 0x2, R2 ;  /* 0x0000000205147825 */ /* 0x001fc400078e0202 */
[----:B------:R-:W5:Y:S04]  /*2ee40*/  LDL.LU R5, [R1+0xb60] ;  /* 0x000b600001057983 */ /* 0x000f680000300800 */
[----:B------:R2:W-:Y:S04]  /*2ee50*/  STL.64 [R1+0x910], R18 ;  /* 0x0009101201007387 */ /* 0x0005e80000100a00 */
[----:B------:R0:W-:Y:S04]  /*2ee60*/  STL.64 [R1+0x928], R20 ;  /* 0x0009281401007387 */ /* 0x0001e80000100a00 */
[----:B------:R-:W5:Y:S01]  /*2ee70*/  LDL.LU R13, [R1+0xb64] ;  /* 0x000b6400010d7983 */ /* 0x000f620000300800 */
[----:B--2---:R-:W-:-:S03]  /*2ee80*/  IMAD.WIDE R18, R7, 0x2, R2 ;  /* 0x0000000207127825 */ /* 0x004fc600078e0202 */
[----:B------:R-:W2:Y:S04]  /*2ee90*/  LDL.LU R7, [R1+0xb6c] ;  /* 0x000b6c0001077983 */ /* 0x000ea80000300800 */
[----:B------:R3:W-:Y:S01]  /*2eea0*/  STL.64 [R1+0x938], R18 ;  /* 0x0009381201007387 */ /* 0x0007e20000100a00 */
[----:B0-----:R-:W-:-:S04]  /*2eeb0*/  IMAD.WIDE R20, R16, 0x2, R2 ;  /* 0x0000000210147825 */ /* 0x001fc800078e0202 */
[--C-:B---3--:R-:W-:Y:S02]  /*2eec0*/  IMAD.WIDE R18, R8, 0x2, R2.reuse ;  /* 0x0000000208127825 */ /* 0x108fe400078e0202 */
[----:B------:R-:W3:Y:S04]  /*2eed0*/  LDL.LU R8, [R1+0xb78] ;  /* 0x000b780001087983 */ /* 0x000ee80000300800 */
[----:B------:R-:W-:Y:S01]  /*2eee0*/  STL.64 [R1+0x950], R20 ;  /* 0x0009501401007387 */ /* 0x000fe20000100a00 */
[----:B------:R-:W-:-:S03]  /*2eef0*/  IMAD.WIDE R16, R17, 0x2, R2 ;  /* 0x0000000211107825 */ /* 0x000fc600078e0202 */
[----:B------:R4:W-:Y:S02]  /*2ef00*/  STL.64 [R1+0x960], R18 ;  /* 0x0009601201007387 */ /* 0x0009e40000100a00 */
[--C-:B----4-:R-:W-:Y:S02]  /*2ef10*/  IMAD.WIDE R18, R9, 0x2, R2.reuse ;  /* 0x0000000209127825 */ /* 0x110fe400078e0202 */
[----:B------:R-:W4:Y:S04]  /*2ef20*/  LDL.LU R9, [R1+0xb7c] ;  /* 0x000b7c0001097983 */ /* 0x000f280000300800 */
[----:B------:R0:W-:Y:S04]  /*2ef30*/  STL.64 [R1+0x978], R16 ;  /* 0x0009781001007387 */ /* 0x0001e80000100a00 */
[----:B------:R5:W-:Y:S01]  /*2ef40*/  STL.64 [R1+0x988], R18 ;  /* 0x0009881201007387 */ /* 0x000be20000100a00 */
[----:B0-----:R-:W-:-:S04]  /*2ef50*/  IMAD.WIDE R16, R14, 0x2, R2 ;  /* 0x000000020e107825 */ /* 0x001fc800078e0202 */
[--C-:B-----5:R-:W-:Y:S02]  /*2ef60*/  IMAD.WIDE R18, R11, 0x2, R2.reuse ;  /* 0x000000020b127825 */ /* 0x120fe400078e0202 */
[----:B------:R-:W5:Y:S04]  /*2ef70*/  LDL.LU R11, [R1+0xb88] ;  /* 0x000b8800010b7983 */ /* 0x000f680000300800 */
        /* <DEDUP_REMOVED lines=25> */
[----:B------:R-:W5:Y:S04]  /*2f110*/  LDL.LU R10, [R1+0xbd8] ;  /* 0x000bd800010a7983 */ /* 0x000f680000300800 */
[----:B------:R-:W5:Y:S01]  /*2f120*/  LDL.LU R27, [R1+0xbdc] ;  /* 0x000bdc00011b7983 */ /* 0x000f620000300800 */
[----:B------:R-:W-:-:S03]  /*2f130*/  IMAD.WIDE R16, R5, 0x2, R2 ;  /* 0x0000000205107825 */ /* 0x000fc600078e0202 */
[----:B------:R-:W5:Y:S04]  /*2f140*/  LDL.LU R5, [R1+0xbe8] ;  /* 0x000be80001057983 */ /* 0x000f680000300800 */
[----:B------:R1:W-:Y:S01]  /*2f150*/  STL.64 [R1+0xa50], R16 ;  /* 0x000a501001007387 */ /* 0x0003e20000100a00 */
[----:B0-----:R-:W-:-:S03]  /*2f160*/  IMAD.WIDE R14, R13, 0x2, R2 ;  /* 0x000000020d0e7825 */ /* 0x001fc600078e0202 */
[----:B-1----:R-:W5:Y:S04]  /*2f170*/  LDL.LU R16, [R1+0xbec] ;  /* 0x000bec0001107983 */ /* 0x002f680000300800 */
[----:B------:R-:W-:Y:S01]  /*2f180*/  STL.64 [R1+0xa60], R14 ;  /* 0x000a600e01007387 */ /* 0x000fe20000100a00 */
[----:B--2---:R-:W-:-:S03]  /*2f190*/  IMAD.WIDE R12, R7, 0x2, R2 ;  /* 0x00000002070c7825 */ /* 0x004fc600078e0202 */
[----:B------:R-:W2:Y:S04]  /*2f1a0*/  LDL.LU R7, [R1+0xbf8] ;  /* 0x000bf80001077983 */ /* 0x000ea80000300800 */
[----:B------:R3:W-:Y:S04]  /*2f1b0*/  STL.64 [R1+0xa70], R12 ;  /* 0x000a700c01007387 */ /* 0x0007e80000100a00 */
[----:B------:R-:W2:Y:S01]  /*2f1c0*/  LDL.LU R17, [R1+0xbfc] ;  /* 0x000bfc0001117983 */ /* 0x000ea20000300800 */
[----:B---3--:R-:W-:-:S03]  /*2f1d0*/  IMAD.WIDE R12, R8, 0x2, R2 ;  /* 0x00000002080c7825 */ /* 0x008fc600078e0202 */
[----:B------:R-:W3:Y:S04]  /*2f1e0*/  LDL.LU R8, [R1+0xc08] ;  /* 0x000c080001087983 */ /* 0x000ee80000300800 */
[----:B------:R4:W-:Y:S04]  /*2f1f0*/  STL.64 [R1+0xa80], R12 ;  /* 0x000a800c01007387 */ /* 0x0009e80000100a00 */
[----:B------:R-:W3:Y:S01]  /*2f200*/  LDL.LU R14, [R1+0xc0c] ;  /* 0x000c0c00010e7983 */ /* 0x000ee20000300800 */
[----:B----4-:R-:W-:-:S03]  /*2f210*/  IMAD.WIDE R12, R9, 0x2, R2 ;  /* 0x00000002090c7825 */ /* 0x010fc600078e0202 */
[----:B------:R-:W4:Y:S04]  /*2f220*/  LDL.LU R9, [R1+0xc18] ;  /* 0x000c180001097983 */ /* 0x000f280000300800 */
[----:B------:R5:W-:Y:S04]  /*2f230*/  STL.64 [R1+0xa90], R12 ;  /* 0x000a900c01007387 */ /* 0x000be80000100a00 */
[----:B------:R-:W4:Y:S01]  /*2f240*/  LDL.LU R15, [R1+0xc1c] ;  /* 0x000c1c00010f7983 */ /* 0x000f220000300800 */
[----:B-----5:R-:W-:-:S03]  /*2f250*/  IMAD.WIDE R12, R11, 0x2, R2 ;  /* 0x000000020b0c7825 */ /* 0x020fc600078e0202 */
        /* <DEDUP_REMOVED lines=23> */
[----:B------:R0:W-:Y:S04]  /*2f3d0*/  STL.64 [R1+0xb20], R20 ;  /* 0x000b201401007387 */ /* 0x0001e80000100a00 */
[----:B------:R-:W-:Y:S01]  /*2f3e0*/  STL.64 [R1+0xb30], R22 ;  /* 0x000b301601007387 */ /* 0x000fe20000100a00 */
[----:B0-----:R-:W-:-:S03]  /*2f3f0*/  IMAD.WIDE R20, R27, 0x2, R2 ;  /* 0x000000021b147825 */ /* 0x001fc600078e0202 */
[----:B------:R-:W5:Y:S01]  /*2f400*/  LDL.LU R27, [R1+0xc58] ;  /* 0x000c5800011b7983 */ /* 0x000f620000300800 */
[----:B------:R-:W-:-:S05]  /*2f410*/  IMAD.WIDE R18, R10, 0x2, R2 ;  /* 0x000000020a127825 */ /* 0x000fca00078e0202 */
[----:B------:R0:W-:Y:S04]  /*2f420*/  STL.64 [R1+0xb40], R18 ;  /* 0x000b401201007387 */ /* 0x0001e80000100a00 */
[----:B------:R-:W-:Y:S04]  /*2f430*/  STL.64 [R1+0xb50], R20 ;  /* 0x000b501401007387 */ /* 0x000fe80000100a00 */
[----:B------:R-:W5:Y:S01]  /*2f440*/  LDL.LU R10, [R1+0xc5c] ;  /* 0x000c5c00010a7983 */ /* 0x000f620000300800 */
[----:B0-----:R-:W-:-:S03]  /*2f450*/  IMAD.WIDE R18, R5, 0x2, R2 ;  /* 0x0000000205127825 */ /* 0x001fc600078e0202 */
[----:B------:R-:W5:Y:S04]  /*2f460*/  LDL.LU R5, [R1+0xc68] ;  /* 0x000c680001057983 */ /* 0x000f680000300800 */
[----:B------:R0:W-:Y:S02]  /*2f470*/  STL.64 [R1+0xb60], R18 ;  /* 0x000b601201007387 */ /* 0x0001e40000100a00 */
[----:B0-----:R-:W-:-:S04]  /*2f480*/  IMAD.WIDE R18, R16, 0x2, R2 ;  /* 0x0000000210127825 */ /* 0x001fc800078e0202 */
[--C-:B--2---:R-:W-:Y:S02]  /*2f490*/  IMAD.WIDE R20, R7, 0x2, R2.reuse ;  /* 0x0000000207147825 */ /* 0x104fe400078e0202 */
[----:B------:R-:W2:Y:S04]  /*2f4a0*/  LDL.LU R7, [R1+0xc70] ;  /* 0x000c700001077983 */ /* 0x000ea80000300800 */
[----:B------:R0:W-:Y:S04]  /*2f4b0*/  STL.64 [R1+0xb78], R18 ;  /* 0x000b781201007387 */ /* 0x0001e80000100a00 */
[----:B------:R-:W-:Y:S01]  /*2f4c0*/  STL.64 [R1+0xb88], R20 ;  /* 0x000b881401007387 */ /* 0x000fe20000100a00 */
[----:B0-----:R-:W-:-:S04]  /*2f4d0*/  IMAD.WIDE R18, R17, 0x2, R2 ;  /* 0x0000000211127825 */ /* 0x001fc800078e0202 */
[--C-:B---3--:R-:W-:Y:S02]  /*2f4e0*/  IMAD.WIDE R16, R8, 0x2, R2.reuse ;  /* 0x0000000208107825 */ /* 0x108fe400078e0202 */
[----:B------:R-:W3:Y:S04]  /*2f4f0*/  LDL.LU R8, [R1+0xc80] ;  /* 0x000c800001087983 */ /* 0x000ee80000300800 */
[----:B------:R0:W-:Y:S04]  /*2f500*/  STL.64 [R1+0xb98], R18 ;  /* 0x000b981201007387 */ /* 0x0001e80000100a00 */
[----:B------:R4:W-:Y:S01]  /*2f510*/  STL.64 [R1+0xba8], R16 ;  /* 0x000ba81001007387 */ /* 0x0009e20000100a00 */
[----:B0-----:R-:W-:-:S04]  /*2f520*/  IMAD.WIDE R18, R14, 0x2, R2 ;  /* 0x000000020e127825 */ /* 0x001fc800078e0202 */
[--C-:B----4-:R-:W-:Y:S02]  /*2f530*/  IMAD.WIDE R16, R9, 0x2, R2.reuse ;  /* 0x0000000209107825 */ /* 0x110fe400078e0202 */
[----:B------:R-:W4:Y:S04]  /*2f540*/  LDL.LU R9, [R1+0xc88] ;  /* 0x000c880001097983 */ /* 0x000f280000300800 */
[----:B------:R-:W-:Y:S01]  /*2f550*/  STL.64 [R1+0xbb8], R18 ;  /* 0x000bb81201007387 */ /* 0x000fe20000100a00 */
[----:B------:R-:W-:-:S03]  /*2f560*/  IMAD.WIDE R14, R15, 0x2, R2 ;  /* 0x000000020f0e7825 */ /* 0x000fc600078e0202 */
[----:B------:R5:W-:Y:S02]  /*2f570*/  STL.64 [R1+0xbc8], R16 ;  /* 0x000bc81001007387 */ /* 0x000be40000100a00 */
[--C-:B-----5:R-:W-:Y:S02]  /*2f580*/  IMAD.WIDE R16, R11, 0x2, R2.reuse ;  /* 0x000000020b107825 */ /* 0x120fe400078e0202 */
        /* <DEDUP_REMOVED lines=23> */
[----:B------:R-:W-:-:S03]  /*2f700*/  IMAD.WIDE R14, R27, 0x2, R2 ;  /* 0x000000021b0e7825 */ /* 0x000fc600078e0202 */
[----:B------:R-:W5:Y:S04]  /*2f710*/  LDL.LU R27, [R1+0xd20] ;  /* 0x000d2000011b7983 */ /* 0x000f680000300800 */
[----:B------:R0:W-:Y:S04]  /*2f720*/  STL.64 [R1+0xc48], R14 ;  /* 0x000c480e01007387 */ /* 0x0001e80000100a00 */
[----:B------:R-:W5:Y:S01]  /*2f730*/  LDL.LU R16, [R1+0xd28] ;  /* 0x000d280001107983 */ /* 0x000f620000300800 */
[----:B------:R-:W-:-:S05]  /*2f740*/  IMAD.WIDE R24, R10, 0x2, R2 ;  /* 0x000000020a187825 */ /* 0x000fca00078e0202 */
[----:B------:R-:W-:Y:S01]  /*2f750*/  STL.64 [R1+0xc58], R24 ;  /* 0x000c581801007387 */ /* 0x000fe20000100a00 */
[----:B0-----:R-:W-:-:S03]  /*2f760*/  IMAD.WIDE R14, R5, 0x2, R2 ;  /* 0x00000002050e7825 */ /* 0x001fc600078e0202 */
[----:B------:R-:W5:Y:S04]  /*2f770*/  LDL.LU R5, [R1+0xd38] ;  /* 0x000d380001057983 */ /* 0x000f680000300800 */
[----:B------:R2:W-:Y:S04]  /*2f780*/  STL.64 [R1+0xc68], R14 ;  /* 0x000c680e01007387 */ /* 0x0005e80000100a00 */
[----:B------:R-:W5:Y:S01]  /*2f790*/  LDL.LU R17, [R1+0xd40] ;  /* 0x000d400001117983 */ /* 0x000f620000300800 */
[----:B--2---:R-:W-:-:S03]  /*2f7a0*/  IMAD.WIDE R14, R7, 0x2, R2 ;  /* 0x00000002070e7825 */ /* 0x004fc600078e0202 */
[----:B------:R-:W2:Y:S04]  /*2f7b0*/  LDL.LU R7, [R1+0xd50] ;  /* 0x000d500001077983 */ /* 0x000ea80000300800 */
[----:B------:R0:W-:Y:S04]  /*2f7c0*/  STL.64 [R1+0xc70], R14 ;  /* 0x000c700e01007387 */ /* 0x0001e80000100a00 */
[----:B0-----:R-:W2:Y:S01]  /*2f7d0*/  LDL.LU R14, [R1+0xd58] ;  /* 0x000d5800010e7983 */ /* 0x001ea20000300800 */
        /* <DEDUP_REMOVED lines=17> */
[----:B------:R0:W-:Y:S04]  /*2f8f0*/  STL.64 [R1+0xcb0], R24 ;  /* 0x000cb01801007387 */ /* 0x0001e80000100a00 */
        /* <DEDUP_REMOVED lines=10> */
[----:B-1----:R-:W-:-:S05]  /*2f9a0*/  IMAD.WIDE R22, R19, 0x2, R2 ;  /* 0x0000000213167825 */ /* 0x002fca00078e0202 */
[----:B------:R-:W-:Y:S01]  /*2f9b0*/  STL.64 [R1+0xcf8], R22 ;  /* 0x000cf81601007387 */ /* 0x000fe20000100a00 */
[----:B------:R-:W-:-:S04]  /*2f9c0*/  IMAD.WIDE R18, R13, 0x2, R2 ;  /* 0x000000020d127825 */ /* 0x000fc800078e0202 */
[--C-:B0-----:R-:W-:Y:S02]  /*2f9d0*/  IMAD.WIDE R20, R26, 0x2, R2.reuse ;  /* 0x000000021a147825 */ /* 0x101fe400078e0202 */
[----:B------:R-:W5:Y:S04]  /*2f9e0*/  LDL.LU R26, [R1+0xdc8] ;  /* 0x000dc800011a7983 */ /* 0x000f680000300800 */
[----:B------:R0:W-:Y:S04]  /*2f9f0*/  STL.64 [R1+0xd08], R18 ;  /* 0x000d081201007387 */ /* 0x0001e80000100a00 */
[----:B------:R1:W-:Y:S04]  /*2fa00*/  STL.64 [R1+0xd10], R20 ;  /* 0x000d101401007387 */ /* 0x0003e80000100a00 */
[----:B------:R-:W5:Y:S01]  /*2fa10*/  LDL.LU R13, [R1+0xdd8] ;  /* 0x000dd800010d7983 */ /* 0x000f620000300800 */
[----:B0-----:R-:W-:-:S03]  /*2fa20*/  IMAD.WIDE R18, R27, 0x2, R2 ;  /* 0x000000021b127825 */ /* 0x001fc600078e0202 */
[----:B------:R-:W5:Y:S04]  /*2fa30*/  LDL.LU R27, [R1+0xde0] ;  /* 0x000de000011b7983 */ /* 0x000f680000300800 */
[----:B------:R0:W-:Y:S01]  /*2fa40*/  STL.64 [R1+0xd20], R18 ;  /* 0x000d201201007387 */ /* 0x0001e20000100a00 */
[----:B-1----:R-:W-:-:S04]  /*2fa50*/  IMAD.WIDE R20, R16, 0x2, R2 ;  /* 0x0000000210147825 */ /* 0x002fc800078e0202 */
[--C-:B0-----:R-:W-:Y:S02]  /*2fa60*/  IMAD.WIDE R18, R5, 0x2, R2.reuse ;  /* 0x0000000205127825 */ /* 0x101fe400078e0202 */
[----:B------:R-:W5:Y:S04]  /*2fa70*/  LDL.LU R5, [R1+0xdf0] ;  /* 0x000df00001057983 */ /* 0x000f680000300800 */
[----:B------:R-:W-:Y:S01]  /*2fa80*/  STL.64 [R1+0xd28], R20 ;  /* 0x000d281401007387 */ /* 0x000fe20000100a00 */
[----:B------:R-:W-:-:S03]  /*2fa90*/  IMAD.WIDE R16, R17, 0x2, R2 ;  /* 0x0000000211107825 */ /* 0x000fc600078e0202 */
[----:B------:R2:W-:Y:S02]  /*2faa0*/  STL.64 [R1+0xd38], R18 ;  /* 0x000d381201007387 */ /* 0x0005e40000100a00 */
[--C-:B--2---:R-:W-:Y:S02]  /*2fab0*/  IMAD.WIDE R18, R7, 0x2, R2.reuse ;  /* 0x0000000207127825 */ /* 0x104fe400078e0202 */
[----:B------:R-:W2:Y:S04]  /*2fac0*/  LDL.LU R7, [R1+0xdf8] ;  /* 0x000df80001077983 */ /* 0x000ea80000300800 */
[----:B------:R0:W-:Y:S04]  /*2fad0*/  STL.64 [R1+0xd40], R16 ;  /* 0x000d401001007387 */ /* 0x0001e80000100a00 */
[----:B------:R3:W-:Y:S01]  /*2fae0*/  STL.64 [R1+0xd50], R18 ;  /* 0x000d501201007387 */ /* 0x0007e20000100a00 */
[----:B0-----:R-:W-:-:S04]  /*2faf0*/  IMAD.WIDE R16, R14, 0x2, R2 ;  /* 0x000000020e107825 */ /* 0x001fc800078e0202 */
[--C-:B---3--:R-:W-:Y:S02]  /*2fb00*/  IMAD.WIDE R18, R8, 0x2, R2.reuse ;  /* 0x0000000208127825 */ /* 0x108fe400078e0202 */
[----:B------:R-:W3:Y:S04]  /*2fb10*/  LDL.LU R8, [R1+0xe08] ;  /* 0x000e080001087983 */ /* 0x000ee80000300800 */
[----:B------:R0:W-:Y:S04]  /*2fb20*/  STL.64 [R1+0xd58], R16 ;  /* 0x000d581001007387 */ /* 0x0001e80000100a00 */
[----:B------:R-:W-:Y:S01]  /*2fb30*/  STL.64 [R1+0xd68], R18 ;  /* 0x000d681201007387 */ /* 0x000fe20000100a00 */
[----:B0-----:R-:W-:-:S04]  /*2fb40*/  IMAD.WIDE R16, R15, 0x2, R2 ;  /* 0x000000020f107825 */ /* 0x001fc800078e0202 */
        /* <DEDUP_REMOVED lines=30> */
[----:B------:R-:W-:-:S03]  /*2fd30*/  IMAD.WIDE R12, R27, 0x2, R2 ;  /* 0x000000021b0c7825 */ /* 0x000fc600078e0202 */
[----:B------:R-:W5:Y:S04]  /*2fd40*/  LDL.LU R27, [R1+0xeb8] ;  /* 0x000eb800011b7983 */ /* 0x000f680000300800 */
[----:B------:R0:W-:Y:S04]  /*2fd50*/  STL.64 [R1+0xde0], R12 ;  /* 0x000de00c01007387 */ /* 0x0001e80000100a00 */
[----:B------:R-:W5:Y:S01]  /*2fd60*/  LDL.LU R17, [R1+0xec0] ;  /* 0x000ec00001117983 */ /* 0x000f620000300800 */
[----:B0-----:R-:W-:-:S03]  /*2fd70*/  IMAD.WIDE R12, R5, 0x2, R2 ;  /* 0x00000002050c7825 */ /* 0x001fc600078e0202 */
[----:B------:R-:W5:Y:S04]  /*2fd80*/  LDL.LU R5, [R1+0xed0] ;  /* 0x000ed00001057983 */ /* 0x000f680000300800 */
[----:B------:R2:W-:Y:S04]  /*2fd90*/  STL.64 [R1+0xdf0], R12 ;  /* 0x000df00c01007387 */ /* 0x0005e80000100a00 */
[----:B------:R-:W5:Y:S01]  /*2fda0*/  LDL.LU R14, [R1+0xed8] ;  /* 0x000ed800010e7983 */ /* 0x000f620000300800 */
[----:B--2---:R-:W-:-:S03]  /*2fdb0*/  IMAD.WIDE R12, R7, 0x2, R2 ;  /* 0x00000002070c7825 */ /* 0x004fc600078e0202 */
[----:B------:R-:W2:Y:S04]  /*2fdc0*/  LDL.LU R7, [R1+0xee8] ;  /* 0x000ee80001077983 */ /* 0x000ea80000300800 */
[----:B------:R3:W-:Y:S04]  /*2fdd0*/  STL.64 [R1+0xdf8], R12 ;  /* 0x000df80c01007387 */ /* 0x0007e80000100a00 */
[----:B------:R-:W2:Y:S01]  /*2fde0*/  LDL.LU R15, [R1+0xef0] ;  /* 0x000ef000010f7983 */ /* 0x000ea20000300800 */
[----:B---3--:R-:W-:-:S03]  /*2fdf0*/  IMAD.WIDE R12, R8, 0x2, R2 ;  /* 0x00000002080c7825 */ /* 0x008fc600078e0202 */
[----:B------:R-:W3:Y:S04]  /*2fe00*/  LDL.LU R8, [R1+0xf00] ;  /* 0x000f000001087983 */ /* 0x000ee80000300800 */
[----:B------:R0:W-:Y:S04]  /*2fe10*/  STL.64 [R1+0xe08], R12 ;  /* 0x000e080c01007387 */ /* 0x0001e80000100a00 */
[----:B0-----:R-:W3:Y:S01]  /*2fe20*/  LDL.LU R12, [R1+0xf08] ;  /* 0x000f0800010c7983 */ /* 0x001ee20000300800 */
[----:B----4-:R-:W-:-:S03]  /*2fe30*/  IMAD.WIDE R24, R9, 0x2, R2 ;  /* 0x0000000209187825 */ /* 0x010fc600078e0202 */
[----:B------:R-:W4:Y:S04]  /*2fe40*/  LDL.LU R9, [R1+0xf18] ;  /* 0x000f180001097983 */ /* 0x000f280000300800 */
[----:B------:R5:W-:Y:S04]  /*2fe50*/  STL.64 [R1+0xe10], R24 ;  /* 0x000e101801007387 */ /* 0x000be80000100a00 */
[----:B------:R-:W4:Y:S01]  /*2fe60*/  LDL.LU R13, [R1+0xf20] ;  /* 0x000f2000010d7983 */ /* 0x000f220000300800 */
[----:B-----5:R-:W-:-:S03]  /*2fe70*/  IMAD.WIDE R24, R11, 0x2, R2 ;  /* 0x000000020b187825 */ /* 0x020fc600078e0202 */
        /* <DEDUP_REMOVED lines=15> */
[----:B-1----:R-:W-:-:S04]  /*2ff70*/  IMAD.WIDE R22, R19, 0x2, R2 ;  /* 0x0000000213167825 */ /* 0x002fc800078e0202 */
[--C-:B------:R-:W-:Y:S01]  /*2ff80*/  IMAD.WIDE R18, R10, 0x2, R2.reuse ;  /* 0x000000020a127825 */ /* 0x100fe200078e0202 */
[----:B------:R-:W-:Y:S03]  /*2ff90*/  STL.64 [R1+0xe78], R22 ;  /* 0x000e781601007387 */ /* 0x000fe60000100a00 */
        /* <DEDUP_REMOVED lines=8> */
[----:B-1----:R-:W-:-:S03]  /*30020*/  IMAD.WIDE R20, R27, 0x2, R2 ;  /* 0x000000021b147825 */ /* 0x002fc600078e0202 */
[----:B------:R-:W5:Y:S01]  /*30030*/  LDL.LU R27, [R1+0xf70] ;  /* 0x000f7000011b7983 */ /* 0x000f620000300800 */
[----:B0-----:R-:W-:-:S05]  /*30040*/  IMAD.WIDE R18, R16, 0x2, R2 ;  /* 0x0000000210127825 */ /* 0x001fca00078e0202 */
        /* <DEDUP_REMOVED lines=8> */
[--C-:B--2---:R-:W-:Y:S02]  /*300d0*/  IMAD.WIDE R16, R7, 0x2, R2.reuse ;  /* 0x0000000207107825 */ /* 0x104fe400078e0202 */
[----:B------:R-:W2:Y:S04]  /*300e0*/  LDL.LU R7, [R1+0xf88] ;  /* 0x000f880001077983 */ /* 0x000ea80000300800 */
[----:B------:R-:W-:Y:S01]  /*300f0*/  STL.64 [R1+0xed8], R18 ;  /* 0x000ed81201007387 */ /* 0x000fe20000100a00 */
[----:B------:R-:W-:-:S03]  /*30100*/  IMAD.WIDE R14, R15, 0x2, R2 ;  /* 0x000000020f0e7825 */ /* 0x000fc600078e0202 */
[----:B------:R3:W-:Y:S02]  /*30110*/  STL.64 [R1+0xee8], R16 ;  /* 0x000ee81001007387 */ /* 0x0007e40000100a00 */
[--C-:B---3--:R-:W-:Y:S02]  /*30120*/  IMAD.WIDE R16, R8, 0x2, R2.reuse ;  /* 0x0000000208107825 */ /* 0x108fe400078e0202 */
[----:B------:R-:W3:Y:S04]  /*30130*/  LDL.LU R8, [R1+0xf90] ;  /* 0x000f900001087983 */ /* 0x000ee80000300800 */
[----:B------:R0:W-:Y:S04]  /*30140*/  STL.64 [R1+0xef0], R14 ;  /* 0x000ef00e01007387 */ /* 0x0001e80000100a00 */
[----:B------:R4:W-:Y:S01]  /*30150*/  STL.64 [R1+0xf00], R16 ;  /* 0x000f001001007387 */ /* 0x0009e20000100a00 */
[----:B0-----:R-:W-:-:S04]  /*30160*/  IMAD.WIDE R14, R12, 0x2, R2 ;  /* 0x000000020c0e7825 */ /* 0x001fc800078e0202 */
[--C-:B----4-:R-:W-:Y:S02]  /*30170*/  IMAD.WIDE R16, R9, 0x2, R2.reuse ;  /* 0x0000000209107825 */ /* 0x110fe400078e0202 */
[----:B------:R-:W4:Y:S04]  /*30180*/  LDL.LU R9, [R1+0xfa0] ;  /* 0x000fa00001097983 */ /* 0x000f280000300800 */
[----:B------:R0:W-:Y:S04]  /*30190*/  STL.64 [R1+0xf08], R14 ;  /* 0x000f080e01007387 */ /* 0x0001e80000100a00 */
[----:B------:R-:W-:Y:S04]  /*301a0*/  STL.64 [R1+0xf18], R16 ;  /* 0x000f181001007387 */ /* 0x000fe80000100a00 */
[----:B------:R-:W4:Y:S01]  /*301b0*/  LDL.LU R22, [R1+0xfb0] ;  /* 0x000fb00001167983 */ /* 0x000f220000300800 */
[----:B0-----:R-:W-:-:S04]  /*301c0*/  IMAD.WIDE R14, R13, 0x2, R2 ;  /* 0x000000020d0e7825 */ /* 0x001fc800078e0202 */
[--C-:B-----5:R-:W-:Y:S01]  /*301d0*/  IMAD.WIDE R12, R11, 0x2, R2.reuse ;  /* 0x000000020b0c7825 */ /* 0x120fe200078e0202 */
        /* <DEDUP_REMOVED lines=40> */
[----:B------:R0:W-:Y:S02]  /*30460*/  STL.64 [R1+0xfa0], R24 ;  /* 0x000fa01801007387 */ /* 0x0001e40000100a00 */
[----:B0-----:R-:W-:-:S04]  /*30470*/  IMAD.WIDE R24, R22, 0x2, R2 ;  /* 0x0000000216187825 */ /* 0x001fc800078e0202 */
[--C-:B-----5:R-:W-:Y:S01]  /*30480*/  IMAD.WIDE R22, R23, 0x2, R2.reuse ;  /* 0x0000000217167825 */ /* 0x120fe200078e0202 */
        /* <DEDUP_REMOVED lines=25> */
[----:B------:R-:W-:Y:S04]  /*30620*/  STL.64 [R1+0x1028], R20 ;  /* 0x0010281401007387 */ /* 0x000fe80000100a00 */
[----:B------:R0:W-:Y:S02]  /*30630*/  STL.64 [R1+0x1038], R18 ;  /* 0x0010381201007387 */ /* 0x0001e40000100a00 */
[----:B0-----:R-:W-:-:S02]  /*30640*/  IMAD.WIDE R18, R27, 0x2, R2 ;  /* 0x000000021b127825 */ /* 0x001fc400078e0202 */
[----:B------:R-:W5:Y:S02]  /*30650*/  LDL.LU R27, [R1+0x1100] ;  /* 0x00110000011b7983 */ /* 0x000f640000300800 */
[----:B------:R-:W-:-:S05]  /*30660*/  IMAD.WIDE R16, R17, 0x2, R2 ;  /* 0x0000000211107825 */ /* 0x000fca00078e0202 */
        /* <DEDUP_REMOVED lines=16> */
[----:B------:R4:W-:Y:S04]  /*30770*/  STL.64 [R1+0x10a0], R14 ;  /* 0x0010a00e01007387 */ /* 0x0009e80000100a00 */
[----:B------:R-:W3:Y:S01]  /*30780*/  LDL.LU R22, [R1+0x1130] ;  /* 0x0011300001167983 */ /* 0x000ee20000300800 */
[----:B0-----:R-:W-:-:S05]  /*30790*/  IMAD.WIDE R16, R10, 0x2, R2 ;  /* 0x000000020a107825 */ /* 0x001fca00078e0202 */
[----:B------:R-:W-:Y:S01]  /*307a0*/  STL.64 [R1+0x10b0], R16 ;  /* 0x0010b01001007387 */ /* 0x000fe20000100a00 */
[----:B----4-:R-:W-:-:S03]  /*307b0*/  IMAD.WIDE R14, R9, 0x2, R2 ;  /* 0x00000002090e7825 */ /* 0x010fc600078e0202 */
[----:B------:R-:W4:Y:S04]  /*307c0*/  LDL.LU R23, [R1+0x1140] ;  /* 0x0011400001177983 */ /* 0x000f280000300800 */
[----:B------:R-:W-:Y:S04]  /*307d0*/  STL.64 [R1+0x10b8], R14 ;  /* 0x0010b80e01007387 */ /* 0x000fe80000100a00 */
[----:B------:R-:W4:Y:S04]  /*307e0*/  LDL.LU R20, [R1+0x1150] ;  /* 0x0011500001147983 */ /* 0x000f280000300800 */
[----:B------:R-:W4:Y:S04]  /*307f0*/  LDL.LU R9, [R1+0x1158] ;  /* 0x0011580001097983 */ /* 0x000f280000300800 */
[----:B------:R-:W4:Y:S04]  /*30800*/  LDL.LU R21, [R1+0x1168] ;  /* 0x0011680001157983 */ /* 0x000f280000300800 */
[----:B------:R-:W4:Y:S01]  /*30810*/  LDL.LU R18, [R1+0x1170] ;  /* 0x0011700001127983 */ /* 0x000f220000300800 */
[----:B-----5:R-:W-:-:S05]  /*30820*/  IMAD.WIDE R10, R11, 0x2, R2 ;  /* 0x000000020b0a7825 */ /* 0x020fca00078e0202 */
[----:B------:R0:W-:Y:S04]  /*30830*/  STL.64 [R1+0x10c8], R10 ;  /* 0x0010c80a01007387 */ /* 0x0001e80000100a00 */
[----:B------:R-:W5:Y:S04]  /*30840*/  LDL.LU R19, [R1+0x1180] ;  /* 0x0011800001137983 */ /* 0x000f680000300800 */
[----:B0-----:R-:W5:Y:S04]  /*30850*/  LDL.LU R10, [R1+0x1188] ;  /* 0x00118800010a7983 */ /* 0x001f680000300800 */
[----:B------:R-:W5:Y:S01]  /*30860*/  LDL.LU R11, [R1+0x1198] ;  /* 0x00119800010b7983 */ /* 0x000f620000300800 */
[----:B------:R-:W-:-:S03]  /*30870*/  IMAD.WIDE R16, R6, 0x2, R2 ;  /* 0x0000000206107825 */ /* 0x000fc600078e0202 */
[----:B------:R-:W5:Y:S04]  /*30880*/  LDL.LU R6, [R1+0x11a8] ;  /* 0x0011a80001067983 */ /* 0x000f680000300800 */
[----:B------:R0:W-:Y:S01]  /*30890*/  STL.64 [R1+0x10d0], R16 ;  /* 0x0010d01001007387 */ /* 0x0001e20000100a00 */
[----:B------:R-:W-:-:S03]  /*308a0*/  IMAD.WIDE R14, R13, 0x2, R2 ;  /* 0x000000020d0e7825 */ /* 0x000fc600078e0202 */
[----:B0-----:R-:W5:Y:S01]  /*308b0*/  LDL.LU R16, [R1+0x11b0] ;  /* 0x0011b00001107983 */ /* 0x001f620000300800 */
[----:B------:R-:W-:-:S03]  /*308c0*/  IMAD.WIDE R12, R4, 0x2, R2 ;  /* 0x00000002040c7825 */ /* 0x000fc600078e0202 */
        /* <DEDUP_REMOVED lines=16> */
[----:B--2---:R-:W-:-:S03]  /*309d0*/  IMAD.WIDE R24, R7, 0x2, R2 ;  /* 0x0000000207187825 */ /* 0x004fc600078e0202 */
[----:B------:R-:W2:Y:S04]  /*309e0*/  LDL.LU R7, [R1+0x11d4] ;  /* 0x0011d40001077983 */ /* 0x000ea80000300800 */
[----:B------:R3:W-:Y:S04]  /*309f0*/  STL.64 [R1+0x1118], R24 ;  /* 0x0011181801007387 */ /* 0x0007e80000100a00 */
[----:B------:R-:W2:Y:S01]  /*30a00*/  LDL.LU R13, [R1+0x11d8] ;  /* 0x0011d800010d7983 */ /* 0x000ea20000300800 */
[----:B---3--:R-:W-:-:S03]  /*30a10*/  IMAD.WIDE R24, R8, 0x2, R2 ;  /* 0x0000000208187825 */ /* 0x008fc600078e0202 */
[----:B------:R-:W3:Y:S04]  /*30a20*/  LDL.LU R8, [R1+0x11dc] ;  /* 0x0011dc0001087983 */ /* 0x000ee80000300800 */
[----:B------:R0:W-:Y:S02]  /*30a30*/  STL.64 [R1+0x1128], R24 ;  /* 0x0011281801007387 */ /* 0x0001e40000100a00 */
[----:B0-----:R-:W-:-:S04]  /*30a40*/  IMAD.WIDE R24, R22, 0x2, R2 ;  /* 0x0000000216187825 */ /* 0x001fc800078e0202 */
[--C-:B----4-:R-:W-:Y:S01]  /*30a50*/  IMAD.WIDE R22, R23, 0x2, R2.reuse ;  /* 0x0000000217167825 */ /* 0x110fe200078e0202 */
[----:B------:R0:W-:Y:S04]  /*30a60*/  STL.64 [R1+0x1130], R24 ;  /* 0x0011301801007387 */ /* 0x0001e80000100a00 */
[----:B------:R1:W-:Y:S01]  /*30a70*/  STL.64 [R1+0x1140], R22 ;  /* 0x0011401601007387 */ /* 0x0003e20000100a00 */
[----:B0-----:R-:W-:-:S04]  /*30a80*/  IMAD.WIDE R24, R20, 0x2, R2 ;  /* 0x0000000214187825 */ /* 0x001fc800078e0202 */
[--C-:B-1----:R-:W-:Y:S02]  /*30a90*/  IMAD.WIDE R22, R9, 0x2, R2.reuse ;  /* 0x0000000209167825 */ /* 0x102fe400078e0202 */
[----:B------:R-:W4:Y:S04]  /*30aa0*/  LDL.LU R9, [R1+0x11e0] ;  /* 0x0011e00001097983 */ /* 0x000f280000300800 */
[----:B------:R0:W-:Y:S04]  /*30ab0*/  STL.64 [R1+0x1150], R24 ;  /* 0x0011501801007387 */ /* 0x0001e80000100a00 */
[----:B------:R5:W-:Y:S01]  /*30ac0*/  STL.64 [R1+0x1158], R22 ;  /* 0x0011581601007387 */ /* 0x000be20000100a00 */
[----:B0-----:R-:W-:-:S04]  /*30ad0*/  IMAD.WIDE R24, R21, 0x2, R2 ;  /* 0x0000000215187825 */ /* 0x001fc800078e0202 */
[--C-:B------:R-:W-:Y:S01]  /*30ae0*/  IMAD.WIDE R20, R18, 0x2, R2.reuse ;  /* 0x0000000212147825 */ /* 0x100fe200078e0202 */
[----:B------:R-:W-:Y:S04]  /*30af0*/  STL.64 [R1+0x1168], R24 ;  /* 0x0011681801007387 */ /* 0x000fe80000100a00 */
[----:B------:R0:W-:Y:S01]  /*30b00*/  STL.64 [R1+0x1170], R20 ;  /* 0x0011701401007387 */ /* 0x0001e20000100a00 */
[----:B-----5:R-:W-:-:S05]  /*30b10*/  IMAD.WIDE R22, R19, 0x2, R2 ;  /* 0x0000000213167825 */ /* 0x020fca00078e0202 */
[----:B------:R-:W-:Y:S01]  /*30b20*/  STL.64 [R1+0x1180], R22 ;  /* 0x0011801601007387 */ /* 0x000fe20000100a00 */
[----:B------:R-:W-:-:S04]  /*30b30*/  IMAD.WIDE R18, R10, 0x2, R2 ;  /* 0x000000020a127825 */ /* 0x000fc800078e0202 */
[--C-:B0-----:R-:W-:Y:S02]  /*30b40*/  IMAD.WIDE R20, R11, 0x2, R2.reuse ;  /* 0x000000020b147825 */ /* 0x101fe400078e0202 */
[----:B------:R-:W5:Y:S04]  /*30b50*/  LDL.LU R11, [R1+0x11e4] ;  /* 0x0011e400010b7983 */ /* 0x000f680000300800 */
[----:B------:R0:W-:Y:S04]  /*30b60*/  STL.64 [R1+0x1188], R18 ;  /* 0x0011881201007387 */ /* 0x0001e80000100a00 */
[----:B------:R-:W-:Y:S04]  /*30b70*/  STL.64 [R1+0x1198], R20 ;  /* 0x0011981401007387 */ /* 0x000fe80000100a00 */
[----:B------:R-:W5:Y:S01]  /*30b80*/  LDL.LU R10, [R1+0x11e8] ;  /* 0x0011e800010a7983 */ /* 0x000f620000300800 */
[----:B0-----:R-:W-:-:S03]  /*30b90*/  IMAD.WIDE R18, R6, 0x2, R2 ;  /* 0x0000000206127825 */ /* 0x001fc600078e0202 */
[----:B------:R-:W5:Y:S04]  /*30ba0*/  LDL.LU R6, [R1+0x11ec] ;  /* 0x0011ec0001067983 */ /* 0x000f680000300800 */
[----:B------:R0:W-:Y:S02]  /*30bb0*/  STL.64 [R1+0x11a8], R18 ;  /* 0x0011a81201007387 */ /* 0x0001e40000100a00 */
[----:B0-----:R-:W-:-:S04]  /*30bc0*/  IMAD.WIDE R18, R16, 0x2, R2 ;  /* 0x0000000210127825 */ /* 0x001fc800078e0202 */
[--C-:B------:R-:W-:Y:S02]  /*30bd0*/  IMAD.WIDE R20, R4, 0x2, R2.reuse ;  /* 0x0000000204147825 */ /* 0x100fe400078e0202 */
        /* <DEDUP_REMOVED lines=10> */
[----:B------:R-:W-:-:S04]  /*30c80*/  IMAD.WIDE R18, R14, 0x2, R2 ;  /* 0x000000020e127825 */ /* 0x000fc800078e0202 */
[--C-:B------:R-:W-:Y:S01]  /*30c90*/  IMAD.WIDE R14, R15, 0x2, R2.reuse ;  /* 0x000000020f0e7825 */ /* 0x100fe200078e0202 */
[----:B------:R-:W-:Y:S04]  /*30ca0*/  STL.64 [R1+0x20f8], R18 ;  /* 0x0020f81201007387 */ /* 0x000fe80000100a00 */
[----:B------:R0:W-:Y:S02]  /*30cb0*/  STL.64 [R1+0x2108], R16 ;  /* 0x0021081001007387 */ /* 0x0001e40000100a00 */
[--C-:B0-----:R-:W-:Y:S02]  /*30cc0*/  IMAD.WIDE R16, R5, 0x2, R2.reuse ;  /* 0x0000000205107825 */ /* 0x101fe400078e0202 */
[----:B------:R-:W5:Y:S04]  /*30cd0*/  LDL.LU R5, [R1+0x11fc] ;  /* 0x0011fc0001057983 */ /* 0x000f680000300800 */
[----:B------:R0:W-:Y:S04]  /*30ce0*/  STL.64 [R1+0x2118], R14 ;  /* 0x0021180e01007387 */ /* 0x0001e80000100a00 */
[----:B------:R2:W-:Y:S01]  /*30cf0*/  STL.64 [R1+0x2128], R16 ;  /* 0x0021281001007387 */ /* 0x0005e20000100a00 */
[----:B0-----:R-:W-:-:S04]  /*30d00*/  IMAD.WIDE R14, R12, 0x2, R2 ;  /* 0x000000020c0e7825 */ /* 0x001fc800078e0202 */
[--C-:B--2---:R-:W-:Y:S02]  /*30d10*/  IMAD.WIDE R16, R7, 0x2, R2.reuse ;  /* 0x0000000207107825 */ /* 0x104fe400078e0202 */
[----:B------:R-:W2:Y:S04]  /*30d20*/  LDL.LU R7, [R1+0x1200] ;  /* 0x0012000001077983 */ /* 0x000ea80000300800 */
[----:B------:R0:W-:Y:S04]  /*30d30*/  STL.64 [R1+0x2138], R14 ;  /* 0x0021380e01007387 */ /* 0x0001e80000100a00 */
[----:B------:R-:W-:Y:S04]  /*30d40*/  STL.64 [R1+0x2148], R16 ;  /* 0x0021481001007387 */ /* 0x000fe80000100a00 */
[----:B------:R-:W2:Y:S01]  /*30d50*/  LDL.LU R22, [R1+0x1204] ;  /* 0x0012040001167983 */ /* 0x000ea20000300800 */
[----:B0-----:R-:W-:-:S05]  /*30d60*/  IMAD.WIDE R14, R13, 0x2, R2 ;  /* 0x000000020d0e7825 */ /* 0x001fca00078e0202 */
[----:B------:R-:W-:Y:S01]  /*30d70*/  STL.64 [R1+0x2158], R14 ;  /* 0x0021580e01007387 */ /* 0x000fe20000100a00 */
[----:B---3--:R-:W-:-:S03]  /*30d80*/  IMAD.WIDE R12, R8, 0x2, R2 ;  /* 0x00000002080c7825 */ /* 0x008fc600078e0202 */
[----:B------:R-:W3:Y:S04]  /*30d90*/  LDL.LU R23, [R1+0x1208] ;  /* 0x0012080001177983 */ /* 0x000ee80000300800 */
[----:B------:R4:W-:Y:S04]  /*30da0*/  STL.64 [R1+0x2168], R12 ;  /* 0x0021680c01007387 */ /* 0x0009e80000100a00 */
[----:B------:R-:W3:Y:S04]  /*30db0*/  LDL.LU R20, [R1+0x120c] ;  /* 0x00120c0001147983 */ /* 0x000ee80000300800 */
[----:B------:R-:W3:Y:S04]  /*30dc0*/  LDL.LU R8, [R1+0x1210] ;  /* 0x0012100001087983 */ /* 0x000ee80000300800 */
[----:B------:R-:W3:Y:S04]  /*30dd0*/  LDL.LU R21, [R1+0x1214] ;  /* 0x0012140001157983 */ /* 0x000ee80000300800 */
[----:B------:R-:W3:Y:S01]  /*30de0*/  LDL.LU R18, [R1+0x1228] ;  /* 0x0012280001127983 */ /* 0x000ee20000300800 */
[----:B----4-:R-:W-:-:S05]  /*30df0*/  IMAD.WIDE R12, R9, 0x2, R2 ;  /* 0x00000002090c7825 */ /* 0x010fca00078e0202 */
[----:B------:R0:W-:Y:S04]  /*30e00*/  STL.64 [R1+0x2178], R12 ;  /* 0x0021780c01007387 */ /* 0x0001e80000100a00 */
[----:B------:R-:W4:Y:S04]  /*30e10*/  LDL.LU R19, [R1+0x122c] ;  /* 0x00122c0001137983 */ /* 0x000f280000300800 */
[----:B0-----:R-:W4:Y:S04]  /*30e20*/  LDL.LU R13, [R1+0x1230] ;  /* 0x00123000010d7983 */ /* 0x001f280000300800 */
[----:B------:R-:W4:Y:S01]  /*30e30*/  LDL.LU R9, [R1+0x1234] ;  /* 0x0012340001097983 */ /* 0x000f220000300800 */
[----:B-----5:R-:W-:-:S03]  /*30e40*/  IMAD.WIDE R14, R11, 0x2, R2 ;  /* 0x000000020b0e7825 */ /* 0x020fc600078e0202 */
        /* <DEDUP_REMOVED lines=27> */
[----:B------:R0:W-:Y:S02]  /*31000*/  STL.64 [R1+0x21f8], R24 ;  /* 0x0021f81801007387 */ /* 0x0001e40000100a00 */
[----:B0-----:R-:W-:-:S04]  /*31010*/  IMAD.WIDE R24, R22, 0x2, R2 ;  /* 0x0000000216187825 */ /* 0x001fc800078e0202 */
[--C-:B---3--:R-:W-:Y:S01]  /*31020*/  IMAD.WIDE R22, R23, 0x2, R2.reuse ;  /* 0x0000000217167825 */ /* 0x108fe200078e0202 */
[----:B------:R0:W-:Y:S04]  /*31030*/  STL.64 [R1+0x2208], R24 ;  /* 0x0022081801007387 */ /* 0x0001e80000100a00 */
[----:B------:R1:W-:Y:S01]  /*31040*/  STL.64 [R1+0x2218], R22 ;  /* 0x0022181601007387 */ /* 0x0003e20000100a00 */
[----:B0-----:R-:W-:-:S04]  /*31050*/  IMAD.WIDE R24, R20, 0x2, R2 ;  /* 0x0000000214187825 */ /* 0x001fc800078e0202 */
[--C-:B-1----:R-:W-:Y:S02]  /*31060*/  IMAD.WIDE R22, R8, 0x2, R2.reuse ;  /* 0x0000000208167825 */ /* 0x102fe400078e0202 */
[----:B------:R-:W3:Y:S04]  /*31070*/  LDL.LU R8, [R1+0x126c] ;  /* 0x00126c0001087983 */ /* 0x000ee80000300800 */
[----:B------:R0:W-:Y:S04]  /*31080*/  STL.64 [R1+0x2228], R24 ;  /* 0x0022281801007387 */ /* 0x0001e80000100a00 */
[----:B------:R4:W-:Y:S01]  /*31090*/  STL.64 [R1+0x2238], R22 ;  /* 0x0022381601007387 */ /* 0x0009e20000100a00 */
[----:B0-----:R-:W-:-:S04]  /*310a0*/  IMAD.WIDE R24, R21, 0x2, R2 ;  /* 0x0000000215187825 */ /* 0x001fc800078e0202 */
[--C-:B------:R-:W-:Y:S01]  /*310b0*/  IMAD.WIDE R20, R18, 0x2, R2.reuse ;  /* 0x0000000212147825 */ /* 0x100fe200078e0202 */
[----:B------:R-:W-:Y:S04]  /*310c0*/  STL.64 [R1+0x2248], R24 ;  /* 0x0022481801007387 */ /* 0x000fe80000100a00 */
[----:B------:R0:W-:Y:S01]  /*310d0*/  STL.64 [R1+0x2258], R20 ;  /* 0x0022581401007387 */ /* 0x0001e20000100a00 */
[----:B----4-:R-:W-:-:S05]  /*310e0*/  IMAD.WIDE R22, R19, 0x2, R2 ;  /* 0x0000000213167825 */ /* 0x010fca00078e0202 */
[----:B------:R-:W-:Y:S01]  /*310f0*/  STL.64 [R1+0x2268], R22 ;  /* 0x0022681601007387 */ /* 0x000fe20000100a00 */
[----:B------:R-:W-:-:S04]  /*31100*/  IMAD.WIDE R18, R13, 0x2, R2 ;  /* 0x000000020d127825 */ /* 0x000fc800078e0202 */
[--C-:B0-----:R-:W-:Y:S02]  /*31110*/  IMAD.WIDE R20, R9, 0x2, R2.reuse ;  /* 0x0000000209147825 */ /* 0x101fe400078e0202 */
[----:B------:R-:W4:Y:S04]  /*31120*/  LDL.LU R9, [R1+0x1270] ;  /* 0x0012700001097983 */ /* 0x000f280000300800 */
[----:B------:R5:W-:Y:S04]  /*31130*/  STL.64 [R1+0x2278], R18 ;  /* 0x0022781201007387 */ /* 0x000be80000100a00 */
[----:B------:R0:W-:Y:S04]  /*31140*/  STL.64 [R1+0x2288], R20 ;  /* 0x0022881401007387 */ /* 0x0001e80000100a00 */
[----:B------:R-:W4:Y:S01]  /*31150*/  LDL.LU R13, [R1+0x1274] ;  /* 0x00127400010d7983 */ /* 0x000f220000300800 */
[----:B-----5:R-:W-:-:S03]  /*31160*/  IMAD.WIDE R18, R11, 0x2, R2 ;  /* 0x000000020b127825 */ /* 0x020fc600078e0202 */
[----:B------:R-:W5:Y:S04]  /*31170*/  LDL.LU R11, [R1+0x1278] ;  /* 0x00127800010b7983 */ /* 0x000f680000300800 */
        /* <DEDUP_REMOVED lines=27> */
[----:B0-----:R-:W-:-:S05]  /*31330*/  IMAD.WIDE R16, R10, 0x2, R2 ;  /* 0x000000020a107825 */ /* 0x001fca00078e0202 */
[----:B------:R-:W-:Y:S04]  /*31340*/  STL.64 [R1+0x2348], R16 ;  /* 0x0023481001007387 */ /* 0x000fe80000100a00 */
[----:B------:R-:W5:Y:S01]  /*31350*/  LDL.LU R23, [R1+0x1294] ;  /* 0x0012940001177983 */ /* 0x000f620000300800 */
[----:B--2---:R-:W-:-:S05]  /*31360*/  IMAD.WIDE R14, R7, 0x2, R2 ;  /* 0x00000002070e7825 */ /* 0x004fca00078e0202 */
[----:B------:R3:W-:Y:S04]  /*31370*/  STL.64 [R1+0x2358], R14 ;  /* 0x0023580e01007387 */ /* 0x0007e80000100a00 */
[----:B------:R-:W2:Y:S04]  /*31380*/  LDL.LU R20, [R1+0x1298] ;  /* 0x0012980001147983 */ /* 0x000ea80000300800 */
[----:B------:R-:W2:Y:S04]  /*31390*/  LDL.LU R7, [R1+0x129c] ;  /* 0x00129c0001077983 */ /* 0x000ea80000300800 */
[----:B------:R-:W2:Y:S04]  /*313a0*/  LDL.LU R21, [R1+0x12a0] ;  /* 0x0012a00001157983 */ /* 0x000ea80000300800 */
[----:B------:R-:W2:Y:S01]  /*313b0*/  LDL.LU R18, [R1+0x12a4] ;  /* 0x0012a40001127983 */ /* 0x000ea20000300800 */
[----:B---3--:R-:W-:-:S05]  /*313c0*/  IMAD.WIDE R14, R8, 0x2, R2 ;  /* 0x00000002080e7825 */ /* 0x008fca00078e0202 */
[----:B------:R0:W-:Y:S04]  /*313d0*/  STL.64 [R1+0x2368], R14 ;  /* 0x0023680e01007387 */ /* 0x0001e80000100a00 */
[----:B------:R-:W3:Y:S04]  /*313e0*/  LDL.LU R19, [R1+0x12a8] ;  /* 0x0012a80001137983 */ /* 0x000ee80000300800 */
[----:B------:R-:W3:Y:S04]  /*313f0*/  LDL.LU R10, [R1+0x12ac] ;  /* 0x0012ac00010a7983 */ /* 0x000ee80000300800 */
[----:B------:R-:W3:Y:S01]  /*31400*/  LDL.LU R8, [R1+0x12b0] ;  /* 0x0012b00001087983 */ /* 0x000ee20000300800 */
[----:B----4-:R-:W-:-:S03]  /*31410*/  IMAD.WIDE R16, R9, 0x2, R2 ;  /* 0x0000000209107825 */ /* 0x010fc600078e0202 */
[----:B------:R-:W4:Y:S04]  /*31420*/  LDL.LU R9, [R1+0x12b4] ;  /* 0x0012b40001097983 */ /* 0x000f280000300800 */
[----:B------:R1:W-:Y:S01]  /*31430*/  STL.64 [R1+0x2378], R16 ;  /* 0x0023781001007387 */ /* 0x0003e20000100a00 */
[----:B0-----:R-:W-:-:S03]  /*31440*/  IMAD.WIDE R14, R13, 0x2, R2 ;  /* 0x000000020d0e7825 */ /* 0x001fc600078e0202 */
[----:B-1----:R-:W4:Y:S04]  /*31450*/  LDL.LU R16, [R1+0x12b8] ;  /* 0x0012b80001107983 */ /* 0x002f280000300800 */
[----:B------:R-:W-:Y:S01]  /*31460*/  STL.64 [R1+0x2388], R14 ;  /* 0x0023880e01007387 */ /* 0x000fe20000100a00 */
        /* <DEDUP_REMOVED lines=27> */
[----:B--2---:R-:W-:-:S04]  /*31620*/  IMAD.WIDE R24, R20, 0x2, R2 ;  /* 0x0000000214187825 */ /* 0x004fc800078e0202 */
[--C-:B0-----:R-:W-:Y:S02]  /*31630*/  IMAD.WIDE R22, R7, 0x2, R2.reuse ;  /* 0x0000000207167825 */ /* 0x101fe400078e0202 */
[----:B------:R-:W2:Y:S04]  /*31640*/  LDL.LU R7, [R1+0x12e8] ;  /* 0x0012e80001077983 */ /* 0x000ea80000300800 */
[----:B------:R0:W-:Y:S04]  /*31650*/  STL.64 [R1+0x2418], R24 ;  /* 0x0024181801007387 */ /* 0x0001e80000100a00 */
[----:B------:R3:W-:Y:S01]  /*31660*/  STL.64 [R1+0x2428], R22 ;  /* 0x0024281601007387 */ /* 0x0007e20000100a00 */
[----:B0-----:R-:W-:-:S04]  /*31670*/  IMAD.WIDE R24, R21, 0x2, R2 ;  /* 0x0000000215187825 */ /* 0x001fc800078e0202 */
[--C-:B------:R-:W-:Y:S01]  /*31680*/  IMAD.WIDE R20, R18, 0x2, R2.reuse ;  /* 0x0000000212147825 */ /* 0x100fe200078e0202 */
[----:B------:R-:W-:Y:S04]  /*31690*/  STL.64 [R1+0x2438], R24 ;  /* 0x0024381801007387 */ /* 0x000fe80000100a00 */
[----:B------:R0:W-:Y:S01]  /*316a0*/  STL.64 [R1+0x2448], R20 ;  /* 0x0024481401007387 */ /* 0x0001e20000100a00 */
[----:B---3--:R-:W-:-:S04]  /*316b0*/  IMAD.WIDE R22, R19, 0x2, R2 ;  /* 0x0000000213167825 */ /* 0x008fc800078e0202 */
[--C-:B------:R-:W-:Y:S01]  /*316c0*/  IMAD.WIDE R18, R10, 0x2, R2.reuse ;  /* 0x000000020a127825 */ /* 0x100fe200078e0202 */
[----:B------:R-:W-:Y:S03]  /*316d0*/  STL.64 [R1+0x2458], R22 ;  /* 0x0024581601007387 */ /* 0x000fe60000100a00 */
[--C-:B0-----:R-:W-:Y:S02]  /*316e0*/  IMAD.WIDE R20, R8, 0x2, R2.reuse ;  /* 0x0000000208147825 */ /* 0x101fe400078e0202 */
[----:B------:R-:W3:Y:S04]  /*316f0*/  LDL.LU R8, [R1+0x12ec] ;  /* 0x0012ec0001087983 */ /* 0x000ee80000300800 */
[----:B------:R4:W-:Y:S04]  /*31700*/  STL.64 [R1+0x2468], R18 ;  /* 0x0024681201007387 */ /* 0x0009e80000100a00 */
[----:B------:R-:W-:Y:S04]  /*31710*/  STL.64 [R1+0x2478], R20 ;  /* 0x0024781401007387 */ /* 0x000fe80000100a00 */
[----:B------:R-:W3:Y:S01]  /*31720*/  LDL.LU R10, [R1+0x12f0] ;  /* 0x0012f000010a7983 */ /* 0x000ee20000300800 */
[----:B----4-:R-:W-:-:S03]  /*31730*/  IMAD.WIDE R18, R9, 0x2, R2 ;  /* 0x0000000209127825 */ /* 0x010fc600078e0202 */
[----:B------:R-:W4:Y:S04]  /*31740*/  LDL.LU R9, [R1+0x12f4] ;  /* 0x0012f40001097983 */ /* 0x000f280000300800 */
[----:B------:R0:W-:Y:S02]  /*31750*/  STL.64 [R1+0x2488], R18 ;  /* 0x0024881201007387 */ /* 0x0001e40000100a00 */
        /* <DEDUP_REMOVED lines=38> */
[----:B0-----:R-:W2:Y:S04]  /*319c0*/  LDL.LU R12, [R1+0x1328] ;  /* 0x00132800010c7983 */ /* 0x001ea80000300800 */
[----:B------:R-:W2:Y:S01]  /*319d0*/  LDL.LU R7, [R1+0x132c] ;  /* 0x00132c0001077983 */ /* 0x000ea20000300800 */
[----:B---3--:R-:W-:-:S03]  /*319e0*/  IMAD.WIDE R14, R8, 0x2, R2 ;  /* 0x00000002080e7825 */ /* 0x008fc600078e0202 */
[----:B------:R-:W3:Y:S04]  /*319f0*/  LDL.LU R8, [R1+0x1330] ;  /* 0x0013300001087983 */ /* 0x000ee80000300800 */
[----:B------:R4:W-:Y:S04]  /*31a00*/  STL.64 [R1+0x2568], R14 ;  /* 0x0025680e01007387 */ /* 0x0009e80000100a00 */
[----:B------:R-:W3:Y:S01]  /*31a10*/  LDL.LU R16, [R1+0x1334] ;  /* 0x0013340001107983 */ /* 0x000ee20000300800 */
[----:B------:R-:W-:-:S05]  /*31a20*/  IMAD.WIDE R24, R10, 0x2, R2 ;  /* 0x000000020a187825 */ /* 0x000fca00078e0202 */
[----:B------:R-:W-:Y:S01]  /*31a30*/  STL.64 [R1+0x2578], R24 ;  /* 0x0025781801007387 */ /* 0x000fe20000100a00 */
[----:B----4-:R-:W-:-:S03]  /*31a40*/  IMAD.WIDE R14, R9, 0x2, R2 ;  /* 0x00000002090e7825 */ /* 0x010fc600078e0202 */
[----:B------:R-:W4:Y:S04]  /*31a50*/  LDL.LU R9, [R1+0x1338] ;  /* 0x0013380001097983 */ /* 0x000f280000300800 */
[----:B------:R0:W-:Y:S04]  /*31a60*/  STL.64 [R1+0x2588], R14 ;  /* 0x0025880e01007387 */ /* 0x0001e80000100a00 */
[----:B------:R-:W4:Y:S04]  /*31a70*/  LDL.LU R17, [R1+0x133c] ;  /* 0x00133c0001117983 */ /* 0x000f280000300800 */
[----:B------:R-:W4:Y:S01]  /*31a80*/  LDL.LU R13, [R1+0x1340] ;  /* 0x00134000010d7983 */ /* 0x000f220000300800 */
[----:B-----5:R-:W-:-:S05]  /*31a90*/  IMAD.WIDE R10, R11, 0x2, R2 ;  /* 0x000000020b0a7825 */ /* 0x020fca00078e0202 */
[----:B------:R1:W-:Y:S04]  /*31aa0*/  STL.64 [R1+0x2598], R10 ;  /* 0x0025980a01007387 */ /* 0x0003e80000100a00 */
[----:B0-----:R-:W5:Y:S04]  /*31ab0*/  LDL.LU R14, [R1+0x1344] ;  /* 0x00134400010e7983 */ /* 0x001f680000300800 */
[----:B-1----:R-:W5:Y:S01]  /*31ac0*/  LDL.LU R10, [R1+0x1348] ;  /* 0x00134800010a7983 */ /* 0x002f620000300800 */
[----:B------:R-:W-:-:S05]  /*31ad0*/  IMAD.WIDE R24, R6, 0x2, R2 ;  /* 0x0000000206187825 */ /* 0x000fca00078e0202 */
[----:B------:R0:W-:Y:S04]  /*31ae0*/  STL.64 [R1+0x25a8], R24 ;  /* 0x0025a81801007387 */ /* 0x0001e80000100a00 */
[----:B------:R-:W5:Y:S04]  /*31af0*/  LDL.LU R15, [R1+0x134c] ;  /* 0x00134c00010f7983 */ /* 0x000f680000300800 */
[----:B------:R-:W5:Y:S01]  /*31b00*/  LDL.LU R11, [R1+0x1350] ;  /* 0x00135000010b7983 */ /* 0x000f620000300800 */
[----:B0-----:R-:W-:-:S05]  /*31b10*/  IMAD.WIDE R24, R4, 0x2, R2 ;  /* 0x0000000204187825 */ /* 0x001fca00078e0202 */
[----:B------:R0:W-:Y:S04]  /*31b20*/  STL.64 [R1+0x25b8], R24 ;  /* 0x0025b81801007387 */ /* 0x0001e80000100a00 */
[----:B------:R-:W5:Y:S04]  /*31b30*/  LDL.LU R6, [R1+0x1354] ;  /* 0x0013540001067983 */ /* 0x000f680000300800 */
[----:B------:R-:W5:Y:S01]  /*31b40*/  LDL.LU R4, [R1+0x1358] ;  /* 0x0013580001047983 */ /* 0x000f620000300800 */
[----:B0-----:R-:W-:-:S05]  /*31b50*/  IMAD.WIDE R24, R26, 0x2, R2 ;  /* 0x000000021a187825 */ /* 0x001fca00078e0202 */
        /* <DEDUP_REMOVED lines=18> */
[----:B--2---:R-:W-:-:S05]  /*31c80*/  IMAD.WIDE R22, R19, 0x2, R2 ;  /* 0x0000000213167825 */ /* 0x004fca00078e0202 */
[----:B------:R-:W-:Y:S01]  /*31c90*/  STL.64 [R1+0x2648], R22 ;  /* 0x0026481601007387 */ /* 0x000fe20000100a00 */
[----:B------:R-:W-:-:S04]  /*31ca0*/  IMAD.WIDE R18, R12, 0x2, R2 ;  /* 0x000000020c127825 */ /* 0x000fc800078e0202 */
[--C-:B0-----:R-:W-:Y:S02]  /*31cb0*/  IMAD.WIDE R20, R7, 0x2, R2.reuse ;  /* 0x0000000207147825 */ /* 0x101fe400078e0202 */
[----:B------:R-:W2:Y:S04]  /*31cc0*/  LDL.LU R7, [R1+0x9b8] ;  /* 0x0009b80001077983 */ /* 0x000ea80000300800 */
[----:B------:R3:W-:Y:S04]  /*31cd0*/  STL.64 [R1+0x2658], R18 ;  /* 0x0026581201007387 */ /* 0x0007e80000100a00 */
[----:B------:R0:W-:Y:S04]  /*31ce0*/  STL.64 [R1+0x2668], R20 ;  /* 0x0026681401007387 */ /* 0x0001e80000100a00 */
[----:B------:R-:W2:Y:S01]  /*31cf0*/  LDL.LU R12, [R1+0x994] ;  /* 0x00099400010c7983 */ /* 0x000ea20000300800 */
[----:B---3--:R-:W-:-:S03]  /*31d00*/  IMAD.WIDE R18, R8, 0x2, R2 ;  /* 0x0000000208127825 */ /* 0x008fc600078e0202 */
[----:B------:R-:W3:Y:S04]  /*31d10*/  LDL.LU R8, [R1+0x990] ;  /* 0x0009900001087983 */ /* 0x000ee80000300800 */
[----:B------:R4:W-:Y:S01]  /*31d20*/  STL.64 [R1+0x2678], R18 ;  /* 0x0026781201007387 */ /* 0x0009e20000100a00 */
[----:B0-----:R-:W-:-:S04]  /*31d30*/  IMAD.WIDE R20, R16, 0x2, R2 ;  /* 0x0000000210147825 */ /* 0x001fc800078e0202 */
[--C-:B----4-:R-:W-:Y:S02]  /*31d40*/  IMAD.WIDE R18, R9, 0x2, R2.reuse ;  /* 0x0000000209127825 */ /* 0x110fe400078e0202 */
[----:B------:R-:W4:Y:S04]  /*31d50*/  LDL.LU R9, [R1+0x96c] ;  /* 0x00096c0001097983 */ /* 0x000f280000300800 */
[----:B------:R-:W-:Y:S01]  /*31d60*/  STL.64 [R1+0x2688], R20 ;  /* 0x0026881401007387 */ /* 0x000fe20000100a00 */
[----:B------:R-:W-:-:S03]  /*31d70*/  IMAD.WIDE R16, R17, 0x2, R2 ;  /* 0x0000000211107825 */ /* 0x000fc600078e0202 */
[----:B------:R0:W-:Y:S02]  /*31d80*/  STL.64 [R1+0x2698], R18 ;  /* 0x0026981201007387 */ /* 0x0001e40000100a00 */
[--C-:B0-----:R-:W-:Y:S02]  /*31d90*/  IMAD.WIDE R18, R13, 0x2, R2.reuse ;  /* 0x000000020d127825 */ /* 0x101fe400078e0202 */
[----:B------:R-:W3:Y:S04]  /*31da0*/  LDL.LU R13, [R1+0x968] ;  /* 0x00096800010d7983 */ /* 0x000ee80000300800 */
[----:B------:R5:W-:Y:S04]  /*31db0*/  STL.64 [R1+0x26a8], R16 ;  /* 0x0026a81001007387 */ /* 0x000be80000100a00 */
[----:B------:R0:W-:Y:S01]  /*31dc0*/  STL.64 [R1+0x26b8], R18 ;  /* 0x0026b81201007387 */ /* 0x0001e20000100a00 */
[----:B-----5:R-:W-:-:S04]  /*31dd0*/  IMAD.WIDE R16, R14, 0x2, R2 ;  /* 0x000000020e107825 */ /* 0x020fc800078e0202 */
[--C-:B0-----:R-:W-:Y:S02]  /*31de0*/  IMAD.WIDE R18, R10, 0x2, R2.reuse ;  /* 0x000000020a127825 */ /* 0x101fe400078e0202 */
[----:B------:R-:W5:Y:S04]  /*31df0*/  LDL.LU R10, [R1+0x944] ;  /* 0x00094400010a7983 */ /* 0x000f680000300800 */
[----:B------:R0:W-:Y:S04]  /*31e00*/  STL.64 [R1+0x26c8], R16 ;  /* 0x0026c81001007387 */ /* 0x0001e80000100a00 */
[----:B------:R-:W-:Y:S01]  /*31e10*/  STL.64 [R1+0x26d8], R18 ;  /* 0x0026d81201007387 */ /* 0x000fe20000100a00 */
[----:B0-----:R-:W-:-:S04]  /*31e20*/  IMAD.WIDE R16, R15, 0x2, R2 ;  /* 0x000000020f107825 */ /* 0x001fc800078e0202 */
[--C-:B------:R-:W-:Y:S02]  /*31e30*/  IMAD.WIDE R14, R11, 0x2, R2.reuse ;  /* 0x000000020b0e7825 */ /* 0x100fe400078e0202 */
[----:B------:R-:W3:Y:S04]  /*31e40*/  LDL.LU R11, [R1+0x940] ;  /* 0x00094000010b7983 */ /* 0x000ee80000300800 */
[----:B------:R0:W-:Y:S04]  /*31e50*/  STL.64 [R1+0x26e8], R16 ;  /* 0x0026e81001007387 */ /* 0x0001e80000100a00 */
[----:B------:R1:W-:Y:S01]  /*31e60*/  STL.64 [R1+0x26f8], R14 ;  /* 0x0026f80e01007387 */ /* 0x0003e20000100a00 */
[----:B0-----:R-:W-:-:S03]  /*31e70*/  IMAD.WIDE R16, R6, 0x2, R2 ;  /* 0x0000000206107825 */ /* 0x001fc600078e0202 */
[----:B------:R-:W3:Y:S01]  /*31e80*/  LDL.LU R6, [R1+0x91c] ;  /* 0x00091c0001067983 */ /* 0x000ee20000300800 */
[----:B-1----:R-:W-:-:S03]  /*31e90*/  IMAD.WIDE R14, R4, 0x2, R2 ;  /* 0x00000002040e7825 */ /* 0x002fc600078e0202 */
[----:B------:R0:W-:Y:S04]  /*31ea0*/  STL.64 [R1+0x2708], R16 ;  /* 0x0027081001007387 */ /* 0x0001e80000100a00 */
[----:B------:R1:W-:Y:S01]  /*31eb0*/  STL.64 [R1+0x2718], R14 ;  /* 0x0027180e01007387 */ /* 0x0003e20000100a00 */
[----:B0-----:R-:W-:-:S03]  /*31ec0*/  IMAD.WIDE R16, R26, 0x2, R2 ;  /* 0x000000021a107825 */ /* 0x001fc600078e0202 */
[----:B------:R-:W3:Y:S04]  /*31ed0*/  LDL.LU R26, [R1+0x918] ;  /* 0x00091800011a7983 */ /* 0x000ee80000300800 */
[----:B------:R0:W-:Y:S01]  /*31ee0*/  STL.64 [R1+0xa30], R16 ;  /* 0x000a301001007387 */ /* 0x0001e20000100a00 */
[----:B-1----:R-:W-:-:S05]  /*31ef0*/  IMAD.WIDE R14, R27, 0x2, R2 ;  /* 0x000000021b0e7825 */ /* 0x002fca00078e0202 */
[----:B------:R1:W-:Y:S01]  /*31f00*/  STL.64 [R1+0x2738], R14 ;  /* 0x0027380e01007387 */ /* 0x0003e20000100a00 */
[----:B0-----:R-:W-:-:S03]  /*31f10*/  IMAD.WIDE R16, R28, 0x2, R2 ;  /* 0x000000021c107825 */ /* 0x001fc600078e0202 */
[----:B------:R-:W3:Y:S04]  /*31f20*/  LDL.LU R28, [R1+0x3560] ;  /* 0x00356000011c7983 */ /* 0x000ee80000300800 */
[----:B-1----:R-:W4:Y:S04]  /*31f30*/  LDL.LU R14, [R1+0x8f4] ;  /* 0x0008f400010e7983 */ /* 0x002f280000300800 */
[----:B------:R-:W4:Y:S04]  /*31f40*/  LDL.LU R27, [R1+0x8f0] ;  /* 0x0008f000011b7983 */ /* 0x000f280000300800 */
[----:B------:R0:W-:Y:S04]  /*31f50*/  STL.64 [R1+0xa08], R16 ;  /* 0x000a081001007387 */ /* 0x0001e80000100a00 */
[----:B------:R-:W4:Y:S01]  /*31f60*/  LDL.LU R4, [R1+0x8cc] ;  /* 0x0008cc0001047983 */ /* 0x000f220000300800 */
[----:B0-----:R-:W-:-:S04]  /*31f70*/  IMAD.WIDE R16, R29, 0x2, R2 ;  /* 0x000000021d107825 */ /* 0x001fc800078e0202 */
[----:B------:R-:W-:-:S05]  /*31f80*/  IMAD.WIDE R18, R5, 0x2, R2 ;  /* 0x0000000205127825 */ /* 0x000fca00078e0202 */
[----:B------:R-:W-:Y:S04]  /*31f90*/  STL.64 [R1+0x9e0], R18 ;  /* 0x0009e01201007387 */ /* 0x000fe80000100a00 */
[----:B------:R-:W4:Y:S04]  /*31fa0*/  LDL.LU R15, [R1+0x8c8] ;  /* 0x0008c800010f7983 */ /* 0x000f280000300800 */
[----:B------:R2:W-:Y:S04]  /*31fb0*/  STL.64 [R1+0x2768], R16 ;  /* 0x0027681001007387 */ /* 0x0005e80000100a00 */
[----:B------:R-:W4:Y:S01]  /*31fc0*/  LDL.LU R5, [R1+0x8a4] ;  /* 0x0008a40001057983 */ /* 0x000f220000300800 */
[----:B--2---:R-:W-:-:S04]  /*31fd0*/  IMAD.WIDE R16, R7, 0x2, R2 ;  /* 0x0000000207107825 */ /* 0x004fc800078e0202 */
[----:B------:R-:W-:-:S04]  /*31fe0*/  IMAD.WIDE R18, R12, 0x2, R2 ;  /* 0x000000020c127825 */ /* 0x000fc800078e0202 */
[--C-:B-----5:R-:W-:Y:S01]  /*31ff0*/  IMAD.WIDE R22, R10, 0x2, R2.reuse ;  /* 0x000000020a167825 */ /* 0x120fe200078e0202 */
[----:B---3--:R-:W-:Y:S04]  /*32000*/  STL [R1+0x34f0], R28 ;  /* 0x0034f01c01007387 */ /* 0x008fe80000100800 */
[----:B------:R-:W2:Y:S04]  /*32010*/  LDL.LU R7, [R1+0x8a0] ;  /* 0x0008a00001077983 */ /* 0x000ea80000300800 */
[----:B------:R0:W-:Y:S04]  /*32020*/  STL.64 [R1+0x2778], R16 ;  /* 0x0027781001007387 */ /* 0x0001e80000100a00 */
[----:B------:R-:W3:Y:S04]  /*32030*/  LDL.LU R21, [R1+0x86c] ;  /* 0x00086c0001157983 */ /* 0x000ee80000300800 */
[----:B------:R1:W-:Y:S01]  /*32040*/  STL.64 [R1+0x2788], R18 ;  /* 0x0027881201007387 */ /* 0x0003e20000100a00 */
[----:B0-----:R-:W-:-:S03]  /*32050*/  IMAD.WIDE R16, R8, 0x2, R2 ;  /* 0x0000000208107825 */ /* 0x001fc600078e0202 */
[----:B------:R-:W5:Y:S04]  /*32060*/  LDL.LU R8, [R1+0x868] ;  /* 0x0008680001087983 */ /* 0x000f680000300800 */
[----:B------:R4:W-:Y:S04]  /*32070*/  STL.64 [R1+0x990], R16 ;  /* 0x0009901001007387 */ /* 0x0009e80000100a00 */
[----:B-1----:R-:W5:Y:S01]  /*32080*/  LDL.LU R18, [R1+0x844] ;  /* 0x0008440001127983 */ /* 0x002f620000300800 */
[----:B----4-:R-:W-:-:S03]  /*32090*/  IMAD.WIDE R16, R9, 0x2, R2 ;  /* 0x0000000209107825 */ /* 0x010fc600078e0202 */
[----:B------:R-:W4:Y:S04]  /*320a0*/  LDL.LU R9, [R1+0x840] ;  /* 0x0008400001097983 */ /* 0x000f280000300800 */
[----:B------:R0:W-:Y:S04]  /*320b0*/  STL.64 [R1+0x27a8], R16 ;  /* 0x0027a81001007387 */ /* 0x0001e80000100a00 */
[----:B------:R-:W4:Y:S04]  /*320c0*/  LDL.LU R19, [R1+0x81c] ;  /* 0x00081c0001137983 */ /* 0x000f280000300800 */
[----:B------:R-:W4:Y:S01]  /*320d0*/  LDL.LU R12, [R1+0x818] ;  /* 0x00081800010c7983 */ /* 0x000f220000300800 */
[----:B0-----:R-:W-:-:S05]  /*320e0*/  IMAD.WIDE R16, R13, 0x2, R2 ;  /* 0x000000020d107825 */ /* 0x001fca00078e0202 */
[----:B------:R0:W-:Y:S04]  /*320f0*/  STL.64 [R1+0x968], R16 ;  /* 0x0009681001007387 */ /* 0x0001e80000100a00 */
[----:B0-----:R-:W4:Y:S04]  /*32100*/  LDL.LU R16, [R1+0x7f4] ;  /* 0x0007f40001107983 */ /* 0x001f280000300800 */
[----:B------:R-:W4:Y:S04]  /*32110*/  LDL.LU R13, [R1+0x7f0] ;  /* 0x0007f000010d7983 */ /* 0x000f280000300800 */
[----:B------:R0:W-:Y:S04]  /*32120*/  STL.64 [R1+0x27c8], R22 ;  /* 0x0027c81601007387 */ /* 0x0001e80000100a00 */
[----:B------:R-:W4:Y:S04]  /*32130*/  LDL.LU R17, [R1+0x7cc] ;  /* 0x0007cc0001117983 */ /* 0x000f280000300800 */
[----:B------:R-:W4:Y:S01]  /*32140*/  LDL.LU R10, [R1+0x7c8] ;  /* 0x0007c800010a7983 */ /* 0x000f220000300800 */
[----:B0-----:R-:W-:-:S05]  /*32150*/  IMAD.WIDE R22, R11, 0x2, R2 ;  /* 0x000000020b167825 */ /* 0x001fca00078e0202 */
[----:B------:R0:W-:Y:S04]  /*32160*/  STL.64 [R1+0x940], R22 ;  /* 0x0009401601007387 */ /* 0x0001e80000100a00 */
[----:B------:R-:W4:Y:S01]  /*32170*/  LDL.LU R11, [R1+0x7a4] ;  /* 0x0007a400010b7983 */ /* 0x000f220000300800 */
[----:B0-----:R-:W-:-:S03]  /*32180*/  IMAD.WIDE R22, R6, 0x2, R2 ;  /* 0x0000000206167825 */ /* 0x001fc600078e0202 */
[----:B------:R-:W4:Y:S04]  /*32190*/  LDL.LU R6, [R1+0x7a0] ;  /* 0x0007a00001067983 */ /* 0x000f280000300800 */
[----:B------:R0:W-:Y:S01]  /*321a0*/  STL.64 [R1+0x27e8], R22 ;  /* 0x0027e81601007387 */ /* 0x0001e20000100a00 */
[----:B------:R-:W-:-:S04]  /*321b0*/  IMAD.WIDE R24, R14, 0x2, R2 ;  /* 0x000000020e187825 */ /* 0x000fc800078e0202 */
[--C-:B0-----:R-:W-:Y:S02]  /*321c0*/  IMAD.WIDE R22, R26, 0x2, R2.reuse ;  /* 0x000000021a167825 */ /* 0x101fe400078e0202 */
[----:B------:R-:W4:Y:S04]  /*321d0*/  LDL.LU R26, [R1+0x77c] ;  /* 0x00077c00011a7983 */ /* 0x000f280000300800 */
[----:B------:R0:W-:Y:S04]  /*321e0*/  STL.64 [R1+0x918], R22 ;  /* 0x0009181601007387 */ /* 0x0001e80000100a00 */
[----:B------:R-:W4:Y:S04]  /*321f0*/  LDL.LU R14, [R1+0x778] ;  /* 0x00077800010e7983 */ /* 0x000f280000300800 */
[----:B------:R1:W-:Y:S01]  /*32200*/  STL.64 [R1+0x2808], R24 ;  /* 0x0028081801007387 */ /* 0x0003e20000100a00 */
[----:B0-----:R-:W-:-:S03]  /*32210*/  IMAD.WIDE R22, R27, 0x2, R2 ;  /* 0x000000021b167825 */ /* 0x001fc600078e0202 */
[----:B------:R-:W4:Y:S04]  /*32220*/  LDL.LU R27, [R1+0x754] ;  /* 0x00075400011b7983 */ /* 0x000f280000300800 */
[----:B------:R0:W-:Y:S01]  /*32230*/  STL.64 [R1+0x8f0], R22 ;  /* 0x0008f01601007387 */ /* 0x0001e20000100a00 */
[----:B-1----:R-:W-:-:S03]  /*32240*/  IMAD.WIDE R24, R4, 0x2, R2 ;  /* 0x0000000204187825 */ /* 0x002fc600078e0202 */
[----:B------:R-:W4:Y:S04]  /*32250*/  LDL.LU R4, [R1+0x750] ;  /* 0x0007500001047983 */ /* 0x000f280000300800 */
[----:B------:R1:W-:Y:S01]  /*32260*/  STL.64 [R1+0x2828], R24 ;  /* 0x0028281801007387 */ /* 0x0003e20000100a00 */
[----:B0-----:R-:W-:-:S04]  /*32270*/  IMAD.WIDE R22, R15, 0x2, R2 ;  /* 0x000000020f167825 */ /* 0x001fc800078e0202 */
[--C-:B-1----:R-:W-:Y:S02]  /*32280*/  IMAD.WIDE R24, R5, 0x2, R2.reuse ;  /* 0x0000000205187825 */ /* 0x102fe400078e0202 */
[----:B------:R-:W4:Y:S04]  /*32290*/  LDL.LU R5, [R1+0x72c] ;  /* 0x00072c0001057983 */ /* 0x000f280000300800 */
[----:B------:R2:W-:Y:S04]  /*322a0*/  STL.64 [R1+0x8c8], R22 ;  /* 0x0008c81601007387 */ /* 0x0005e80000100a00 */
[----:B------:R-:W-:Y:S04]  /*322b0*/  STL.64 [R1+0x2848], R24 ;  /* 0x0028481801007387 */ /* 0x000fe80000100a00 */
[----:B------:R-:W4:Y:S01]  /*322c0*/  LDL.LU R15, [R1+0x728] ;  /* 0x00072800010f7983 */ /* 0x000f220000300800 */
[----:B--2---:R-:W-:-:S03]  /*322d0*/  IMAD.WIDE R22, R7, 0x2, R2 ;  /* 0x0000000207167825 */ /* 0x004fc600078e0202 */
[----:B------:R-:W2:Y:S04]  /*322e0*/  LDL.LU R7, [R1+0x704] ;  /* 0x0007040001077983 */ /* 0x000ea80000300800 */
[----:B------:R5:W-:Y:S01]  /*322f0*/  STL.64 [R1+0x8a0], R22 ;  /* 0x0008a01601007387 */ /* 0x000be20000100a00 */
[----:B---3--:R-:W-:-:S04]  /*32300*/  IMAD.WIDE R20, R21, 0x2, R2 ;  /* 0x0000000215147825 */ /* 0x008fc800078e0202 */
[--C-:B-----5:R-:W-:Y:S02]  /*32310*/  IMAD.WIDE R22, R8, 0x2, R2.reuse ;  /* 0x0000000208167825 */ /* 0x120fe400078e0202 */
[----:B------:R-:W3:Y:S04]  /*32320*/  LDL.LU R8, [R1+0x700] ;  /* 0x0007000001087983 */ /* 0x000ee80000300800 */
[----:B------:R0:W-:Y:S04]  /*32330*/  STL.64 [R1+0x2868], R20 ;  /* 0x0028681401007387 */ /* 0x0001e80000100a00 */
[----:B------:R4:W-:Y:S01]  /*32340*/  STL.64 [R1+0x868], R22 ;  /* 0x0008681601007387 */ /* 0x0009e20000100a00 */
[----:B0-----:R-:W-:-:S04]  /*32350*/  IMAD.WIDE R20, R18, 0x2, R2 ;  /* 0x0000000212147825 */ /* 0x001fc800078e0202 */
[--C-:B----4-:R-:W-:Y:S02]  /*32360*/  IMAD.WIDE R22, R9, 0x2, R2.reuse ;  /* 0x0000000209167825 */ /* 0x110fe400078e0202 */
        /* <DEDUP_REMOVED lines=10> */
[----:B------:R-:W5:Y:S02]  /*32410*/  LDL.LU R13, [R1+0x6b4] ;  /* 0x0006b400010d7983 */ /* 0x000f640000300800 */
[--C-:B------:R-:W-:Y:S02]  /*32420*/  IMAD.WIDE R16, R17, 0x2, R2.reuse ;  /* 0x0000000211107825 */ /* 0x100fe400078e0202 */
[----:B------:R-:W-:Y:S04]  /*32430*/  STL.64 [R1+0x28c8], R20 ;  /* 0x0028c81401007387 */ /* 0x000fe80000100a00 */
[----:B------:R0:W-:Y:S02]  /*32440*/  STL.64 [R1+0x7f0], R18 ;  /* 0x0007f01201007387 */ /* 0x0001e40000100a00 */
[----:B0-----:R-:W-:-:S02]  /*32450*/  IMAD.WIDE R18, R10, 0x2, R2 ;  /* 0x000000020a127825 */ /* 0x001fc400078e0202 */
[----:B------:R-:W5:Y:S04]  /*32460*/  LDL.LU R10, [R1+0x6b0] ;  /* 0x0006b000010a7983 */ /* 0x000f680000300800 */
[----:B------:R0:W-:Y:S04]  /*32470*/  STL.64 [R1+0x28e8], R16 ;  /* 0x0028e81001007387 */ /* 0x0001e80000100a00 */
[----:B------:R1:W-:Y:S01]  /*32480*/  STL.64 [R1+0x7c8], R18 ;  /* 0x0007c81201007387 */ /* 0x0003e20000100a00 */
[----:B0-----:R-:W-:-:S03]  /*32490*/  IMAD.WIDE R16, R11, 0x2, R2 ;  /* 0x000000020b107825 */ /* 0x001fc600078e0202 */
[----:B------:R-:W5:Y:S01]  /*324a0*/  LDL.LU R11, [R1+0x68c] ;  /* 0x00068c00010b7983 */ /* 0x000f620000300800 */
[----:B-1----:R-:W-:-:S03]  /*324b0*/  IMAD.WIDE R18, R6, 0x2, R2 ;  /* 0x0000000206127825 */ /* 0x002fc600078e0202 */
[----:B------:R0:W-:Y:S04]  /*324c0*/  STL.64 [R1+0x2908], R16 ;  /* 0x0029081001007387 */ /* 0x0001e80000100a00 */
[----:B------:R1:W-:Y:S04]  /*324d0*/  STL.64 [R1+0x7a0], R18 ;  /* 0x0007a01201007387 */ /* 0x0003e80000100a00 */
[----:B------:R-:W5:Y:S01]  /*324e0*/  LDL.LU R6, [R1+0x688] ;  /* 0x0006880001067983 */ /* 0x000f620000300800 */
[----:B0-----:R-:W-:-:S03]  /*324f0*/  IMAD.WIDE R16, R26, 0x2, R2 ;  /* 0x000000021a107825 */ /* 0x001fc600078e0202 */
[----:B------:R-:W5:Y:S01]  /*32500*/  LDL.LU R26, [R1+0x664] ;  /* 0x00066400011a7983 */ /* 0x000f620000300800 */
[----:B-1----:R-:W-:-:S03]  /*32510*/  IMAD.WIDE R18, R27, 0x2, R2 ;  /* 0x000000021b127825 */ /* 0x002fc600078e0202 */
[----:B------:R0:W-:Y:S04]  /*32520*/  STL.64 [R1+0x2928], R16 ;  /* 0x0029281001007387 */ /* 0x0001e80000100a00 */
[----:B------:R-:W5:Y:S01]  /*32530*/  LDL.LU R27, [R1+0x660] ;  /* 0x00066000011b7983 */ /* 0x000f620000300800 */
[----:B0-----:R-:W-:-:S05]  /*32540*/  IMAD.WIDE R16, R14, 0x2, R2 ;  /* 0x000000020e107825 */ /* 0x001fca00078e0202 */
        /* <DEDUP_REMOVED lines=9> */
[----:B------:R2:W-:Y:S04]  /*325e0*/  STL.64 [R1+0x2968], R16 ;  /* 0x0029681001007387 */ /* 0x0005e80000100a00 */
[----:B------:R-:W5:Y:S04]  /*325f0*/  LDL.LU R21, [R1+0x600] ;  /* 0x0006000001157983 */ /* 0x000f680000300800 */
[----:B------:R0:W-:Y:S01]  /*32600*/  STL.64 [R1+0x728], R18 ;  /* 0x0007281201007387 */ /* 0x0001e20000100a00 */
        /* <DEDUP_REMOVED lines=23> */
[--C-:B0-----:R-:W-:Y:S02]  /*32780*/  IMAD.WIDE R22, R11, 0x2, R2.reuse ;  /* 0x000000020b167825 */ /* 0x101fe400078e0202 */
[----:B------:R-:W5:Y:S04]  /*32790*/  LDL.LU R11, [R1+0x4fc] ;  /* 0x0004fc00010b7983 */ /* 0x000f680000300800 */
[----:B------:R0:W-:Y:S01]  /*327a0*/  STL.64 [R1+0x29e8], R22 ;  /* 0x0029e81601007387 */ /* 0x0001e20000100a00 */
[----:B------:R-:W-:-:S03]  /*327b0*/  IMAD.WIDE R24, R6, 0x2, R2 ;  /* 0x0000000206187825 */ /* 0x000fc600078e0202 */
[----:B------:R-:W5:Y:S01]  /*327c0*/  LDL.LU R6, [R1+0x4f8] ;  /* 0x0004f80001067983 */ /* 0x000f620000300800 */
[----:B0-----:R-:W-:-:S03]  /*327d0*/  IMAD.WIDE R22, R26, 0x2, R2 ;  /* 0x000000021a167825 */ /* 0x001fc600078e0202 */
[----:B------:R0:W-:Y:S04]  /*327e0*/  STL.64 [R1+0x688], R24 ;  /* 0x0006881801007387 */ /* 0x0001e80000100a00 */
[----:B------:R-:W5:Y:S04]  /*327f0*/  LDL.LU R26, [R1+0x4d4] ;  /* 0x0004d400011a7983 */ /* 0x000f680000300800 */
[----:B------:R1:W-:Y:S01]  /*32800*/  STL.64 [R1+0x2a08], R22 ;  /* 0x002a081601007387 */ /* 0x0003e20000100a00 */
[----:B0-----:R-:W-:-:S03]  /*32810*/  IMAD.WIDE R24, R27, 0x2, R2 ;  /* 0x000000021b187825 */ /* 0x001fc600078e0202 */
[----:B------:R-:W5:Y:S04]  /*32820*/  LDL.LU R27, [R1+0x4d0] ;  /* 0x0004d000011b7983 */ /* 0x000f680000300800 */
[----:B------:R0:W-:Y:S01]  /*32830*/  STL.64 [R1+0x660], R24 ;  /* 0x0006601801007387 */ /* 0x0001e20000100a00 */
[----:B-1----:R-:W-:-:S04]  /*32840*/  IMAD.WIDE R22, R14, 0x2, R2 ;  /* 0x000000020e167825 */ /* 0x002fc800078e0202 */
[--C-:B0-----:R-:W-:Y:S02]  /*32850*/  IMAD.WIDE R24, R4, 0x2, R2.reuse ;  /* 0x0000000204187825 */ /* 0x101fe400078e0202 */
[----:B------:R-:W5:Y:S04]  /*32860*/  LDL.LU R4, [R1+0x4ac] ;  /* 0x0004ac0001047983 */ /* 0x000f680000300800 */
[----:B------:R0:W-:Y:S04]  /*32870*/  STL.64 [R1+0x2a28], R22 ;  /* 0x002a281601007387 */ /* 0x0001e80000100a00 */
[----:B------:R-:W-:Y:S04]  /*32880*/  STL.64 [R1+0x638], R24 ;  /* 0x0006381801007387 */ /* 0x000fe80000100a00 */
[----:B------:R-:W5:Y:S01]  /*32890*/  LDL.LU R14, [R1+0x4a8] ;  /* 0x0004a800010e7983 */ /* 0x000f620000300800 */
[----:B0-----:R-:W-:-:S03]  /*328a0*/  IMAD.WIDE R22, R5, 0x2, R2 ;  /* 0x0000000205167825 */ /* 0x001fc600078e0202 */
[----:B------:R-:W5:Y:S04]  /*328b0*/  LDL.LU R5, [R1+0x484] ;  /* 0x0004840001057983 */ /* 0x000f680000300800 */
[----:B------:R2:W-:Y:S01]  /*328c0*/  STL.64 [R1+0x2a48], R22 ;  /* 0x002a481601007387 */ /* 0x0005e20000100a00 */
[----:B------:R-:W-:-:S04]  /*328d0*/  IMAD.WIDE R20, R21, 0x2, R2 ;  /* 0x0000000215147825 */ /* 0x000fc800078e0202 */
        /* <DEDUP_REMOVED lines=37> */
[----:B------:R-:W-:Y:S04]  /*32b30*/  STL.64 [R1+0x2b38], R18 ;  /* 0x002b381201007387 */ /* 0x000fe80000100a00 */
[----:B------:R-:W5:Y:S01]  /*32b40*/  LDL.LU R6, [R1+0x3ac] ;  /* 0x0003ac0001067983 */ /* 0x000f620000300800 */
[----:B0-----:R-:W-:-:S03]  /*32b50*/  IMAD.WIDE R16, R27, 0x2, R2 ;  /* 0x000000021b107825 */ /* 0x001fc600078e0202 */
[----:B------:R-:W5:Y:S04]  /*32b60*/  LDL.LU R27, [R1+0x3a8] ;  /* 0x0003a800011b7983 */ /* 0x000f680000300800 */
[----:B------:R0:W-:Y:S02]  /*32b70*/  STL.64 [R1+0x4d0], R16 ;  /* 0x0004d01001007387 */ /* 0x0001e40000100a00 */
[--C-:B0-----:R-:W-:Y:S02]  /*32b80*/  IMAD.WIDE R16, R4, 0x2, R2.reuse ;  /* 0x0000000204107825 */ /* 0x101fe400078e0202 */
[----:B------:R-:W5:Y:S02]  /*32b90*/  LDL.LU R4, [R1+0x384] ;  /* 0x0003840001047983 */ /* 0x000f640000300800 */
[----:B------:R-:W-:-:S02]  /*32ba0*/  IMAD.WIDE R18, R14, 0x2, R2 ;  /* 0x000000020e127825 */ /* 0x000fc400078e0202 */
[----:B------:R0:W-:Y:S04]  /*32bb0*/  STL.64 [R1+0x2b58], R16 ;  /* 0x002b581001007387 */ /* 0x0001e80000100a00 */
[----:B------:R-:W5:Y:S04]  /*32bc0*/  LDL.LU R21, [R1+0x380] ;  /* 0x0003800001157983 */ /* 0x000f680000300800 */
[----:B------:R1:W-:Y:S01]  /*32bd0*/  STL.64 [R1+0x4a8], R18 ;  /* 0x0004a81201007387 */ /* 0x0003e20000100a00 */
[----:B0-----:R-:W-:-:S03]  /*32be0*/  IMAD.WIDE R16, R5, 0x2, R2 ;  /* 0x0000000205107825 */ /* 0x001fc600078e0202 */
[----:B------:R-:W5:Y:S04]  /*32bf0*/  LDL.LU R5, [R1+0x35c] ;  /* 0x00035c0001057983 */ /* 0x000f680000300800 */
[----:B------:R2:W-:Y:S04]  /*32c00*/  STL.64 [R1+0x2b78], R16 ;  /* 0x002b781001007387 */ /* 0x0005e80000100a00 */
[----:B-1----:R-:W5:Y:S01]  /*32c10*/  LDL.LU R18, [R1+0x358] ;  /* 0x0003580001127983 */ /* 0x002f620000300800 */
        /* <DEDUP_REMOVED lines=11> */
[----:B------:R-:W4:Y:S04]  /*32cd0*/  LDL.LU R17, [R1+0x2e0] ;  /* 0x0002e00001117983 */ /* 0x000f280000300800 */
[----:B------:R-:W4:Y:S01]  /*32ce0*/  LDL.LU R14, [R1+0x2cc] ;  /* 0x0002cc00010e7983 */ /* 0x000f220000300800 */
[----:B-----5:R-:W-:-:S05]  /*32cf0*/  IMAD.WIDE R22, R15, 0x2, R2 ;  /* 0x000000020f167825 */ /* 0x020fca00078e0202 */
        /* <DEDUP_REMOVED lines=48> */
[----:B------:R-:W4:Y:S04]  /*33000*/  LDL.LU R14, [R1+0x294] ;  /* 0x00029400010e7983 */ /* 0x000f280000300800 */
[----:B------:R5:W-:Y:S04]  /*33010*/  STL.64 [R1+0x2e0], R16 ;  /* 0x0002e01001007387 */ /* 0x000be80000100a00 */
[----:B------:R0:W-:Y:S01]  /*33020*/  STL.64 [R1+0x2cd8], R18 ;  /* 0x002cd81201007387 */ /* 0x0001e20000100a00 */
[----:B-----5:R-:W-:-:S03]  /*33030*/  IMAD.WIDE R16, R15, 0x2, R2 ;  /* 0x000000020f107825 */ /* 0x020fc600078e0202 */
[----:B------:R-:W5:Y:S01]  /*33040*/  LDL.LU R15, [R1+0x290] ;  /* 0x00029000010f7983 */ /* 0x000f620000300800 */
[----:B0-----:R-:W-:-:S03]  /*33050*/  IMAD.WIDE R18, R12, 0x2, R2 ;  /* 0x000000020c127825 */ /* 0x001fc600078e0202 */
        /* <DEDUP_REMOVED lines=10> */
[----:B------:R-:W-:Y:S04]  /*33100*/  STL.64 [R1+0x2b8], R18 ;  /* 0x0002b81201007387 */ /* 0x000fe80000100a00 */
[----:B------:R-:W5:Y:S01]  /*33110*/  LDL.LU R11, [R1+0x280] ;  /* 0x00028000010b7983 */ /* 0x000f620000300800 */
[----:B0-----:R-:W-:-:S03]  /*33120*/  IMAD.WIDE R16, R26, 0x2, R2 ;  /* 0x000000021a107825 */ /* 0x001fc600078e0202 */
[----:B------:R-:W5:Y:S04]  /*33130*/  LDL.LU R26, [R1+0x27c] ;  /* 0x00027c00011a7983 */ /* 0x000f680000300800 */
[----:B------:R0:W-:Y:S02]  /*33140*/  STL.64 [R1+0x2d38], R16 ;  /* 0x002d381001007387 */ /* 0x0001e40000100a00 */
[--C-:B0-----:R-:W-:Y:S02]  /*33150*/  IMAD.WIDE R16, R27, 0x2, R2.reuse ;  /* 0x000000021b107825 */ /* 0x101fe400078e0202 */
[----:B------:R-:W5:Y:S04]  /*33160*/  LDL.LU R27, [R1+0x278] ;  /* 0x00027800011b7983 */ /* 0x000f680000300800 */
[----:B------:R0:W-:Y:S04]  /*33170*/  STL.64 [R1+0x2b0], R16 ;  /* 0x0002b01001007387 */ /* 0x0001e80000100a00 */
[----:B------:R-:W5:Y:S01]  /*33180*/  LDL.LU R18, [R1+0x274] ;  /* 0x0002740001127983 */ /* 0x000f620000300800 */
[----:B------:R-:W-:-:S05]  /*33190*/  IMAD.WIDE R20, R6, 0x2, R2 ;  /* 0x0000000206147825 */ /* 0x000fca00078e0202 */
[----:B------:R-:W-:Y:S04]  /*331a0*/  STL.64 [R1+0x2d58], R20 ;  /* 0x002d581401007387 */ /* 0x000fe80000100a00 */
[----:B------:R-:W5:Y:S01]  /*331b0*/  LDL.LU R19, [R1+0x270] ;  /* 0x0002700001137983 */ /* 0x000f620000300800 */
[----:B0-----:R-:W-:-:S05]  /*331c0*/  IMAD.WIDE R16, R4, 0x2, R2 ;  /* 0x0000000204107825 */ /* 0x001fca00078e0202 */
        /* <DEDUP_REMOVED lines=9> */
[----:B------:R-:W2:Y:S04]  /*33260*/  LDL.LU R23, [R1+0x258] ;  /* 0x0002580001177983 */ /* 0x000ea80000300800 */
[----:B------:R-:W2:Y:S01]  /*33270*/  LDL.LU R20, [R1+0x254] ;  /* 0x0002540001147983 */ /* 0x000ea20000300800 */
[----:B---3--:R-:W-:-:S05]  /*33280*/  IMAD.WIDE R16, R8, 0x2, R2 ;  /* 0x0000000208107825 */ /* 0x008fca00078e0202 */
[----:B------:R4:W-:Y:S04]  /*33290*/  STL.64 [R1+0x2d98], R16 ;  /* 0x002d981001007387 */ /* 0x0009e80000100a00 */
[----:B------:R-:W3:Y:S01]  /*332a0*/  LDL.LU R8, [R1+0x250] ;  /* 0x0002500001087983 */ /* 0x000ee20000300800 */
[----:B----4-:R-:W-:-:S03]  /*332b0*/  IMAD.WIDE R16, R9, 0x2, R2 ;  /* 0x0000000209107825 */ /* 0x010fc600078e0202 */
[----:B------:R-:W4:Y:S04]  /*332c0*/  LDL.LU R9, [R1+0x24c] ;  /* 0x00024c0001097983 */ /* 0x000f280000300800 */
[----:B------:R0:W-:Y:S04]  /*332d0*/  STL.64 [R1+0x298], R16 ;  /* 0x0002981001007387 */ /* 0x0001e80000100a00 */
[----:B------:R-:W4:Y:S04]  /*332e0*/  LDL.LU R21, [R1+0x248] ;  /* 0x0002480001157983 */ /* 0x000f280000300800 */
[----:B0-----:R-:W4:Y:S01]  /*332f0*/  LDL.LU R16, [R1+0x244] ;  /* 0x0002440001107983 */ /* 0x001f220000300800 */
[----:B------:R-:W-:-:S05]  /*33300*/  IMAD.WIDE R24, R14, 0x2, R2 ;  /* 0x000000020e187825 */ /* 0x000fca00078e0202 */
[----:B------:R0:W-:Y:S04]  /*33310*/  STL.64 [R1+0x2db8], R24 ;  /* 0x002db81801007387 */ /* 0x0001e80000100a00 */
[----:B------:R-:W4:Y:S01]  /*33320*/  LDL.LU R17, [R1+0x240] ;  /* 0x0002400001117983 */ /* 0x000f220000300800 */
[----:B-----5:R-:W-:-:S05]  /*33330*/  IMAD.WIDE R14, R15, 0x2, R2 ;  /* 0x000000020f0e7825 */ /* 0x020fca00078e0202 */
[----:B------:R1:W-:Y:S01]  /*33340*/  STL.64 [R1+0x290], R14 ;  /* 0x0002900e01007387 */ /* 0x0003e20000100a00 */
[----:B0-----:R-:W-:-:S03]  /*33350*/  IMAD.WIDE R24, R12, 0x2, R2 ;  /* 0x000000020c187825 */ /* 0x001fc600078e0202 */
[----:B-1----:R-:W5:Y:S04]  /*33360*/  LDL.LU R14, [R1+0x9bc] ;  /* 0x0009bc00010e7983 */ /* 0x002f680000300800 */
[----:B------:R0:W-:Y:S01]  /*33370*/  STL.64 [R1+0x2dd8], R24 ;  /* 0x002dd81801007387 */ /* 0x0001e20000100a00 */
[----:B------:R-:W-:-:S03]  /*33380*/  IMAD.WIDE R12, R13, 0x2, R2 ;  /* 0x000000020d0c7825 */ /* 0x000fc600078e0202 */
[----:B------:R-:W5:Y:S04]  /*33390*/  LDL.LU R15, [R1+0x26c] ;  /* 0x00026c00010f7983 */ /* 0x000f680000300800 */
[----:B------:R1:W-:Y:S01]  /*333a0*/  STL.64 [R1+0x288], R12 ;  /* 0x0002880c01007387 */ /* 0x0003e20000100a00 */
[----:B0-----:R-:W-:-:S03]  /*333b0*/  IMAD.WIDE R24, R10, 0x2, R2 ;  /* 0x000000020a187825 */ /* 0x001fc600078e0202 */
[----:B-1----:R-:W5:Y:S04]  /*333c0*/  LDL.LU.64 R12, [R1+0x238] ;  /* 0x00023800010c7983 */ /* 0x002f680000300a00 */
[----:B------:R0:W-:Y:S01]  /*333d0*/  STL.64 [R1+0x2df8], R24 ;  /* 0x002df81801007387 */ /* 0x0001e20000100a00 */
[----:B------:R-:W-:-:S03]  /*333e0*/  IMAD.WIDE R28, R11, 0x2, R2 ;  /* 0x000000020b1c7825 */ /* 0x000fc600078e0202 */
[----:B------:R-:W5:Y:S04]  /*333f0*/  LDL.LU.64 R10, [R1+0xe8] ;  /* 0x0000e800010a7983 */ /* 0x000f680000300a00 */
[----:B------:R1:W-:Y:S01]  /*33400*/  STL.64 [R1+0x280], R28 ;  /* 0x0002801c01007387 */ /* 0x0003e20000100a00 */
[----:B0-----:R-:W-:-:S05]  /*33410*/  IMAD.WIDE R24, R26, 0x2, R2 ;  /* 0x000000021a187825 */ /* 0x001fca00078e0202 */
[----:B------:R-:W-:Y:S01]  /*33420*/  STL.64 [R1+0x2e18], R24 ;  /* 0x002e181801007387 */ /* 0x000fe20000100a00 */
[----:B-1----:R-:W-:-:S03]  /*33430*/  IMAD.WIDE R28, R27, 0x2, R2 ;  /* 0x000000021b1c7825 */ /* 0x002fc600078e0202 */
[----:B------:R-:W5:Y:S04]  /*33440*/  LDL.LU.64 R26, [R1+0x230] ;  /* 0x00023000011a7983 */ /* 0x000f680000300a00 */
[----:B------:R0:W-:Y:S02]  /*33450*/  STL.64 [R1+0x3558], R28 ;  /* 0x0035581c01007387 */ /* 0x0001e40000100a00 */
[----:B0-----:R-:W-:-:S04]  /*33460*/  IMAD.WIDE R28, R18, 0x2, R2 ;  /* 0x00000002121c7825 */ /* 0x001fc800078e0202 */
[--C-:B------:R-:W-:Y:S02]  /*33470*/  IMAD.WIDE R24, R19, 0x2, R2.reuse ;  /* 0x0000000213187825 */ /* 0x100fe400078e0202 */
[----:B------:R-:W5:Y:S04]  /*33480*/  LDL.LU.64 R18, [R1+0xe0] ;  /* 0x0000e00001127983 */ /* 0x000f680000300a00 */
[----:B------:R0:W-:Y:S04]  /*33490*/  STL.64 [R1+0x2e38], R28 ;  /* 0x002e381c01007387 */ /* 0x0001e80000100a00 */
[----:B------:R1:W-:Y:S01]  /*334a0*/  STL.64 [R1+0x270], R24 ;  /* 0x0002701801007387 */ /* 0x0003e20000100a00 */
[----:B0-----:R-:W-:-:S04]  /*334b0*/  IMAD.WIDE R28, R4, 0x2, R2 ;  /* 0x00000002041c7825 */ /* 0x001fc800078e0202 */
[--C-:B-1----:R-:W-:Y:S02]  /*334c0*/  IMAD.WIDE R24, R5, 0x2, R2.reuse ;  /* 0x0000000205187825 */ /* 0x102fe400078e0202 */
[----:B------:R-:W5:Y:S04]  /*334d0*/  LDL.LU.64 R4, [R1+0x228] ;  /* 0x0002280001047983 */ /* 0x000f680000300a00 */
[----:B------:R0:W-:Y:S04]  /*334e0*/  STL.64 [R1+0x2e60], R28 ;  /* 0x002e601c01007387 */ /* 0x0001e80000100a00 */
[----:B------:R2:W-:Y:S01]  /*334f0*/  STL.64 [R1+0x2e70], R24 ;  /* 0x002e701801007387 */ /* 0x0005e20000100a00 */
[----:B0-----:R-:W-:-:S04]  /*33500*/  IMAD.WIDE R28, R6, 0x2, R2 ;  /* 0x00000002061c7825 */ /* 0x001fc800078e0202 */
[--C-:B--2---:R-:W-:Y:S02]  /*33510*/  IMAD.WIDE R24, R7, 0x2, R2.reuse ;  /* 0x0000000207187825 */ /* 0x104fe400078e0202 */
[----:B------:R-:W2:Y:S04]  /*33520*/  LDL.LU.64 R6, [R1+0xd8] ;  /* 0x0000d80001067983 */ /* 0x000ea80000300a00 */
[----:B------:R0:W-:Y:S04]  /*33530*/  STL.64 [R1+0x260], R28 ;  /* 0x0002601c01007387 */ /* 0x0001e80000100a00 */
[----:B------:R1:W-:Y:S01]  /*33540*/  STL.64 [R1+0x2e90], R24 ;  /* 0x002e901801007387 */ /* 0x0003e20000100a00 */
[----:B0-----:R-:W-:-:S03]  /*33550*/  IMAD.WIDE R28, R23, 0x2, R2 ;  /* 0x00000002171c7825 */ /* 0x001fc600078e0202 */
[----:B-1----:R-:W2:Y:S01]  /*33560*/  LDL.LU.64 R24, [R1+0x220] ;  /* 0x0002200001187983 */ /* 0x002ea20000300a00 */
[----:B------:R-:W-:-:S03]  /*33570*/  IMAD.WIDE R22, R20, 0x2, R2 ;  /* 0x0000000214167825 */ /* 0x000fc600078e0202 */
[----:B------:R3:W-:Y:S04]  /*33580*/  STL.64 [R1+0x258], R28 ;  /* 0x0002581c01007387 */ /* 0x0007e80000100a00 */
[----:B------:R4:W-:Y:S01]  /*33590*/  STL.64 [R1+0x2eb0], R22 ;  /* 0x002eb01601007387 */ /* 0x0009e20000100a00 */
[----:B---3--:R-:W-:-:S04]  /*335a0*/  IMAD.WIDE R28, R8, 0x2, R2 ;  /* 0x00000002081c7825 */ /* 0x008fc800078e0202 */
[--C-:B----4-:R-:W-:Y:S02]  /*335b0*/  IMAD.WIDE R22, R9, 0x2, R2.reuse ;  /* 0x0000000209167825 */ /* 0x110fe400078e0202 */
[----:B------:R-:W3:Y:S04]  /*335c0*/  LDL.LU.64 R8, [R1+0xd0] ;  /* 0x0000d00001087983 */ /* 0x000ee80000300a00 */
[----:B------:R0:W-:Y:S04]  /*335d0*/  STL.64 [R1+0x250], R28 ;  /* 0x0002501c01007387 */ /* 0x0001e80000100a00 */
[----:B------:R1:W-:Y:S01]  /*335e0*/  STL.64 [R1+0x2ed0], R22 ;  /* 0x002ed01601007387 */ /* 0x0003e20000100a00 */
[----:B------:R-:W-:-:S04]  /*335f0*/  IMAD.WIDE R20, R21, 0x2, R2 ;  /* 0x0000000215147825 */ /* 0x000fc800078e0202 */
[--C-:B0-----:R-:W-:Y:S01]  /*33600*/  IMAD.WIDE R28, R16, 0x2, R2.reuse ;  /* 0x00000002101c7825 */ /* 0x101fe200078e0202 */
[----:B-1----:R-:W4:Y:S04]  /*33610*/  LDL.LU.64 R22, [R1+0x218] ;  /* 0x0002180001167983 */ /* 0x002f280000300a00 */
[----:B------:R0:W-:Y:S04]  /*33620*/  STL.64 [R1+0x248], R20 ;  /* 0x0002481401007387 */ /* 0x0001e80000100a00 */
[----:B------:R1:W-:Y:S01]  /*33630*/  STL.64 [R1+0x2ef0], R28 ;  /* 0x002ef01c01007387 */ /* 0x0003e20000100a00 */
[----:B0-----:R-:W-:-:S03]  /*33640*/  IMAD.WIDE R20, R17, 0x2, R2 ;  /* 0x0000000211147825 */ /* 0x001fc600078e0202 */
[----:B------:R-:W4:Y:S01]  /*33650*/  LDL.LU.64 R16, [R1+0xc8] ;  /* 0x0000c80001107983 */ /* 0x000f220000300a00 */
[----:B-1----:R-:W-:-:S03]  /*33660*/  IMAD.WIDE R28, R0, 0x2, R2 ;  /* 0x00000002001c7825 */ /* 0x002fc600078e0202 */
[----:B------:R5:W-:Y:S04]  /*33670*/  STL.64 [R1+0x240], R20 ;  /* 0x0002401401007387 */ /* 0x000be80000100a00 */
[----:B------:R-:W-:Y:S01]  /*33680*/  STL.64 [R1+0x2f10], R28 ;  /* 0x002f101c01007387 */ /* 0x000fe20000100a00 */
[----:B-----5:R-:W-:-:S04]  /*33690*/  IMAD.WIDE R20, R14, 0x2, R2 ;  /* 0x000000020e147825 */ /* 0x020fc800078e0202 */
[----:B------:R-:W-:Y:S02]  /*336a0*/  IMAD.WIDE R2, R15, 0x2, R2 ;  /* 0x000000020f027825 */ /* 0x000fe400078e0202 */
[----:B------:R-:W5:Y:S04]  /*336b0*/  LDL.LU.64 R14, [R1+0x210] ;  /* 0x00021000010e7983 */ /* 0x000f680000300a00 */
[----:B------:R-:W-:Y:S04]  /*336c0*/  STL.64 [R1+0x9b8], R20 ;  /* 0x0009b81401007387 */ /* 0x000fe80000100a00 */
[----:B------:R-:W-:Y:S04]  /*336d0*/  STL.64 [R1+0x268], R2 ;  /* 0x0002680201007387 */ /* 0x000fe80000100a00 */
[----:B------:R0:W-:Y:S01]  /*336e0*/  STL [R1+0x33b0], R12 ;  /* 0x0033b00c01007387 */ /* 0x0001e20000100800 */
[----:B------:R-:W-:-:S03]  /*336f0*/  IMAD.MOV.U32 R0, RZ, RZ, R13 ;  /* 0x000000ffff007224 */ /* 0x000fc600078e000d */
[----:B0-----:R-:W5:Y:S04]  /*33700*/  LDL.LU.64 R12, [R1+0xc0] ;  /* 0x0000c000010c7983 */ /* 0x001f680000300a00 */
[----:B------:R0:W-:Y:S04]  /*33710*/  STL [R1+0x33a8], R0 ;  /* 0x0033a80001007387 */ /* 0x0001e80000100800 */
[----:B------:R1:W-:Y:S01]  /*33720*/  STL [R1+0x33ac], R10 ;  /* 0x0033ac0a01007387 */ /* 0x0003e20000100800 */
[----:B0-----:R-:W-:-:S03]  /*33730*/  IMAD.MOV.U32 R0, RZ, RZ, R11 ;  /* 0x000000ffff007224 */ /* 0x001fc600078e000b */
[----:B-1----:R-:W5:Y:S04]  /*33740*/  LDL.LU.64 R10, [R1+0x208] ;  /* 0x00020800010a7983 */ /* 0x002f680000300a00 */
[----:B------:R0:W-:Y:S04]  /*33750*/  STL [R1+0x33a0], R0 ;  /* 0x0033a00001007387 */ /* 0x0001e80000100800 */
[----:B------:R1:W-:Y:S01]  /*33760*/  STL [R1+0x33a4], R26 ;  /* 0x0033a41a01007387 */ /* 0x0003e20000100800 */
[----:B0-----:R-:W-:-:S03]  /*33770*/  IMAD.MOV.U32 R0, RZ, RZ, R27 ;  /* 0x000000ffff007224 */ /* 0x001fc600078e001b */
[----:B-1----:R-:W5:Y:S04]  /*33780*/  LDL.LU.64 R26, [R1+0xb8] ;  /* 0x0000b800011a7983 */ /* 0x002f680000300a00 */
[----:B------:R0:W-:Y:S04]  /*33790*/  STL [R1+0x3398], R0 ;  /* 0x0033980001007387 */ /* 0x0001e80000100800 */
[----:B------:R-:W-:Y:S04]  /*337a0*/  STL [R1+0x339c], R18 ;  /* 0x00339c1201007387 */ /* 0x000fe80000100800 */
[----:B------:R-:W5:Y:S01]  /*337b0*/  LDL.LU.64 R20, [R1+0x200] ;  /* 0x0002000001147983 */ /* 0x000f620000300a00 */
[----:B0-----:R-:W-:-:S05]  /*337c0*/  IMAD.MOV.U32 R0, RZ, RZ, R19 ;  /* 0x000000ffff007224 */ /* 0x001fca00078e0013 */
[----:B------:R0:W-:Y:S02]  /*337d0*/  STL [R1+0x3390], R0 ;  /* 0x0033900001007387 */ /* 0x0001e40000100800 */
[----:B0-----:R-:W-:Y:S02]  /*337e0*/  IMAD.MOV.U32 R0, RZ, RZ, R5 ;  /* 0x000000ffff007224 */ /* 0x001fe400078e0005 */
[----:B------:R0:W-:Y:S04]  /*337f0*/  STL [R1+0x3394], R4 ;  /* 0x0033940401007387 */ /* 0x0001e80000100800 */
[----:B0-----:R-:W5:Y:S04]  /*33800*/  LDL.LU.64 R4, [R1+0xb0] ;  /* 0x0000b00001047983 */ /* 0x001f680000300a00 */
[----:B------:R2:W-:Y:S02]  /*33810*/  STL [R1+0x3388], R0 ;  /* 0x0033880001007387 */ /* 0x0005e40000100800 */
[----:B--2---:R-:W-:-:S02]  /*33820*/  IMAD.MOV.U32 R0, RZ, RZ, R7 ;  /* 0x000000ffff007224 */ /* 0x004fc400078e0007 */
[----:B------:R0:W-:Y:S04]  /*33830*/  STL [R1+0x338c], R6 ;  /* 0x00338c0601007387 */ /* 0x0001e80000100800 */
[----:B0-----:R-:W2:Y:S04]  /*33840*/  LDL.LU.64 R6, [R1+0x1f8] ;  /* 0x0001f80001067983 */ /* 0x001ea80000300a00 */
[----:B------:R0:W-:Y:S04]  /*33850*/  STL [R1+0x3380], R0 ;  /* 0x0033800001007387 */ /* 0x0001e80000100800 */
[----:B------:R-:W-:Y:S04]  /*33860*/  STL [R1+0x3384], R24 ;  /* 0x0033841801007387 */ /* 0x000fe80000100800 */
[----:B------:R-:W2:Y:S01]  /*33870*/  LDL.LU.64 R18, [R1+0xa8] ;  /* 0x0000a80001127983 */ /* 0x000ea20000300a00 */
[----:B0-----:R-:W-:-:S03]  /*33880*/  IMAD.MOV.U32 R0, RZ, RZ, R25 ;  /* 0x000000ffff007224 */ /* 0x001fc600078e0019 */
[----:B---3--:R-:W-:Y:S04]  /*33890*/  STL [R1+0x337c], R8 ;  /* 0x00337c0801007387 */ /* 0x008fe80000100800 */
[----:B------:R0:W-:Y:S02]  /*338a0*/  STL [R1+0x3378], R0 ;  /* 0x0033780001007387 */ /* 0x0001e40000100800 */
[----:B0-----:R-:W-:Y:S02]  /*338b0*/  IMAD.MOV.U32 R0, RZ, RZ, R9 ;  /* 0x000000ffff007224 */ /* 0x001fe400078e0009 */
[----:B------:R-:W3:Y:S04]  /*338c0*/  LDL.LU.64 R8, [R1+0x1f0] ;  /* 0x0001f00001087983 */ /* 0x000ee80000300a00 */
[----:B------:R0:W-:Y:S04]  /*338d0*/  STL [R1+0x3370], R0 ;  /* 0x0033700001007387 */ /* 0x0001e80000100800 */
[----:B----4-:R1:W-:Y:S01]  /*338e0*/  STL [R1+0x3374], R22 ;  /* 0x0033741601007387 */ /* 0x0103e20000100800 */
[----:B0-----:R-:W-:-:S03]  /*338f0*/  IMAD.MOV.U32 R0, RZ, RZ, R23 ;  /* 0x000000ffff007224 */ /* 0x001fc600078e0017 */
[----:B-1----:R-:W4:Y:S04]  /*33900*/  LDL.LU.64 R22, [R1+0xa0] ;  /* 0x0000a00001167983 */ /* 0x002f280000300a00 */
[----:B------:R0:W-:Y:S04]  /*33910*/  STL [R1+0x3368], R0 ;  /* 0x0033680001007387 */ /* 0x0001e80000100800 */
[----:B------:R1:W-:Y:S01]  /*33920*/  STL [R1+0x336c], R16 ;  /* 0x00336c1001007387 */ /* 0x0003e20000100800 */
[----:B0-----:R-:W-:-:S03]  /*33930*/  IMAD.MOV.U32 R0, RZ, RZ, R17 ;  /* 0x000000ffff007224 */ /* 0x001fc600078e0011 */
[----:B-1----:R-:W4:Y:S04]  /*33940*/  LDL.LU.64 R16, [R1+0x1e8] ;  /* 0x0001e80001107983 */ /* 0x002f280000300a00 */
[----:B------:R0:W-:Y:S04]  /*33950*/  STL [R1+0x3360], R0 ;  /* 0x0033600001007387 */ /* 0x0001e80000100800 */
[----:B-----5:R1:W-:Y:S01]  /*33960*/  STL [R1+0x3364], R14 ;  /* 0x0033640e01007387 */ /* 0x0203e20000100800 */
[----:B0-----:R-:W-:-:S03]  /*33970*/  IMAD.MOV.U32 R0, RZ, RZ, R15 ;  /* 0x000000ffff007224 */ /* 0x001fc600078e000f */
[----:B-1----:R-:W5:Y:S04]  /*33980*/  LDL.LU.64 R14, [R1+0x98] ;  /* 0x00009800010e7983 */ /* 0x002f680000300a00 */
        /* <DEDUP_REMOVED lines=20> */
[----:B------:R2:W-:Y:S02]  /*33ad0*/  STL [R1+0x3330], R0 ;  /* 0x0033300001007387 */ /* 0x0005e40000100800 */
[----:B--2---:R-:W-:Y:S02]  /*33ae0*/  IMAD.MOV.U32 R0, RZ, RZ, R7 ;  /* 0x000000ffff007224 */ /* 0x004fe400078e0007 */
[----:B------:R0:W-:Y:S04]  /*33af0*/  STL [R1+0x3334], R6 ;  /* 0x0033340601007387 */ /* 0x0001e80000100800 */
[----:B------:R-:W-:Y:S04]  /*33b00*/  STL [R1+0x332c], R18 ;  /* 0x00332c1201007387 */ /* 0x000fe80000100800 */
[----:B------:R1:W-:Y:S04]  /*33b10*/  STL [R1+0x3328], R0 ;  /* 0x0033280001007387 */ /* 0x0003e80000100800 */
[----:B0-----:R-:W2:Y:S01]  /*33b20*/  LDL.LU.64 R6, [R1+0x80] ;  /* 0x0000800001067983 */ /* 0x001ea20000300a00 */
[----:B-1----:R-:W-:-:S03]  /*33b30*/  IMAD.MOV.U32 R0, RZ, RZ, R19 ;  /* 0x000000ffff007224 */ /* 0x002fc600078e0013 */
[----:B------:R-:W2:Y:S04]  /*33b40*/  LDL.LU.64 R18, [R1+0x1c8] ;  /* 0x0001c80001127983 */ /* 0x000ea80000300a00 */
[----:B------:R0:W-:Y:S04]  /*33b50*/  STL [R1+0x3320], R0 ;  /* 0x0033200001007387 */ /* 0x0001e80000100800 */
[----:B---3--:R1:W-:Y:S01]  /*33b60*/  STL [R1+0x3324], R8 ;  /* 0x0033240801007387 */ /* 0x0083e20000100800 */
[----:B0-----:R-:W-:-:S03]  /*33b70*/  IMAD.MOV.U32 R0, RZ, RZ, R9 ;  /* 0x000000ffff007224 */ /* 0x001fc600078e0009 */
[----:B-1----:R-:W3:Y:S04]  /*33b80*/  LDL.LU.64 R8, [R1+0x78] ;  /* 0x0000780001087983 */ /* 0x002ee80000300a00 */
[----:B------:R0:W-:Y:S04]  /*33b90*/  STL [R1+0x3318], R0 ;  /* 0x0033180001007387 */ /* 0x0001e80000100800 */
[----:B----4-:R-:W-:Y:S04]  /*33ba0*/  STL [R1+0x331c], R22 ;  /* 0x00331c1601007387 */ /* 0x010fe80000100800 */
[----:B------:R-:W4:Y:S01]  /*33bb0*/  LDL.LU.64 R24, [R1+0x1c0] ;  /* 0x0001c00001187983 */ /* 0x000f220000300a00 */
[----:B0-----:R-:W-:-:S05]  /*33bc0*/  IMAD.MOV.U32 R0, RZ, RZ, R23 ;  /* 0x000000ffff007224 */ /* 0x001fca00078e0017 */
        /* <DEDUP_REMOVED lines=8> */
[----:B------:R0:W-:Y:S02]  /*33c50*/  STL [R1+0x3300], R0 ;  /* 0x0033000001007387 */ /* 0x0001e40000100800 */
[----:B0-----:R-:W-:Y:S02]  /*33c60*/  IMAD.MOV.U32 R0, RZ, RZ, R13 ;  /* 0x000000ffff007224 */ /* 0x001fe400078e000d */
[----:B------:R0:W-:Y:S04]  /*33c70*/  STL [R1+0x3304], R12 ;  /* 0x0033040c01007387 */ /* 0x0001e80000100800 */
[----:B0-----:R-:W5:Y:S04]  /*33c80*/  LDL.LU.64 R12, [R1+0x68] ;  /* 0x00006800010c7983 */ /* 0x001f680000300a00 */
[----:B------:R0:W-:Y:S04]  /*33c90*/  STL [R1+0x32f8], R0 ;  /* 0x0032f80001007387 */ /* 0x0001e80000100800 */
[----:B------:R1:W-:Y:S04]  /*33ca0*/  STL [R1+0x32fc], R10 ;  /* 0x0032fc0a01007387 */ /* 0x0003e80000100800 */
[----:B------:R-:W5:Y:S01]  /*33cb0*/  LDL.LU.64 R22, [R1+0x1b0] ;  /* 0x0001b00001167983 */ /* 0x000f620000300a00 */
[----:B0-----:R-:W-:-:S03]  /*33cc0*/  IMAD.MOV.U32 R0, RZ, RZ, R11 ;  /* 0x000000ffff007224 */ /* 0x001fc600078e000b */
[----:B------:R-:W-:Y:S04]  /*33cd0*/  STL [R1+0x32f4], R26 ;  /* 0x0032f41a01007387 */ /* 0x000fe80000100800 */
[----:B------:R0:W-:Y:S04]  /*33ce0*/  STL [R1+0x32f0], R0 ;  /* 0x0032f00001007387 */ /* 0x0001e80000100800 */
[----:B-1----:R-:W5:Y:S01]  /*33cf0*/  LDL.LU.64 R10, [R1+0x60] ;  /* 0x00006000010a7983 */ /* 0x002f620000300a00 */
[----:B0-----:R-:W-:-:S03]  /*33d00*/  IMAD.MOV.U32 R0, RZ, RZ, R27 ;  /* 0x000000ffff007224 */ /* 0x001fc600078e001b */
[----:B------:R-:W-:Y:S04]  /*33d10*/  STL [R1+0x32ec], R20 ;  /* 0x0032ec1401007387 */ /* 0x000fe80000100800 */
[----:B------:R0:W-:Y:S04]  /*33d20*/  STL [R1+0x32e8], R0 ;  /* 0x0032e80001007387 */ /* 0x0001e80000100800 */
[----:B------:R-:W5:Y:S01]  /*33d30*/  LDL.LU.64 R26, [R1+0x1a8] ;  /* 0x0001a800011a7983 */ /* 0x000f620000300a00 */
[----:B0-----:R-:W-:-:S03]  /*33d40*/  IMAD.MOV.U32 R0, RZ, RZ, R21 ;  /* 0x000000ffff007224 */ /* 0x001fc600078e0015 */
[----:B------:R-:W-:Y:S04]  /*33d50*/  STL [R1+0x32e4], R4 ;  /* 0x0032e40401007387 */ /* 0x000fe80000100800 */
[----:B------:R0:W-:Y:S04]  /*33d60*/  STL [R1+0x32e0], R0 ;  /* 0x0032e00001007387 */ /* 0x0001e80000100800 */
[----:B------:R-:W5:Y:S01]  /*33d70*/  LDL.LU.64 R20, [R1+0x58] ;  /* 0x0000580001147983 */ /* 0x000f620000300a00 */
[----:B0-----:R-:W-:-:S03]  /*33d80*/  IMAD.MOV.U32 R0, RZ, RZ, R5 ;  /* 0x000000ffff007224 */ /* 0x001fc600078e0005 */
[----:B------:R-:W5:Y:S04]  /*33d90*/  LDL.LU.64 R4, [R1+0x1a0] ;  /* 0x0001a00001047983 */ /* 0x000f680000300a00 */
[----:B------:R2:W-:Y:S02]  /*33da0*/  STL [R1+0x32d8], R0 ;  /* 0x0032d80001007387 */ /* 0x0005e40000100800 */
[----:B--2---:R-:W-:Y:S02]  /*33db0*/  IMAD.MOV.U32 R0, RZ, RZ, R7 ;  /* 0x000000ffff007224 */ /* 0x004fe400078e0007 */
[----:B------:R0:W-:Y:S04]  /*33dc0*/  STL [R1+0x32dc], R6 ;  /* 0x0032dc0601007387 */ /* 0x0001e80000100800 */
[----:B------:R-:W-:Y:S04]  /*33dd0*/  STL [R1+0x32d4], R18 ;  /* 0x0032d41201007387 */ /* 0x000fe80000100800 */
[----:B------:R1:W-:Y:S04]  /*33de0*/  STL [R1+0x32d0], R0 ;  /* 0x0032d00001007387 */ /* 0x0003e80000100800 */
[----:B0-----:R-:W2:Y:S01]  /*33df0*/  LDL.LU.64 R6, [R1+0x50] ;  /* 0x0000500001067983 */ /* 0x001ea20000300a00 */
[----:B-1----:R-:W-:-:S03]  /*33e00*/  IMAD.MOV.U32 R0, RZ, RZ, R19 ;  /* 0x000000ffff007224 */ /* 0x002fc600078e0013 */
[----:B---3--:R-:W-:Y:S04]  /*33e10*/  STL [R1+0x32cc], R8 ;  /* 0x0032cc0801007387 */ /* 0x008fe80000100800 */
[----:B------:R0:W-:Y:S04]  /*33e20*/  STL [R1+0x32c8], R0 ;  /* 0x0032c80001007387 */ /* 0x0001e80000100800 */
[----:B------:R-:W3:Y:S01]  /*33e30*/  LDL.LU.64 R18, [R1+0x198] ;  /* 0x0001980001127983 */ /* 0x000ee20000300a00 */
[----:B0-----:R-:W-:-:S03]  /*33e40*/  IMAD.MOV.U32 R0, RZ, RZ, R9 ;  /* 0x000000ffff007224 */ /* 0x001fc600078e0009 */
[----:B----4-:R-:W-:Y:S04]  /*33e50*/  STL [R1+0x32c4], R24 ;  /* 0x0032c41801007387 */ /* 0x010fe80000100800 */
[----:B------:R0:W-:Y:S04]  /*33e60*/  STL [R1+0x32c0], R0 ;  /* 0x0032c00001007387 */ /* 0x0001e80000100800 */
[----:B------:R-:W4:Y:S01]  /*33e70*/  LDL.LU.64 R8, [R1+0x48] ;  /* 0x0000480001087983 */ /* 0x000f220000300a00 */
[----:B0-----:R-:W-:-:S03]  /*33e80*/  IMAD.MOV.U32 R0, RZ, RZ, R25 ;  /* 0x000000ffff007224 */ /* 0x001fc600078e0019 */
[----:B------:R-:W-:Y:S04]  /*33e90*/  STL [R1+0x32bc], R16 ;  /* 0x0032bc1001007387 */ /* 0x000fe80000100800 */
[----:B------:R0:W-:Y:S02]  /*33ea0*/  STL [R1+0x32b8], R0 ;  /* 0x0032b80001007387 */ /* 0x0001e40000100800 */
[----:B0-----:R-:W-:Y:S02]  /*33eb0*/  IMAD.MOV.U32 R0, RZ, RZ, R17 ;  /* 0x000000ffff007224 */ /* 0x001fe400078e0011 */
[----:B------:R-:W4:Y:S04]  /*33ec0*/  LDL.LU.64 R16, [R1+0x190] ;  /* 0x0001900001107983 */ /* 0x000f280000300a00 */
[----:B------:R0:W-:Y:S04]  /*33ed0*/  STL [R1+0x32b0], R0 ;  /* 0x0032b00001007387 */ /* 0x0001e80000100800 */
[----:B-----5:R1:W-:Y:S01]  /*33ee0*/  STL [R1+0x32b4], R14 ;  /* 0x0032b40e01007387 */ /* 0x0203e20000100800 */
[----:B0-----:R-:W-:-:S03]  /*33ef0*/  IMAD.MOV.U32 R0, RZ, RZ, R15 ;  /* 0x000000ffff007224 */ /* 0x001fc600078e000f */
[----:B-1----:R-:W5:Y:S04]  /*33f00*/  LDL.LU.64 R14, [R1+0x40] ;  /* 0x00004000010e7983 */ /* 0x002f680000300a00 */
[----:B------:R0:W-:Y:S04]  /*33f10*/  STL [R1+0x32a8], R0 ;  /* 0x0032a80001007387 */ /* 0x0001e80000100800 */
[----:B------:R1:W-:Y:S01]  /*33f20*/  STL [R1+0x32ac], R12 ;  /* 0x0032ac0c01007387 */ /* 0x0003e20000100800 */
[----:B0-----:R-:W-:-:S03]  /*33f30*/  IMAD.MOV.U32 R0, RZ, RZ, R13 ;  /* 0x000000ffff007224 */ /* 0x001fc600078e000d */
[----:B------:R-:W-:Y:S04]  /*33f40*/  STL [R1+0x32a4], R22 ;  /* 0x0032a41601007387 */ /* 0x000fe80000100800 */
[----:B------:R0:W-:Y:S04]  /*33f50*/  STL [R1+0x32a0], R0 ;  /* 0x0032a00001007387 */ /* 0x0001e80000100800 */
[----:B-1----:R-:W5:Y:S01]  /*33f60*/  LDL.LU.64 R12, [R1+0x188] ;  /* 0x00018800010c7983 */ /* 0x002f620000300a00 */
[----:B0-----:R-:W-:-:S03]  /*33f70*/  IMAD.MOV.U32 R0, RZ, RZ, R23 ;  /* 0x000000ffff007224 */ /* 0x001fc600078e0017 */
[----:B------:R-:W-:Y:S04]  /*33f80*/  STL [R1+0x329c], R10 ;  /* 0x00329c0a01007387 */ /* 0x000fe80000100800 */
[----:B------:R0:W-:Y:S02]  /*33f90*/  STL [R1+0x3298], R0 ;  /* 0x0032980001007387 */ /* 0x0001e40000100800 */
[----:B0-----:R-:W-:Y:S02]  /*33fa0*/  IMAD.MOV.U32 R0, RZ, RZ, R11 ;  /* 0x000000ffff007224 */ /* 0x001fe400078e000b */
[----:B------:R-:W5:Y:S04]  /*33fb0*/  LDL.LU.64 R10, [R1+0x38] ;  /* 0x00003800010a7983 */ /* 0x000f680000300a00 */
[----:B------:R0:W-:Y:S04]  /*33fc0*/  STL [R1+0x3290], R0 ;  /* 0x0032900001007387 */ /* 0x0001e80000100800 */
[----:B------:R1:W-:Y:S01]  /*33fd0*/  STL [R1+0x3294], R26 ;  /* 0x0032941a01007387 */ /* 0x0003e20000100800 */
[----:B0-----:R-:W-:-:S03]  /*33fe0*/  IMAD.MOV.U32 R0, RZ, RZ, R27 ;  /* 0x000000ffff007224 */ /* 0x001fc600078e001b */
[----:B-1----:R-:W5:Y:S04]  /*33ff0*/  LDL.LU.64 R26, [R1+0x180] ;  /* 0x00018000011a7983 */ /* 0x002f680000300a00 */
[----:B------:R0:W-:Y:S04]  /*34000*/  STL [R1+0x3288], R0 ;  /* 0x0032880001007387 */ /* 0x0001e80000100800 */
[----:B------:R-:W-:Y:S01]  /*34010*/  STL [R1+0x328c], R20 ;  /* 0x00328c1401007387 */ /* 0x000fe20000100800 */
        /* <DEDUP_REMOVED lines=8> */
[----:B------:R-:W-:Y:S04]  /*340a0*/  STL [R1+0x327c], R6 ;  /* 0x00327c0601007387 */ /* 0x000fe80000100800 */
[----:B------:R-:W2:Y:S04]  /*340b0*/  LDL.LU.64 R24, [R1+0x28] ;  /* 0x0000280001187983 */ /* 0x000ea80000300a00 */
[----:B------:R0:W-:Y:S04]  /*340c0*/  STL [R1+0x3270], R0 ;  /* 0x0032700001007387 */ /* 0x0001e80000100800 */
[----:B---3--:R-:W-:Y:S01]  /*340d0*/  STL [R1+0x3274], R18 ;  /* 0x0032741201007387 */ /* 0x008fe20000100800 */
[----:B0-----:R-:W-:-:S03]  /*340e0*/  IMAD.MOV.U32 R0, RZ, RZ, R19 ;  /* 0x000000ffff007224 */ /* 0x001fc600078e0013 */
[----:B------:R-:W3:Y:S04]  /*340f0*/  LDL.LU.64 R6, [R1+0x170] ;  /* 0x0001700001067983 */ /* 0x000ee80000300a00 */
[----:B----4-:R-:W-:Y:S04]  /*34100*/  STL [R1+0x326c], R8 ;  /* 0x00326c0801007387 */ /* 0x010fe80000100800 */
[----:B------:R0:W-:Y:S04]  /*34110*/  STL [R1+0x3268], R0 ;  /* 0x0032680001007387 */ /* 0x0001e80000100800 */
[----:B------:R-:W4:Y:S01]  /*34120*/  LDL.LU.64 R22, [R1+0x20] ;  /* 0x0000200001167983 */ /* 0x000f220000300a00 */
[----:B0-----:R-:W-:-:S03]  /*34130*/  IMAD.MOV.U32 R0, RZ, RZ, R9 ;  /* 0x000000ffff007224 */ /* 0x001fc600078e0009 */
[----:B------:R-:W4:Y:S04]  /*34140*/  LDL.LU.64 R8, [R1+0x168] ;  /* 0x0001680001087983 */ /* 0x000f280000300a00 */
[----:B------:R0:W-:Y:S02]  /*34150*/  STL [R1+0x3260], R0 ;  /* 0x0032600001007387 */ /* 0x0001e40000100800 */
[----:B0-----:R-:W-:Y:S02]  /*34160*/  IMAD.MOV.U32 R0, RZ, RZ, R17 ;  /* 0x000000ffff007224 */ /* 0x001fe400078e0011 */
[----:B------:R-:W-:Y:S04]  /*34170*/  STL [R1+0x3264], R16 ;  /* 0x0032641001007387 */ /* 0x000fe80000100800 */
[----:B------:R-:W4:Y:S04]  /*34180*/  LDL.LU.64 R20, [R1+0x18] ;  /* 0x0000180001147983 */ /* 0x000f280000300a00 */
[----:B------:R0:W-:Y:S04]  /*34190*/  STL [R1+0x3258], R0 ;  /* 0x0032580001007387 */ /* 0x0001e80000100800 */
[----:B-----5:R-:W-:Y:S04]  /*341a0*/  STL [R1+0x325c], R14 ;  /* 0x00325c0e01007387 */ /* 0x020fe80000100800 */
[----:B------:R-:W5:Y:S01]  /*341b0*/  LDL.LU.64 R18, [R1+0x160] ;  /* 0x0001600001127983 */ /* 0x000f620000300a00 */
[----:B0-----:R-:W-:-:S03]  /*341c0*/  IMAD.MOV.U32 R0, RZ, RZ, R15 ;  /* 0x000000ffff007224 */ /* 0x001fc600078e000f */
[----:B------:R-:W5:Y:S04]  /*341d0*/  LDL.LU.64 R16, [R1+0x10] ;  /* 0x0000100001107983 */ /* 0x000f680000300a00 */
[----:B------:R0:W-:Y:S04]  /*341e0*/  STL [R1+0x3250], R0 ;  /* 0x0032500001007387 */ /* 0x0001e80000100800 */
[----:B------:R-:W-:Y:S04]  /*341f0*/  STL [R1+0x3254], R12 ;  /* 0x0032540c01007387 */ /* 0x000fe80000100800 */
[----:B------:R-:W5:Y:S01]  /*34200*/  LDL.LU.64 R2, [R1+0x158] ;  /* 0x0001580001027983 */ /* 0x000f620000300a00 */
[----:B0-----:R-:W-:-:S03]  /*34210*/  IMAD.MOV.U32 R0, RZ, RZ, R13 ;  /* 0x000000ffff007224 */ /* 0x001fc600078e000d */
[----:B------:R-:W5:Y:S04]  /*34220*/  LDL.LU.64 R14, [R1+0x8] ;  /* 0x00000800010e7983 */ /* 0x000f680000300a00 */
[----:B------:R0:W-:Y:S04]  /*34230*/  STL [R1+0x3248], R0 ;  /* 0x0032480001007387 */ /* 0x0001e80000100800 */
[----:B------:R1:W-:Y:S01]  /*34240*/  STL [R1+0x324c], R10 ;  /* 0x00324c0a01007387 */ /* 0x0003e20000100800 */
[----:B0-----:R-:W-:-:S03]  /*34250*/  IMAD.MOV.U32 R0, RZ, RZ, R11 ;  /* 0x000000ffff007224 */ /* 0x001fc600078e000b */
[----:B------:R-:W5:Y:S04]  /*34260*/  LDL.LU.64 R12, [R1+0x150] ;  /* 0x00015000010c7983 */ /* 0x000f680000300a00 */
[----:B------:R0:W-:Y:S04]  /*34270*/  STL [R1+0x3240], R0 ;  /* 0x0032400001007387 */ /* 0x0001e80000100800 */
[----:B------:R0:W-:Y:S04]  /*34280*/  STL [R1+0x3244], R26 ;  /* 0x0032441a01007387 */ /* 0x0001e80000100800 */
[----:B-1----:R-:W5:Y:S01]  /*34290*/  LDL.LU.64 R10, [R1] ;  /* 0x00000000010a7983 */ /* 0x002f620000300a00 */
[----:B0-----:R-:W-:-:S03]  /*342a0*/  IMAD.MOV.U32 R0, RZ, RZ, R27 ;  /* 0x000000ffff007224 */ /* 0x001fc600078e001b */
[----:B------:R-:W5:Y:S04]  /*342b0*/  LDL.LU.64 R26, [R1+0x148] ;  /* 0x00014800011a7983 */ /* 0x000f680000300a00 */
[----:B------:R0:W-:Y:S02]  /*342c0*/  STL [R1+0x3238], R0 ;  /* 0x0032380001007387 */ /* 0x0001e40000100800 */
[----:B0-----:R-:W-:Y:S02]  /*342d0*/  IMAD.MOV.U32 R0, RZ, RZ, R29 ;  /* 0x000000ffff007224 */ /* 0x001fe400078e001d */
[----:B------:R0:W-:Y:S04]  /*342e0*/  STL [R1+0x323c], R28 ;  /* 0x00323c1c01007387 */ /* 0x0001e80000100800 */
[----:B0-----:R-:W5:Y:S04]  /*342f0*/  LDL.LU.64 R28, [R1+0x3558] ;  /* 0x00355800011c7983 */ /* 0x001f680000300a00 */
[----:B------:R-:W-:Y:S04]  /*34300*/  STL [R1+0x3234], R4 ;  /* 0x0032340401007387 */ /* 0x000fe80000100800 */
[----:B------:R0:W-:Y:S02]  /*34310*/  STL [R1+0x3230], R0 ;  /* 0x0032300001007387 */ /* 0x0001e40000100800 */
[----:B0-----:R-:W-:-:S02]  /*34320*/  IMAD.MOV.U32 R0, RZ, RZ, R5 ;  /* 0x000000ffff007224 */ /* 0x001fc400078e0005 */
[----:B------:R-:W5:Y:S04]  /*34330*/  LDL.LU.64 R4, [R1+0x140] ;  /* 0x0001400001047983 */ /* 0x000f680000300a00 */
[----:B------:R2:W-:Y:S02]  /*34340*/  STL [R1+0x3228], R0 ;  /* 0x0032280001007387 */ /* 0x0005e40000100800 */
[----:B--2---:R-:W-:Y:S02]  /*34350*/  IMAD.MOV.U32 R0, RZ, RZ, R25 ;  /* 0x000000ffff007224 */ /* 0x004fe400078e0019 */
[----:B------:R0:W-:Y:S04]  /*34360*/  STL [R1+0x322c], R24 ;  /* 0x00322c1801007387 */ /* 0x0001e80000100800 */
[----:B0-----:R-:W2:Y:S04]  /*34370*/  LDL.LU.64 R24, [R1+0x3550] ;  /* 0x0035500001187983 */ /* 0x001ea80000300a00 */
[----:B---3--:R-:W-:Y:S04]  /*34380*/  STL [R1+0x3224], R6 ;  /* 0x0032240601007387 */ /* 0x008fe80000100800 */
[----:B------:R0:W-:Y:S02]  /*34390*/  STL [R1+0x3220], R0 ;  /* 0x0032200001007387 */ /* 0x0001e40000100800 */
[----:B0-----:R-:W-:-:S02]  /*343a0*/  IMAD.MOV.U32 R0, RZ, RZ, R7 ;  /* 0x000000ffff007224 */ /* 0x001fc400078e0007 */
[----:B------:R-:W3:Y:S04]  /*343b0*/  LDL.LU.64 R6, [R1+0x138] ;  /* 0x0001380001067983 */ /* 0x000ee80000300a00 */
[----:B------:R0:W-:Y:S04]  /*343c0*/  STL [R1+0x3218], R0 ;  /* 0x0032180001007387 */ /* 0x0001e80000100800 */
[----:B----4-:R1:W-:Y:S01]  /*343d0*/  STL [R1+0x321c], R22 ;  /* 0x00321c1601007387 */ /* 0x0103e20000100800 */
[----:B0-----:R-:W-:-:S03]  /*343e0*/  IMAD.MOV.U32 R0, RZ, RZ, R23 ;  /* 0x000000ffff007224 */ /* 0x001fc600078e0017 */
[----:B-1----:R-:W4:Y:S04]  /*343f0*/  LDL.LU.64 R22, [R1+0x3548] ;  /* 0x0035480001167983 */ /* 0x002f280000300a00 */
[----:B------:R-:W-:Y:S04]  /*34400*/  STL [R1+0x3214], R8 ;  /* 0x0032140801007387 */ /* 0x000fe80000100800 */
[----:B------:R0:W-:Y:S02]  /*34410*/  STL [R1+0x3210], R0 ;  /* 0x0032100001007387 */ /* 0x0001e40000100800 */
[----:B0-----:R-:W-:-:S02]  /*34420*/  IMAD.MOV.U32 R0, RZ, RZ, R9 ;  /* 0x000000ffff007224 */ /* 0x001fc400078e0009 */
[----:B------:R-:W2:Y:S04]  /*34430*/  LDL.LU.64 R8, [R1+0x130] ;  /* 0x0001300001087983 */ /* 0x000ea80000300a00 */
[----:B------:R0:W-:Y:S04]  /*34440*/  STL [R1+0x3208], R0 ;  /* 0x0032080001007387 */ /* 0x0001e80000100800 */
[----:B------:R1:W-:Y:S01]  /*34450*/  STL [R1+0x320c], R20 ;  /* 0x00320c1401007387 */ /* 0x0003e20000100800 */
[----:B0-----:R-:W-:-:S03]  /*34460*/  IMAD.MOV.U32 R0, RZ, RZ, R21 ;  /* 0x000000ffff007224 */ /* 0x001fc600078e0015 */
[----:B-1----:R-:W2:Y:S04]  /*34470*/  LDL.LU.64 R20, [R1+0x3540] ;  /* 0x0035400001147983 */ /* 0x002ea80000300a00 */
[----:B-----5:R-:W-:Y:S04]  /*34480*/  STL [R1+0x3204], R18 ;  /* 0x0032041201007387 */ /* 0x020fe80000100800 */
[----:B------:R0:W-:Y:S02]  /*34490*/  STL [R1+0x3200], R0 ;  /* 0x0032000001007387 */ /* 0x0001e40000100800 */
[----:B0-----:R-:W-:-:S02]  /*344a0*/  IMAD.MOV.U32 R0, RZ, RZ, R19 ;  /* 0x000000ffff007224 */ /* 0x001fc400078e0013 */
[----:B------:R-:W5:Y:S04]  /*344b0*/  LDL.LU.64 R18, [R1+0x3538] ;  /* 0x0035380001127983 */ /* 0x000f680000300a00 */
[----:B------:R-:W-:Y:S04]  /*344c0*/  STL [R1+0x31fc], R16 ;  /* 0x0031fc1001007387 */ /* 0x000fe80000100800 */
[----:B------:R0:W-:Y:S02]  /*344d0*/  STL [R1+0x31f8], R0 ;  /* 0x0031f80001007387 */ /* 0x0001e40000100800 */
[----:B0-----:R-:W-:-:S02]  /*344e0*/  IMAD.MOV.U32 R0, RZ, RZ, R17 ;  /* 0x000000ffff007224 */ /* 0x001fc400078e0011 */
[----:B------:R-:W2:Y:S04]  /*344f0*/  LDL.LU.64 R16, [R1+0x3530] ;  /* 0x0035300001107983 */ /* 0x000ea80000300a00 */
[----:B------:R-:W-:Y:S04]  /*34500*/  STL [R1+0x31f4], R2 ;  /* 0x0031f40201007387 */ /* 0x000fe80000100800 */
[----:B------:R0:W-:Y:S04]  /*34510*/  STL [R1+0x31f0], R0 ;  /* 0x0031f00001007387 */ /* 0x0001e80000100800 */
[----:B------:R-:W-:Y:S01]  /*34520*/  STL [R1+0x31ec], R14 ;  /* 0x0031ec0e01007387 */ /* 0x000fe20000100800 */
[----:B0-----:R-:W-:-:S05]  /*34530*/  IMAD.MOV.U32 R0, RZ, RZ, R3 ;  /* 0x000000ffff007224 */ /* 0x001fca00078e0003 */
[----:B------:R0:W-:Y:S04]  /*34540*/  STL [R1+0x31e8], R0 ;  /* 0x0031e80001007387 */ /* 0x0001e80000100800 */
[----:B------:R-:W2:Y:S01]  /*34550*/  LDL.LU.64 R2, [R1+0x120] ;  /* 0x0001200001027983 */ /* 0x000ea20000300a00 */
[----:B0-----:R-:W-:-:S03]  /*34560*/  IMAD.MOV.U32 R0, RZ, RZ, R15 ;  /* 0x000000ffff007224 */ /* 0x001fc600078e000f */
[----:B------:R-:W2:Y:S04]  /*34570*/  LDL.LU.64 R14, [R1+0x3528] ;  /* 0x00352800010e7983 */ /* 0x000ea80000300a00 */
[----:B------:R-:W-:Y:S04]  /*34580*/  STL [R1+0x31e4], R12 ;  /* 0x0031e40c01007387 */ /* 0x000fe80000100800 */
[----:B------:R0:W-:Y:S02]  /*34590*/  STL [R1+0x31e0], R0 ;  /* 0x0031e00001007387 */ /* 0x0001e40000100800 */
[----:B0-----:R-:W-:-:S02]  /*345a0*/  IMAD.MOV.U32 R0, RZ, RZ, R13 ;  /* 0x000000ffff007224 */ /* 0x001fc400078e000d */
        /* <DEDUP_REMOVED lines=9> */
[----:B--2---:R-:W-:Y:S04]  /*34640*/  STL [R1+0x31cc], R26 ;  /* 0x0031cc1a01007387 */ /* 0x004fe80000100800 */
[----:B------:R0:W-:Y:S04]  /*34650*/  STL [R1+0x31c8], R0 ;  /* 0x0031c80001007387 */ /* 0x0001e80000100800 */
[----:B------:R1:W-:Y:S01]  /*34660*/  STL [R1+0x31c0], R27 ;  /* 0x0031c01b01007387 */ /* 0x0003e20000100800 */
[----:B0-----:R-:W-:-:S03]  /*34670*/  IMAD.MOV.U32 R0, RZ, RZ, R5 ;  /* 0x000000ffff007224 */ /* 0x001fc600078e0005 */
[----:B-1----:R-:W2:Y:S04]  /*34680*/  LDL.LU.64 R26, [R1+0x118] ;  /* 0x00011800011a7983 */ /* 0x002ea80000300a00 */
[----:B------:R0:W-:Y:S04]  /*34690*/  STL [R1+0x31c4], R4 ;  /* 0x0031c40401007387 */ /* 0x0001e80000100800 */
[----:B0-----:R-:W2:Y:S04]  /*346a0*/  LDL.LU.64 R4, [R1+0x3508] ;  /* 0x0035080001047983 */ /* 0x001ea80000300a00 */
[----:B--2---:R-:W-:Y:S04]  /*346b0*/  STL [R1+0x31bc], R4 ;  /* 0x0031bc0401007387 */ /* 0x004fe80000100800 */
[----:B------:R3:W-:Y:S04]  /*346c0*/  STL [R1+0x31b8], R0 ;  /* 0x0031b80001007387 */ /* 0x0007e80000100800 */
[----:B------:R0:W-:Y:S01]  /*346d0*/  STL [R1+0x31b0], R5 ;  /* 0x0031b00501007387 */ /* 0x0001e20000100800 */
[----:B---3--:R-:W-:-:S03]  /*346e0*/  IMAD.MOV.U32 R0, RZ, RZ, R7 ;  /* 0x000000ffff007224 */ /* 0x008fc600078e0007 */
[----:B0-----:R-:W2:Y:S04]  /*346f0*/  LDL.LU.64 R4, [R1+0x128] ;  /* 0x0001280001047983 */ /* 0x001ea80000300a00 */
[----:B------:R0:W-:Y:S04]  /*34700*/  STL [R1+0x31b4], R6 ;  /* 0x0031b40601007387 */ /* 0x0001e80000100800 */
[----:B0-----:R-:W3:Y:S04]  /*34710*/  LDL.LU.64 R6, [R1+0x3500] ;  /* 0x0035000001067983 */ /* 0x001ee80000300a00 */
[----:B---3--:R-:W-:Y:S04]  /*34720*/  STL [R1+0x31ac], R6 ;  /* 0x0031ac0601007387 */ /* 0x008fe80000100800 */
[----:B------:R0:W-:Y:S04]  /*34730*/  STL [R1+0x31a8], R0 ;  /* 0x0031a80001007387 */ /* 0x0001e80000100800 */
[----:B------:R1:W-:Y:S01]  /*34740*/  STL [R1+0x31a0], R7 ;  /* 0x0031a00701007387 */ /* 0x0003e20000100800 */
[----:B0-----:R-:W-:-:S03]  /*34750*/  IMAD.MOV.U32 R0, RZ, RZ, R9 ;  /* 0x000000ffff007224 */ /* 0x001fc600078e0009 */
[----:B-1----:R-:W3:Y:S04]  /*34760*/  LDL.LU.64 R6, [R1+0x108] ;  /* 0x0001080001067983 */ /* 0x002ee80000300a00 */
[----:B------:R0:W-:Y:S04]  /*34770*/  STL [R1+0x31a4], R8 ;  /* 0x0031a40801007387 */ /* 0x0001e80000100800 */
[----:B0-----:R-:W2:Y:S04]  /*34780*/  LDL.LU.64 R8, [R1+0x34f8] ;  /* 0x0034f80001087983 */ /* 0x001ea80000300a00 */
[----:B--2---:R-:W-:Y:S04]  /*34790*/  STL [R1+0x319c], R8 ;  /* 0x00319c0801007387 */ /* 0x004fe80000100800 */
[----:B------:R0:W-:Y:S04]  /*347a0*/  STL [R1+0x3198], R0 ;  /* 0x0031980001007387 */ /* 0x0001e80000100800 */
[----:B------:R1:W-:Y:S01]  /*347b0*/  STL [R1+0x3190], R9 ;  /* 0x0031900901007387 */ /* 0x0003e20000100800 */
[----:B0-----:R-:W-:-:S03]  /*347c0*/  IMAD.MOV.U32 R0, RZ, RZ, R5 ;  /* 0x000000ffff007224 */ /* 0x001fc600078e0005 */
[----:B-1----:R-:W2:Y:S04]  /*347d0*/  LDL.LU.64 R8, [R1+0x100] ;  /* 0x0001000001087983 */ /* 0x002ea80000300a00 */
[----:B------:R0:W-:Y:S04]  /*347e0*/  STL [R1+0x3194], R4 ;  /* 0x0031940401007387 */ /* 0x0001e80000100800 */
[----:B0-----:R-:W2:Y:S04]  /*347f0*/  LDL.LU.64 R4, [R1+0xf8] ;  /* 0x0000f80001047983 */ /* 0x001ea80000300a00 */
[----:B------:R-:W-:Y:S04]  /*34800*/  STL [R1+0x3188], R0 ;  /* 0x0031880001007387 */ /* 0x000fe80000100800 */
[----:B------:R-:W-:Y:S04]  /*34810*/  STL [R1+0x318c], R10 ;  /* 0x00318c0a01007387 */ /* 0x000fe80000100800 */
[----:B------:R0:W-:Y:S04]  /*34820*/  STL [R1+0x3180], R11 ;  /* 0x0031800b01007387 */ /* 0x0001e80000100800 */
[----:B0-----:R-:W2:Y:S01]  /*34830*/  LDL.LU.64 R10, [R1+0x110] ;  /* 0x00011000010a7983 */ /* 0x001ea20000300a00 */
[----:B------:R-:W-:-:S03]  /*34840*/  IMAD.MOV.U32 R0, RZ, RZ, R3 ;  /* 0x000000ffff007224 */ /* 0x000fc600078e0003 */
[----:B------:R0:W-:Y:S04]  /*34850*/  STL [R1+0x3184], R2 ;  /* 0x0031840201007387 */ /* 0x0001e80000100800 */
[----:B------:R-:W-:Y:S04]  /*34860*/  STL [R1+0x317c], R12 ;  /* 0x00317c0c01007387 */ /* 0x000fe80000100800 */
[----:B------:R1:W-:Y:S04]  /*34870*/  STL [R1+0x3178], R0 ;  /* 0x0031780001007387 */ /* 0x0003e80000100800 */
[----:B0-----:R-:W3:Y:S04]  /*34880*/  LDL.LU.64 R2, [R1+0xf0] ;  /* 0x0000f00001027983 */ /* 0x001ee80000300a00 */
[----:B------:R-:W-:Y:S01]  /*34890*/  STL [R1+0x3170], R13 ;  /* 0x0031700d01007387 */ /* 0x000fe20000100800 */
[----:B-1----:R-:W-:-:S03]  /*348a0*/  IMAD.MOV.U32 R0, RZ, RZ, R27 ;  /* 0x000000ffff007224 */ /* 0x002fc600078e001b */
[----:B------:R0:W-:Y:S04]  /*348b0*/  STL [R1+0x3174], R26 ;  /* 0x0031741a01007387 */ /* 0x0001e80000100800 */
[----:B------:R-:W-:Y:S04]  /*348c0*/  STL [R1+0x316c], R14 ;  /* 0x00316c0e01007387 */ /* 0x000fe80000100800 */
[----:B------:R2:W-:Y:S04]  /*348d0*/  STL [R1+0x3168], R0 ;  /* 0x0031680001007387 */ /* 0x0005e80000100800 */
[----:B------:R-:W-:Y:S04]  /*348e0*/  STL [R1+0x3160], R15 ;  /* 0x0031600f01007387 */ /* 0x000fe80000100800 */
[----:B0-----:R-:W4:Y:S01]  /*348f0*/  LDL.LU.64 R26, [R1+0x2d0] ;  /* 0x0002d000011a7983 */ /* 0x001f220000300a00 */
[----:B--2---:R-:W-:-:S03]  /*34900*/  IMAD.MOV.U32 R0, RZ, RZ, R11 ;  /* 0x000000ffff007224 */ /* 0x004fc600078e000b */
[----:B------:R0:W-:Y:S04]  /*34910*/  STL [R1+0x3164], R10 ;  /* 0x0031640a01007387 */ /* 0x0001e80000100800 */
[----:B------:R-:W-:Y:S04]  /*34920*/  STL [R1+0x315c], R16 ;  /* 0x00315c1001007387 */ /* 0x000fe80000100800 */
[----:B------:R3:W-:Y:S04]  /*34930*/  STL [R1+0x3158], R0 ;  /* 0x0031580001007387 */ /* 0x0007e80000100800 */
[----:B------:R1:W-:Y:S04]  /*34940*/  STL [R1+0x3150], R17 ;  /* 0x0031501101007387 */ /* 0x0003e80000100800 */
[----:B0-----:R-:W2:Y:S01]  /*34950*/  LDL.LU.64 R10, [R1+0x2e8] ;  /* 0x0002e800010a7983 */ /* 0x001ea20000300a00 */
[----:B---3--:R-:W-:-:S03]  /*34960*/  IMAD.MOV.U32 R0, RZ, RZ, R7 ;  /* 0x000000ffff007224 */ /* 0x008fc600078e0007 */
[----:B------:R-:W-:Y:S04]  /*34970*/  STL [R1+0x3154], R6 ;  /* 0x0031540601007387 */ /* 0x000fe80000100800 */
[----:B-1----:R-:W3:Y:S04]  /*34980*/  LDL.LU.64 R16, [R1+0x2f0] ;  /* 0x0002f00001107983 */ /* 0x002ee80000300a00 */
[----:B------:R-:W-:Y:S04]  /*34990*/  STL [R1+0x3148], R0 ;  /* 0x0031480001007387 */ /* 0x000fe80000100800 */
[----:B-----5:R-:W-:Y:S04]  /*349a0*/  STL [R1+0x314c], R18 ;  /* 0x00314c1201007387 */ /* 0x020fe80000100800 */
[----:B------:R0:W-:Y:S04]  /*349b0*/  STL [R1+0x3140], R19 ;  /* 0x0031401301007387 */ /* 0x0001e80000100800 */
[----:B0-----:R-:W5:Y:S04]  /*349c0*/  LDL.LU.64 R18, [R1+0x2d8] ;  /* 0x0002d80001127983 */ /* 0x001f680000300a00 */
[----:B------:R-:W2:Y:S01]  /*349d0*/  LDL.LU.64 R6, [R1+0x2f8] ;  /* 0x0002f80001067983 */ /* 0x000ea20000300a00 */
[----:B------:R-:W-:-:S03]  /*349e0*/  IMAD.MOV.U32 R0, RZ, RZ, R9 ;  /* 0x000000ffff007224 */ /* 0x000fc600078e0009 */
[----:B------:R-:W-:Y:S04]  /*349f0*/  STL [R1+0x3144], R8 ;  /* 0x0031440801007387 */ /* 0x000fe80000100800 */
[----:B------:R-:W2:Y:S04]  /*34a00*/  LDL.LU.64 R14, [R1+0x300] ;  /* 0x00030000010e7983 */ /* 0x000ea80000300a00 */
[----:B------:R0:W-:Y:S04]  /*34a10*/  STL [R1+0x3138], R0 ;  /* 0x0031380001007387 */ /* 0x0001e80000100800 */
[----:B------:R-:W-:Y:S04]  /*34a20*/  STL [R1+0x313c], R20 ;  /* 0x00313c1401007387 */ /* 0x000fe80000100800 */
[----:B------:R1:W-:Y:S04]  /*34a30*/  STL [R1+0x3130], R21 ;  /* 0x0031301501007387 */ /* 0x0003e80000100800 */
[----:B------:R-:W3:Y:S01]  /*34a40*/  LDL.LU.64 R12, [R1+0x310] ;  /* 0x00031000010c7983 */ /* 0x000ee20000300a00 */
[----:B0-----:R-:W-:-:S03]  /*34a50*/  IMAD.MOV.U32 R0, RZ, RZ, R5 ;  /* 0x000000ffff007224 */ /* 0x001fc600078e0005 */
[----:B------:R-:W-:Y:S04]  /*34a60*/  STL [R1+0x3134], R4 ;  /* 0x0031340401007387 */ /* 0x000fe80000100800 */
[----:B------:R-:W3:Y:S04]  /*34a70*/  LDL.LU.64 R8, [R1+0x318] ;  /* 0x0003180001087983 */ /* 0x000ee80000300a00 */
[----:B------:R0:W-:Y:S04]  /*34a80*/  STL [R1+0x3128], R0 ;  /* 0x0031280001007387 */ /* 0x0001e80000100800 */
[----:B----4-:R-:W-:Y:S04]  /*34a90*/  STL [R1+0x312c], R22 ;  /* 0x00312c1601007387 */ /* 0x010fe80000100800 */
[----:B------:R-:W-:Y:S04]  /*34aa0*/  STL [R1+0x3120], R23 ;  /* 0x0031201701007387 */ /* 0x000fe80000100800 */
[----:B-1----:R-:W4:Y:S01]  /*34ab0*/  LDL.LU.64 R20, [R1+0x320] ;  /* 0x0003200001147983 */ /* 0x002f220000300a00 */
[----:B0-----:R-:W-:-:S03]  /*34ac0*/  IMAD.MOV.U32 R0, RZ, RZ, R3 ;  /* 0x000000ffff007224 */ /* 0x001fc600078e0003 */
[----:B------:R0:W-:Y:S04]  /*34ad0*/  STL [R1+0x3124], R2 ;  /* 0x0031240201007387 */ /* 0x0001e80000100800 */
[----:B0-----:R-:W4:Y:S04]  /*34ae0*/  LDL.LU.64 R2, [R1+0x328] ;  /* 0x0003280001027983 */ /* 0x001f280000300a00 */
[----:B------:R0:W-:Y:S04]  /*34af0*/  STL [R1+0x3118], R0 ;  /* 0x0031180001007387 */ /* 0x0001e80000100800 */
[----:B------:R-:W-:Y:S04]  /*34b00*/  STL [R1+0x311c], R24 ;  /* 0x00311c1801007387 */ /* 0x000fe80000100800 */
[----:B------:R-:W-:Y:S04]  /*34b10*/  STL [R1+0x11b4], R25 ;  /* 0x0011b41901007387 */ /* 0x000fe80000100800 */
[----:B------:R-:W4:Y:S01]  /*34b20*/  LDL.LU.64 R4, [R1+0x338] ;  /* 0x0003380001047983 */ /* 0x000f220000300a00 */
[----:B0-----:R-:W-:-:S03]  /*34b30*/  IMAD.MOV.U32 R0, RZ, RZ, R27 ;  /* 0x000000ffff007224 */ /* 0x001fc600078e001b */
[----:B------:R0:W-:Y:S04]  /*34b40*/  STL [R1+0x11bc], R26 ;  /* 0x0011bc1a01007387 */ /* 0x0001e80000100800 */
[----:B0-----:R-:W4:Y:S04]  /*34b50*/  LDL.LU.64 R26, [R1+0x340] ;  /* 0x00034000011a7983 */ /* 0x001f280000300a00 */
[----:B------:R0:W-:Y:S04]  /*34b60*/  STL [R1+0x11b8], R0 ;  /* 0x0011b80001007387 */ /* 0x0001e80000100800 */
[----:B-----5:R1:W-:Y:S01]  /*34b70*/  STL [R1+0x11c4], R18 ;  /* 0x0011c41201007387 */ /* 0x0203e20000100800 */
[----:B0-----:R-:W-:-:S03]  /*34b80*/  IMAD.MOV.U32 R0, RZ, RZ, R19 ;  /* 0x000000ffff007224 */ /* 0x001fc600078e0013 */
[----:B-1----:R-:W5:Y:S04]  /*34b90*/  LDL.LU.64 R18, [R1+0x348] ;  /* 0x0003480001127983 */ /* 0x002f680000300a00 */
[----:B------:R0:W-:Y:S04]  /*34ba0*/  STL [R1+0x11c0], R0 ;  /* 0x0011c00001007387 */ /* 0x0001e80000100800 */
[----:B--2---:R1:W-:Y:S01]  /*34bb0*/  STL [R1+0x11cc], R10 ;  /* 0x0011cc0a01007387 */ /* 0x0043e20000100800 */
[----:B0-----:R-:W-:-:S03]  /*34bc0*/  IMAD.MOV.U32 R0, RZ, RZ, R11 ;  /* 0x000000ffff007224 */ /* 0x001fc600078e000b */
[----:B-1----:R-:W2:Y:S04]  /*34bd0*/  LDL.LU.64 R10, [R1+0x350] ;  /* 0x00035000010a7983 */ /* 0x002ea80000300a00 */
[----:B------:R0:W-:Y:S04]  /*34be0*/  STL [R1+0x11c8], R0 ;  /* 0x0011c80001007387 */ /* 0x0001e80000100800 */
[----:B---3--:R1:W-:Y:S01]  /*34bf0*/  STL [R1+0x11d4], R16 ;  /* 0x0011d41001007387 */ /* 0x0083e20000100800 */
[----:B0-----:R-:W-:-:S03]  /*34c00*/  IMAD.MOV.U32 R0, RZ, RZ, R17 ;  /* 0x000000ffff007224 */ /* 0x001fc600078e0011 */
[----:B-1----:R-:W3:Y:S04]  /*34c10*/  LDL.LU.64 R16, [R1+0x360] ;  /* 0x0003600001107983 */ /* 0x002ee80000300a00 */
[----:B------:R0:W-:Y:S04]  /*34c20*/  STL [R1+0x11d0], R0 ;  /* 0x0011d00001007387 */ /* 0x0001e80000100800 */
[----:B------:R1:W-:Y:S01]  /*34c30*/  STL [R1+0x11dc], R6 ;  /* 0x0011dc0601007387 */ /* 0x0003e20000100800 */
        /* <DEDUP_REMOVED lines=3419> */
[----:B-----5:R-:W-:Y:S01]  /*421f0*/  STL [R1+0x2ca8], R18 ;  /* 0x002ca81201007387 */ /* 0x020fe20000100800 */
[----:B0-----:R-:W-:-:S03]  /*42200*/  IMAD.MOV.U32 R0, RZ, RZ, R19 ;  /* 0x000000ffff007224 */ /* 0x001fc600078e0013 */
[----:B------:R-:W5:Y:S04]  /*42210*/  LDL.LU.64 R22, [R1+0x2d00] ;  /* 0x002d000001167983 */ /* 0x000f680000300a00 */
[----:B------:R0:W-:Y:S04]  /*42220*/  STL [R1+0x2ca4], R0 ;  /* 0x002ca40001007387 */ /* 0x0001e80000100800 */
[----:B--2---:R1:W-:Y:S01]  /*42230*/  STL [R1+0x2cb0], R10 ;  /* 0x002cb00a01007387 */ /* 0x0043e20000100800 */
[----:B0-----:R-:W-:-:S03]  /*42240*/  IMAD.MOV.U32 R0, RZ, RZ, R11 ;  /* 0x000000ffff007224 */ /* 0x001fc600078e000b */
[----:B-1----:R-:W2:Y:S04]  /*42250*/  LDL.LU.64 R10, [R1+0x2c0] ;  /* 0x0002c000010a7983 */ /* 0x002ea80000300a00 */
[----:B------:R0:W-:Y:S04]  /*42260*/  STL [R1+0x2cac], R0 ;  /* 0x002cac0001007387 */ /* 0x0001e80000100800 */
[----:B---3--:R-:W-:Y:S04]  /*42270*/  STL [R1+0x2cb8], R16 ;  /* 0x002cb81001007387 */ /* 0x008fe80000100800 */
[----:B------:R-:W3:Y:S01]  /*42280*/  LDL.LU.64 R18, [R1+0x2d10] ;  /* 0x002d100001127983 */ /* 0x000ee20000300a00 */
[----:B0-----:R-:W-:-:S05]  /*42290*/  IMAD.MOV.U32 R0, RZ, RZ, R17 ;  /* 0x000000ffff007224 */ /* 0x001fca00078e0011 */
[----:B------:R0:W-:Y:S04]  /*422a0*/  STL [R1+0x2cb4], R0 ;  /* 0x002cb40001007387 */ /* 0x0001e80000100800 */
[----:B------:R1:W-:Y:S01]  /*422b0*/  STL [R1+0x2cc0], R6 ;  /* 0x002cc00601007387 */ /* 0x0003e20000100800 */
[----:B0-----:R-:W-:-:S03]  /*422c0*/  IMAD.MOV.U32 R0, RZ, RZ, R7 ;  /* 0x000000ffff007224 */ /* 0x001fc600078e0007 */
[----:B-1----:R-:W3:Y:S04]  /*422d0*/  LDL.LU.64 R6, [R1+0x2d18] ;  /* 0x002d180001067983 */ /* 0x002ee80000300a00 */
[----:B------:R0:W-:Y:S04]  /*422e0*/  STL [R1+0x2cbc], R0 ;  /* 0x002cbc0001007387 */ /* 0x0001e80000100800 */
[----:B------:R-:W-:Y:S04]  /*422f0*/  STL [R1+0x2cc8], R14 ;  /* 0x002cc80e01007387 */ /* 0x000fe80000100800 */
[----:B------:R-:W3:Y:S01]  /*42300*/  LDL.LU.64 R16, [R1+0x2d20] ;  /* 0x002d200001107983 */ /* 0x000ee20000300a00 */
[----:B0-----:R-:W-:-:S05]  /*42310*/  IMAD.MOV.U32 R0, RZ, RZ, R15 ;  /* 0x000000ffff007224 */ /* 0x001fca00078e000f */
[----:B------:R0:W-:Y:S02]  /*42320*/  STL [R1+0x2cc4], R0 ;  /* 0x002cc40001007387 */ /* 0x0001e40000100800 */
[----:B0-----:R-:W-:Y:S02]  /*42330*/  IMAD.MOV.U32 R0, RZ, RZ, R13 ;  /* 0x000000ffff007224 */ /* 0x001fe400078e000d */
[----:B------:R-:W-:Y:S04]  /*42340*/  STL [R1+0x2cd0], R12 ;  /* 0x002cd00c01007387 */ /* 0x000fe80000100800 */
[----:B------:R-:W3:Y:S04]  /*42350*/  LDL.LU.64 R14, [R1+0x2b8] ;  /* 0x0002b800010e7983 */ /* 0x000ee80000300a00 */
[----:B------:R0:W-:Y:S02]  /*42360*/  STL [R1+0x2ccc], R0 ;  /* 0x002ccc0001007387 */ /* 0x0001e40000100800 */
[----:B0-----:R-:W-:-:S02]  /*42370*/  IMAD.MOV.U32 R0, RZ, RZ, R9 ;  /* 0x000000ffff007224 */ /* 0x001fc400078e0009 */
[----:B------:R-:W-:Y:S04]  /*42380*/  STL [R1+0x2cd8], R8 ;  /* 0x002cd80801007387 */ /* 0x000fe80000100800 */
[----:B------:R-:W3:Y:S04]  /*42390*/  LDL.LU.64 R12, [R1+0x2d30] ;  /* 0x002d3000010c7983 */ /* 0x000ee80000300a00 */
[----:B------:R0:W-:Y:S04]  /*423a0*/  STL [R1+0x2cd4], R0 ;  /* 0x002cd40001007387 */ /* 0x0001e80000100800 */
[----:B----4-:R1:W-:Y:S01]  /*423b0*/  STL [R1+0x2ce0], R20 ;  /* 0x002ce01401007387 */ /* 0x0103e20000100800 */
[----:B0-----:R-:W-:-:S03]  /*423c0*/  IMAD.MOV.U32 R0, RZ, RZ, R21 ;  /* 0x000000ffff007224 */ /* 0x001fc600078e0015 */
[----:B------:R-:W4:Y:S04]  /*423d0*/  LDL.LU.64 R8, [R1+0x2d38] ;  /* 0x002d380001087983 */ /* 0x000f280000300a00 */
[----:B------:R-:W-:Y:S04]  /*423e0*/  STL [R1+0x2ce8], R2 ;  /* 0x002ce80201007387 */ /* 0x000fe80000100800 */
[----:B------:R0:W-:Y:S04]  /*423f0*/  STL [R1+0x2cdc], R0 ;  /* 0x002cdc0001007387 */ /* 0x0001e80000100800 */
[----:B-1----:R-:W4:Y:S01]  /*42400*/  LDL.LU.64 R20, [R1+0x2d40] ;  /* 0x002d400001147983 */ /* 0x002f220000300a00 */
[----:B0-----:R-:W-:-:S03]  /*42410*/  IMAD.MOV.U32 R0, RZ, RZ, R3 ;  /* 0x000000ffff007224 */ /* 0x001fc600078e0003 */
[----:B------:R-:W-:Y:S04]  /*42420*/  STL [R1+0x2cf0], R4 ;  /* 0x002cf00401007387 */ /* 0x000fe80000100800 */
[----:B------:R0:W-:Y:S04]  /*42430*/  STL [R1+0x2ce4], R0 ;  /* 0x002ce40001007387 */ /* 0x0001e80000100800 */
[----:B------:R-:W4:Y:S01]  /*42440*/  LDL.LU.64 R2, [R1+0x2b0] ;  /* 0x0002b00001027983 */ /* 0x000f220000300a00 */
[----:B0-----:R-:W-:-:S03]  /*42450*/  IMAD.MOV.U32 R0, RZ, RZ, R5 ;  /* 0x000000ffff007224 */ /* 0x001fc600078e0005 */
[----:B------:R-:W-:Y:S04]  /*42460*/  STL [R1+0x2cf8], R26 ;  /* 0x002cf81a01007387 */ /* 0x000fe80000100800 */
[----:B------:R0:W-:Y:S04]  /*42470*/  STL [R1+0x2cec], R0 ;  /* 0x002cec0001007387 */ /* 0x0001e80000100800 */
[----:B------:R-:W4:Y:S01]  /*42480*/  LDL.LU.64 R4, [R1+0x2d50] ;  /* 0x002d500001047983 */ /* 0x000f220000300a00 */
[----:B0-----:R-:W-:-:S03]  /*42490*/  IMAD.MOV.U32 R0, RZ, RZ, R27 ;  /* 0x000000ffff007224 */ /* 0x001fc600078e001b */
[----:B-----5:R-:W-:Y:S04]  /*424a0*/  STL [R1+0x2d00], R22 ;  /* 0x002d001601007387 */ /* 0x020fe80000100800 */
[----:B------:R0:W-:Y:S04]  /*424b0*/  STL [R1+0x2cf4], R0 ;  /* 0x002cf40001007387 */ /* 0x0001e80000100800 */
[----:B------:R-:W5:Y:S01]  /*424c0*/  LDL.LU.64 R26, [R1+0x2d58] ;  /* 0x002d5800011a7983 */ /* 0x000f620000300a00 */
[----:B0-----:R-:W-:-:S03]  /*424d0*/  IMAD.MOV.U32 R0, RZ, RZ, R23 ;  /* 0x000000ffff007224 */ /* 0x001fc600078e0017 */
[----:B--2---:R-:W-:Y:S04]  /*424e0*/  STL [R1+0x2d08], R10 ;  /* 0x002d080a01007387 */ /* 0x004fe80000100800 */
[----:B------:R0:W-:Y:S02]  /*424f0*/  STL [R1+0x2cfc], R0 ;  /* 0x002cfc0001007387 */ /* 0x0001e40000100800 */
[----:B0-----:R-:W-:Y:S02]  /*42500*/  IMAD.MOV.U32 R0, RZ, RZ, R11 ;  /* 0x000000ffff007224 */ /* 0x001fe400078e000b */
[----:B------:R-:W2:Y:S04]  /*42510*/  LDL.LU.64 R10, [R1+0x2d60] ;  /* 0x002d6000010a7983 */ /* 0x000ea80000300a00 */
        /* <DEDUP_REMOVED lines=19> */
[----:B----4-:R-:W-:Y:S04]  /*42650*/  STL [R1+0x2d38], R8 ;  /* 0x002d380801007387 */ /* 0x010fe80000100800 */
        /* <DEDUP_REMOVED lines=36> */
[----:B------:R0:W-:Y:S04]  /*428a0*/  STL [R1+0x2d74], R0 ;  /* 0x002d740001007387 */ /* 0x0001e80000100800 */
[----:B------:R-:W-:Y:S04]  /*428b0*/  STL [R1+0x2d80], R14 ;  /* 0x002d800e01007387 */ /* 0x000fe80000100800 */
[----:B------:R-:W3:Y:S01]  /*428c0*/  LDL.LU.64 R18, [R1+0x2dd8] ;  /* 0x002dd80001127983 */ /* 0x000ee20000300a00 */
[----:B0-----:R-:W-:-:S03]  /*428d0*/  IMAD.MOV.U32 R0, RZ, RZ, R15 ;  /* 0x000000ffff007224 */ /* 0x001fc600078e000f */
[----:B------:R-:W3:Y:S04]  /*428e0*/  LDL.LU.64 R16, [R1+0x2de0] ;  /* 0x002de00001107983 */ /* 0x000ee80000300a00 */
[----:B------:R4:W-:Y:S02]  /*428f0*/  STL [R1+0x2d7c], R0 ;  /* 0x002d7c0001007387 */ /* 0x0009e40000100800 */
[----:B----4-:R-:W-:Y:S02]  /*42900*/  IMAD.MOV.U32 R0, RZ, RZ, R13 ;  /* 0x000000ffff007224 */ /* 0x010fe400078e000d */
[----:B------:R-:W-:Y:S04]  /*42910*/  STL [R1+0x2d88], R12 ;  /* 0x002d880c01007387 */ /* 0x000fe80000100800 */
[----:B------:R-:W4:Y:S04]  /*42920*/  LDL.LU.64 R14, [R1+0x288] ;  /* 0x00028800010e7983 */ /* 0x000f280000300a00 */
[----:B------:R0:W-:Y:S04]  /*42930*/  STL [R1+0x2d84], R0 ;  /* 0x002d840001007387 */ /* 0x0001e80000100800 */
[----:B------:R1:W-:Y:S01]  /*42940*/  STL [R1+0x2d90], R8 ;  /* 0x002d900801007387 */ /* 0x0003e20000100800 */
[----:B0-----:R-:W-:-:S03]  /*42950*/  IMAD.MOV.U32 R0, RZ, RZ, R9 ;  /* 0x000000ffff007224 */ /* 0x001fc600078e0009 */
[----:B------:R-:W4:Y:S04]  /*42960*/  LDL.LU.64 R12, [R1+0x2df0] ;  /* 0x002df000010c7983 */ /* 0x000f280000300a00 */
[----:B------:R-:W-:Y:S04]  /*42970*/  STL [R1+0x2d98], R24 ;  /* 0x002d981801007387 */ /* 0x000fe80000100800 */
[----:B------:R0:W-:Y:S04]  /*42980*/  STL [R1+0x2d8c], R0 ;  /* 0x002d8c0001007387 */ /* 0x0001e80000100800 */
[----:B-1----:R-:W4:Y:S01]  /*42990*/  LDL.LU.64 R8, [R1+0x2df8] ;  /* 0x002df80001087983 */ /* 0x002f220000300a00 */
[----:B0-----:R-:W-:-:S03]  /*429a0*/  IMAD.MOV.U32 R0, RZ, RZ, R25 ;  /* 0x000000ffff007224 */ /* 0x001fc600078e0019 */
[----:B------:R-:W-:Y:S04]  /*429b0*/  STL [R1+0x2da0], R2 ;  /* 0x002da00201007387 */ /* 0x000fe80000100800 */
[----:B------:R0:W-:Y:S02]  /*429c0*/  STL [R1+0x2d94], R0 ;  /* 0x002d940001007387 */ /* 0x0001e40000100800 */
[----:B0-----:R-:W-:Y:S02]  /*429d0*/  IMAD.MOV.U32 R0, RZ, RZ, R3 ;  /* 0x000000ffff007224 */ /* 0x001fe400078e0003 */
[----:B------:R-:W4:Y:S04]  /*429e0*/  LDL.LU.64 R2, [R1+0x2e00] ;  /* 0x002e000001027983 */ /* 0x000f280000300a00 */
[----:B------:R5:W-:Y:S02]  /*429f0*/  STL [R1+0x2d9c], R0 ;  /* 0x002d9c0001007387 */ /* 0x000be40000100800 */
[----:B-----5:R-:W-:-:S02]  /*42a00*/  IMAD.MOV.U32 R0, RZ, RZ, R5 ;  /* 0x000000ffff007224 */ /* 0x020fc400078e0005 */
[----:B------:R0:W-:Y:S04]  /*42a10*/  STL [R1+0x2da8], R4 ;  /* 0x002da80401007387 */ /* 0x0001e80000100800 */
[----:B------:R-:W-:Y:S04]  /*42a20*/  STL [R1+0x2db0], R26 ;  /* 0x002db01a01007387 */ /* 0x000fe80000100800 */
[----:B------:R1:W-:Y:S04]  /*42a30*/  STL [R1+0x2da4], R0 ;  /* 0x002da40001007387 */ /* 0x0003e80000100800 */
[----:B0-----:R-:W5:Y:S01]  /*42a40*/  LDL.LU.64 R4, [R1+0x280] ;  /* 0x0002800001047983 */ /* 0x001f620000300a00 */
[----:B-1----:R-:W-:-:S03]  /*42a50*/  IMAD.MOV.U32 R0, RZ, RZ, R27 ;  /* 0x000000ffff007224 */ /* 0x002fc600078e001b */
[----:B--2---:R-:W-:Y:S04]  /*42a60*/  STL [R1+0x2db8], R10 ;  /* 0x002db80a01007387 */ /* 0x004fe80000100800 */
[----:B------:R0:W-:Y:S04]  /*42a70*/  STL [R1+0x2dac], R0 ;  /* 0x002dac0001007387 */ /* 0x0001e80000100800 */
[----:B------:R-:W2:Y:S01]  /*42a80*/  LDL.LU.64 R26, [R1+0x2e10] ;  /* 0x002e1000011a7983 */ /* 0x000ea20000300a00 */
[----:B0-----:R-:W-:-:S03]  /*42a90*/  IMAD.MOV.U32 R0, RZ, RZ, R11 ;  /* 0x000000ffff007224 */ /* 0x001fc600078e000b */
[----:B---3--:R-:W-:Y:S04]  /*42aa0*/  STL [R1+0x2dc0], R22 ;  /* 0x002dc01601007387 */ /* 0x008fe80000100800 */
[----:B------:R0:W-:Y:S04]  /*42ab0*/  STL [R1+0x2db4], R0 ;  /* 0x002db40001007387 */ /* 0x0001e80000100800 */
[----:B------:R-:W3:Y:S01]  /*42ac0*/  LDL.LU.64 R10, [R1+0x2e18] ;  /* 0x002e1800010a7983 */ /* 0x000ee20000300a00 */
[----:B0-----:R-:W-:-:S03]  /*42ad0*/  IMAD.MOV.U32 R0, RZ, RZ, R23 ;  /* 0x000000ffff007224 */ /* 0x001fc600078e0017 */
[----:B------:R-:W-:Y:S04]  /*42ae0*/  STL [R1+0x2dc8], R6 ;  /* 0x002dc80601007387 */ /* 0x000fe80000100800 */
[----:B------:R0:W-:Y:S02]  /*42af0*/  STL [R1+0x2dbc], R0 ;  /* 0x002dbc0001007387 */ /* 0x0001e40000100800 */
[----:B0-----:R-:W-:Y:S02]  /*42b00*/  IMAD.MOV.U32 R0, RZ, RZ, R7 ;  /* 0x000000ffff007224 */ /* 0x001fe400078e0007 */
[----:B------:R-:W3:Y:S04]  /*42b10*/  LDL.LU.64 R6, [R1+0x2e20] ;  /* 0x002e200001067983 */ /* 0x000ee80000300a00 */
[----:B------:R0:W-:Y:S04]  /*42b20*/  STL [R1+0x2dc4], R0 ;  /* 0x002dc40001007387 */ /* 0x0001e80000100800 */
[----:B------:R-:W-:Y:S01]  /*42b30*/  STL [R1+0x2dd0], R20 ;  /* 0x002dd01401007387 */ /* 0x000fe20000100800 */
[----:B0-----:R-:W-:-:S03]  /*42b40*/  IMAD.MOV.U32 R0, RZ, RZ, R21 ;  /* 0x000000ffff007224 */ /* 0x001fc600078e0015 */
[----:B------:R-:W-:Y:S04]  /*42b50*/  STL [R1+0x2dd8], R18 ;  /* 0x002dd81201007387 */ /* 0x000fe80000100800 */
[----:B------:R0:W-:Y:S04]  /*42b60*/  STL [R1+0x2dcc], R0 ;  /* 0x002dcc0001007387 */ /* 0x0001e80000100800 */
[----:B------:R-:W-:Y:S01]  /*42b70*/  STL [R1+0x2de0], R16 ;  /* 0x002de01001007387 */ /* 0x000fe20000100800 */
[----:B0-----:R-:W-:-:S05]  /*42b80*/  IMAD.MOV.U32 R0, RZ, RZ, R19 ;  /* 0x000000ffff007224 */ /* 0x001fca00078e0013 */
[----:B------:R0:W-:Y:S04]  /*42b90*/  STL [R1+0x2dd4], R0 ;  /* 0x002dd40001007387 */ /* 0x0001e80000100800 */
[----:B------:R-:W3:Y:S01]  /*42ba0*/  LDL.LU.64 R18, [R1+0x2e30] ;  /* 0x002e300001127983 */ /* 0x000ee20000300a00 */
[----:B0-----:R-:W-:-:S05]  /*42bb0*/  IMAD.MOV.U32 R0, RZ, RZ, R17 ;  /* 0x000000ffff007224 */ /* 0x001fca00078e0011 */
[----:B------:R-:W-:Y:S04]  /*42bc0*/  STL [R1+0x2ddc], R0 ;  /* 0x002ddc0001007387 */ /* 0x000fe80000100800 */
[----:B----4-:R0:W-:Y:S02]  /*42bd0*/  STL [R1+0x2de8], R14 ;  /* 0x002de80e01007387 */ /* 0x0101e40000100800 */
[----:B0-----:R-:W-:Y:S02]  /*42be0*/  IMAD.MOV.U32 R14, RZ, RZ, R15 ;  /* 0x000000ffff0e7224 */ /* 0x001fe400078e000f */
[----:B------:R0:W-:Y:S04]  /*42bf0*/  STL [R1+0x2df0], R12 ;  /* 0x002df00c01007387 */ /* 0x0001e80000100800 */
[----:B------:R1:W-:Y:S01]  /*42c00*/  STL [R1+0x2de4], R14 ;  /* 0x002de40e01007387 */ /* 0x0003e20000100800 */
[----:B0-----:R-:W-:-:S03]  /*42c10*/  IMAD.MOV.U32 R12, RZ, RZ, R13 ;  /* 0x000000ffff0c7224 */ /* 0x001fc600078e000d */
[----:B-1----:R-:W4:Y:S04]  /*42c20*/  LDL.LU.64 R14, [R1+0x2e38] ;  /* 0x002e3800010e7983 */ /* 0x002f280000300a00 */
[----:B------:R-:W-:Y:S04]  /*42c30*/  STL [R1+0x2df8], R8 ;  /* 0x002df80801007387 */ /* 0x000fe80000100800 */
[----:B------:R0:W-:Y:S04]  /*42c40*/  STL [R1+0x2dec], R12 ;  /* 0x002dec0c01007387 */ /* 0x0001e80000100800 */
[----:B0-----:R-:W4:Y:S04]  /*42c50*/  LDL.LU.64 R12, [R1+0x2e40] ;  /* 0x002e4000010c7983 */ /* 0x001f280000300a00 */
[----:B------:R-:W0:Y:S01]  /*42c60*/  S2R R0, SR_TID.X ;  /* 0x0000000000007919 */ /* 0x000e220000002100 */
[----:B------:R-:W-:-:S03]  /*42c70*/  IMAD.MOV.U32 R8, RZ, RZ, R9 ;  /* 0x000000ffff087224 */ /* 0x000fc600078e0009 */
[----:B------:R1:W-:Y:S01]  /*42c80*/  STL [R1+0x2e00], R2 ;  /* 0x002e000201007387 */ /* 0x0003e20000100800 */
[----:B0-----:R-:W-:-:S04]  /*42c90*/  SHF.R.U32.HI R0, RZ, 0x5, R0 ;  /* 0x00000005ff007819 */ /* 0x001fc80000011600 */
[----:B------:R-:W-:Y:S01]  /*42ca0*/  SGXT.U32 R0, R0, 0x1 ;  /* 0x000000010000781a */ /* 0x000fe20000000000 */
[----:B-1----:R-:W-:-:S03]  /*42cb0*/  IMAD.MOV.U32 R2, RZ, RZ, R3 ;  /* 0x000000ffff027224 */ /* 0x002fc600078e0003 */
[----:B------:R-:W-:Y:S01]  /*42cc0*/  LOP3.LUT R0, R0, 0x7e, RZ, 0xfc, !PT ;  /* 0x0000007e00007812 */ /* 0x000fe200078efcff */
[----:B------:R0:W-:Y:S04]  /*42cd0*/  STL [R1+0x2df4], R8 ;  /* 0x002df40801007387 */ /* 0x0001e80000100800 */
[----:B------:R-:W-:Y:S01]  /*42ce0*/  IMAD R24, R0, c[0x0][0x188], RZ ;  /* 0x0000620000187a24 */ /* 0x000fe200078e02ff */
[----:B0-----:R-:W4:Y:S04]  /*42cf0*/  LDL.LU.64 R8, [R1+0x270] ;  /* 0x0002700001087983 */ /* 0x001f280000300a00 */
[----:B------:R-:W-:Y:S01]  /*42d00*/  STL [R1+0x2dfc], R2 ;  /* 0x002dfc0201007387 */ /* 0x000fe20000100800 */
[----:B------:R-:W-:-:S02]  /*42d10*/  IMAD.MOV R3, RZ, RZ, -c[0x0][0x188] ;  /* 0x80006200ff037624 */ /* 0x000fc400078e02ff */
[----:B-----5:R-:W-:Y:S01]  /*42d20*/  IMAD.MOV.U32 R0, RZ, RZ, R5 ;  /* 0x000000ffff007224 */ /* 0x020fe200078e0005 */
[----:B------:R0:W-:Y:S04]  /*42d30*/  STL [R1+0x2e08], R4 ;  /* 0x002e080401007387 */ /* 0x0001e80000100800 */
[----:B0-----:R-:W5:Y:S04]  /*42d40*/  LDL.LU.64 R4, [R1+0x2e50] ;  /* 0x002e500001047983 */ /* 0x001f680000300a00 */
[----:B------:R2:W-:Y:S02]  /*42d50*/  STL [R1+0x2e04], R0 ;  /* 0x002e040001007387 */ /* 0x0005e40000100800 */
[----:B--2---:R-:W-:-:S02]  /*42d60*/  IMAD.MOV.U32 R0, RZ, RZ, R27 ;  /* 0x000000ffff007224 */ /* 0x004fc400078e001b */
[----:B------:R-:W-:Y:S04]  /*42d70*/  STL [R1+0x2e10], R26 ;  /* 0x002e101a01007387 */ /* 0x000fe80000100800 */
[----:B------:R3:W-:Y:S02]  /*42d80*/  STL [R1+0x2e0c], R0 ;  /* 0x002e0c0001007387 */ /* 0x0007e40000100800 */
[----:B---3--:R-:W-:Y:S02]  /*42d90*/  IMAD.MOV.U32 R0, RZ, RZ, R11 ;  /* 0x000000ffff007224 */ /* 0x008fe400078e000b */
[----:B------:R-:W-:Y:S04]  /*42da0*/  STL [R1+0x2e18], R10 ;  /* 0x002e180a01007387 */ /* 0x000fe80000100800 */
[----:B------:R-:W2:Y:S04]  /*42db0*/  LDL.LU.64 R22, [R1+0x2e58] ;  /* 0x002e580001167983 */ /* 0x000ea80000300a00 */
[----:B------:R-:W3:Y:S04]  /*42dc0*/  LDL.LU.64 R16, [R1+0x2e60] ;  /* 0x002e600001107983 */ /* 0x000ee80000300a00 */
[----:B------:R0:W-:Y:S02]  /*42dd0*/  STL [R1+0x2e14], R0 ;  /* 0x002e140001007387 */ /* 0x0001e40000100800 */
[----:B0-----:R-:W-:-:S02]  /*42de0*/  IMAD.MOV.U32 R0, RZ, RZ, R7 ;  /* 0x000000ffff007224 */ /* 0x001fc400078e0007 */
[----:B------:R-:W-:Y:S04]  /*42df0*/  STL [R1+0x2e20], R6 ;  /* 0x002e200601007387 */ /* 0x000fe80000100800 */
[----:B------:R-:W-:Y:S04]  /*42e00*/  STL [R1+0x2e1c], R0 ;  /* 0x002e1c0001007387 */ /* 0x000fe80000100800 */
[----:B------:R0:W-:Y:S04]  /*42e10*/  STL [R1+0x2e28], R28 ;  /* 0x002e281c01007387 */ /* 0x0001e80000100800 */
[----:B------:R-:W3:Y:S04]  /*42e20*/  LDL.LU.64 R10, [R1+0x2e68] ;  /* 0x002e6800010a7983 */ /* 0x000ee80000300a00 */
[----:B0-----:R-:W3:Y:S01]  /*42e30*/  LDL.LU R28, [R1+0x34f0] ;  /* 0x0034f000011c7983 */ /* 0x001ee20000300800 */
[----:B------:R-:W-:-:S02]  /*42e40*/  IMAD.MOV.U32 R0, RZ, RZ, R29 ;  /* 0x000000ffff007224 */ /* 0x000fc400078e001d */
[C---:B------:R-:W-:Y:S01]  /*42e50*/  IMAD R27, R3.reuse, 0x2, R24 ;  /* 0x00000002031b7824 */ /* 0x040fe200078e0218 */
[----:B------:R-:W3:Y:S03]  /*42e60*/  LDL.LU.64 R6, [R1+0x2e70] ;  /* 0x002e700001067983 */ /* 0x000ee60000300a00 */
[----:B------:R-:W-:Y:S01]  /*42e70*/  IMAD R25, R3, 0x2, R27 ;  /* 0x0000000203197824 */ /* 0x000fe200078e021b */
[----:B------:R0:W-:Y:S02]  /*42e80*/  STL [R1+0x2e24], R0 ;  /* 0x002e240001007387 */ /* 0x0001e40000100800 */
[----:B0-----:R-:W-:Y:S02]  /*42e90*/  IMAD.MOV.U32 R0, RZ, RZ, R19 ;  /* 0x000000ffff007224 */ /* 0x001fe400078e0013 */
[----:B------:R-:W-:Y:S04]  /*42ea0*/  STL [R1+0x2e30], R18 ;  /* 0x002e301201007387 */ /* 0x000fe80000100800 */
[----:B------:R-:W-:Y:S04]  /*42eb0*/  STL.64 [R1+0x34c8], R24 ;  /* 0x0034c81801007387 */ /* 0x000fe80000100a00 */
[----:B------:R0:W-:Y:S04]  /*42ec0*/  STL [R1+0x2e2c], R0 ;  /* 0x002e2c0001007387 */ /* 0x0001e80000100800 */
[----:B----4-:R-:W-:Y:S01]  /*42ed0*/  STL [R1+0x2e38], R14 ;  /* 0x002e380e01007387 */ /* 0x010fe20000100800 */
[----:B0-----:R-:W-:-:S03]  /*42ee0*/  IMAD.MOV.U32 R0, RZ, RZ, R15 ;  /* 0x000000ffff007224 */ /* 0x001fc600078e000f */
[----:B------:R-:W4:Y:S04]  /*42ef0*/  LDL.LU.64 R20, [R1+0x2e78] ;  /* 0x002e780001147983 */ /* 0x000f280000300a00 */
[----:B------:R-:W-:Y:S04]  /*42f00*/  STL [R1+0x2e40], R12 ;  /* 0x002e400c01007387 */ /* 0x000fe80000100800 */
[----:B------:R0:W-:Y:S04]  /*42f10*/  STL [R1+0x2e34], R0 ;  /* 0x002e340001007387 */ /* 0x0001e80000100800 */
[----:B------:R-:W4:Y:S01]  /*42f20*/  LDL.LU.64 R18, [R1+0x260] ;  /* 0x0002600001127983 */ /* 0x000f220000300a00 */
[----:B0-----:R-:W-:-:S03]  /*42f30*/  IMAD.MOV.U32 R0, RZ, RZ, R13 ;  /* 0x000000ffff007224 */ /* 0x001fc600078e000d */
[----:B------:R-:W4:Y:S01]  /*42f40*/  LDL.LU.64 R12, [R1+0x2e88] ;  /* 0x002e8800010c7983 */ /* 0x000f220000300a00 */
[----:B------:R-:W-:-:S03]  /*42f50*/  IMAD R26, R3, 0x2, R25 ;  /* 0x00000002031a7824 */ /* 0x000fc600078e0219 */
[----:B------:R0:W-:Y:S04]  /*42f60*/  STL [R1+0x2e3c], R0 ;  /* 0x002e3c0001007387 */ /* 0x0001e80000100800 */
[----:B------:R-:W-:Y:S01]  /*42f70*/  STL.64 [R1+0x34d0], R26 ;  /* 0x0034d01a01007387 */ /* 0x000fe20000100a00 */
[----:B------:R-:W-:Y:S02]  /*42f80*/  IMAD R29, R3, 0x2, R26 ;  /* 0x00000002031d7824 */ /* 0x000fe400078e021a */
[----:B0-----:R-:W-:Y:S01]  /*42f90*/  IMAD.MOV.U32 R0, RZ, RZ, R9 ;  /* 0x000000ffff007224 */ /* 0x001fe200078e0009 */
[----:B------:R0:W-:Y:S04]  /*42fa0*/  STL [R1+0x2e48], R8 ;  /* 0x002e480801007387 */ /* 0x0001e80000100800 */
[----:B0-----:R-:W4:Y:S04]  /*42fb0*/  LDL.LU.64 R8, [R1+0x2e90] ;  /* 0x002e900001087983 */ /* 0x001f280000300a00 */
[----:B------:R5:W-:Y:S02]  /*42fc0*/  STL [R1+0x2e44], R0 ;  /* 0x002e440001007387 */ /* 0x000be40000100800 */
[----:B-----5:R-:W-:-:S02]  /*42fd0*/  IMAD.MOV.U32 R0, RZ, RZ, R5 ;  /* 0x000000ffff007224 */ /* 0x020fc400078e0005 */
[----:B------:R0:W-:Y:S04]  /*42fe0*/  STL [R1+0x2e50], R4 ;  /* 0x002e500401007387 */ /* 0x0001e80000100800 */
[----:B------:R-:W5:Y:S04]  /*42ff0*/  LDL.LU.64 R14, [R1+0x2e98] ;  /* 0x002e9800010e7983 */ /* 0x000f680000300a00 */
[----:B------:R2:W-:Y:S01]  /*43000*/  STL [R1+0x2e4c], R0 ;  /* 0x002e4c0001007387 */ /* 0x0005e20000100800 */
[----:B0-----:R-:W-:-:S04]  /*43010*/  IMAD R4, R3, 0x2, R29 ;  /* 0x0000000203047824 */ /* 0x001fc800078e021d */
[----:B------:R-:W-:Y:S02]  /*43020*/  IMAD R5, R3, 0x2, R4 ;  /* 0x0000000203057824 */ /* 0x000fe400078e0204 */
[----:B--2---:R-:W-:Y:S01]  /*43030*/  IMAD.MOV.U32 R0, RZ, RZ, R23 ;  /* 0x000000ffff007224 */ /* 0x004fe200078e0017 */
[----:B---3--:R-:W-:Y:S04]  /*43040*/  STL.64 [R1+0x34d8], R28 ;  /* 0x0034d81c01007387 */ /* 0x008fe80000100a00 */
[----:B------:R-:W-:Y:S04]  /*43050*/  STL [R1+0x2e58], R22 ;  /* 0x002e581601007387 */ /* 0x000fe80000100800 */
[----:B------:R-:W-:Y:S04]  /*43060*/  STL [R1+0x2e60], R16 ;  /* 0x002e601001007387 */ /* 0x000fe80000100800 */
[----:B------:R0:W-:Y:S04]  /*43070*/  STL [R1+0x2e54], R0 ;  /* 0x002e540001007387 */ /* 0x0001e80000100800 */
[----:B------:R-:W2:Y:S01]  /*43080*/  LDL.LU.64 R26, [R1+0x258] ;  /* 0x00025800011a7983 */ /* 0x000ea20000300a00 */
[----:B0-----:R-:W-:-:S03]  /*43090*/  IMAD.MOV.U32 R0, RZ, RZ, R17 ;  /* 0x000000ffff007224 */ /* 0x001fc600078e0011 */
[----:B------:R-:W3:Y:S04]  /*430a0*/  LDL.LU.64 R16, [R1+0x2ea8] ;  /* 0x002ea80001107983 */ /* 0x000ee80000300a00 */
[----:B------:R0:W-:Y:S04]  /*430b0*/  STL [R1+0x2e5c], R0 ;  /* 0x002e5c0001007387 */ /* 0x0001e80000100800 */
[----:B------:R1:W-:Y:S01]  /*430c0*/  STL [R1+0x2e68], R10 ;  /* 0x002e680a01007387 */ /* 0x0003e20000100800 */
[----:B0-----:R-:W-:-:S03]  /*430d0*/  IMAD.MOV.U32 R0, RZ, RZ, R11 ;  /* 0x000000ffff007224 */ /* 0x001fc600078e000b */
[----:B------:R-:W-:Y:S04]  /*430e0*/  STL [R1+0x2e70], R6 ;  /* 0x002e700601007387 */ /* 0x000fe80000100800 */
[----:B------:R0:W-:Y:S04]  /*430f0*/  STL [R1+0x2e64], R0 ;  /* 0x002e640001007387 */ /* 0x0001e80000100800 */
[----:B-1----:R-:W3:Y:S04]  /*43100*/  LDL.LU.64 R10, [R1+0x2eb0] ;  /* 0x002eb000010a7983 */ /* 0x002ee80000300a00 */
[----:B------:R-:W3:Y:S01]  /*43110*/  LDL.LU.64 R24, [R1+0x2eb8] ;  /* 0x002eb80001187983 */ /* 0x000ee20000300a00 */
[----:B0-----:R-:W-:-:S05]  /*43120*/  IMAD.MOV.U32 R0, RZ, RZ, R7 ;  /* 0x000000ffff007224 */ /* 0x001fca00078e0007 */
[----:B------:R0:W-:Y:S04]  /*43130*/  STL [R1+0x2e6c], R0 ;  /* 0x002e6c0001007387 */ /* 0x0001e80000100800 */
[----:B------:R-:W-:Y:S04]  /*43140*/  STL.64 [R1+0x34e0], R4 ;  /* 0x0034e00401007387 */ /* 0x000fe80000100a00 */
[----:B----4-:R-:W-:Y:S01]  /*43150*/  STL [R1+0x2e78], R20 ;  /* 0x002e781401007387 */ /* 0x010fe20000100800 */
[----:B0-----:R-:W-:-:S03]  /*43160*/  IMAD.MOV.U32 R0, RZ, RZ, R21 ;  /* 0x000000ffff007224 */ /* 0x001fc600078e0015 */
[----:B------:R-:W4:Y:S04]  /*43170*/  LDL.LU.64 R22, [R1+0x250] ;  /* 0x0002500001167983 */ /* 0x000f280000300a00 */
[----:B------:R-:W-:Y:S04]  /*43180*/  STL [R1+0x2e80], R18 ;  /* 0x002e801201007387 */ /* 0x000fe80000100800 */
[----:B------:R0:W-:Y:S02]  /*43190*/  STL [R1+0x2e74], R0 ;  /* 0x002e740001007387 */ /* 0x0001e40000100800 */
[----:B0-----:R-:W-:-:S02]  /*431a0*/  IMAD.MOV.U32 R0, RZ, RZ, R19 ;  /* 0x000000ffff007224 */ /* 0x001fc400078e0013 */
[----:B------:R-:W4:Y:S04]  /*431b0*/  LDL.LU.64 R18, [R1+0x2ec8] ;  /* 0x002ec80001127983 */ /* 0x000f280000300a00 */
[----:B------:R0:W-:Y:S04]  /*431c0*/  STL [R1+0x2e7c], R0 ;  /* 0x002e7c0001007387 */ /* 0x0001e80000100800 */
[----:B------:R1:W-:Y:S01]  /*431d0*/  STL [R1+0x2e88], R12 ;  /* 0x002e880c01007387 */ /* 0x0003e20000100800 */
[----:B0-----:R-:W-:-:S03]  /*431e0*/  IMAD.MOV.U32 R0, RZ, RZ, R13 ;  /* 0x000000ffff007224 */ /* 0x001fc600078e000d */
[----:B-1----:R-:W4:Y:S01]  /*431f0*/  LDL.LU.64 R12, [R1+0x2ed0] ;  /* 0x002ed000010c7983 */ /* 0x002f220000300a00 */
[----:B------:R-:W-:-:S03]  /*43200*/  IMAD R6, R3, 0x2, R5 ;  /* 0x0000000203067824 */ /* 0x000fc600078e0205 */
[----:B------:R0:W-:Y:S01]  /*43210*/  STL [R1+0x2e84], R0 ;  /* 0x002e840001007387 */ /* 0x0001e20000100800 */
[C---:B------:R-:W-:Y:S02]  /*43220*/  IMAD R7, R3.reuse, 0x2, R6 ;  /* 0x0000000203077824 */ /* 0x040fe400078e0206 */
[----:B0-----:R-:W-:Y:S01]  /*43230*/  IMAD.MOV.U32 R0, RZ, RZ, R9 ;  /* 0x000000ffff007224 */ /* 0x001fe200078e0009 */
[----:B------:R0:W-:Y:S04]  /*43240*/  STL [R1+0x2e90], R8 ;  /* 0x002e900801007387 */ /* 0x0001e80000100800 */
[----:B------:R-:W4:Y:S04]  /*43250*/  LDL.LU.64 R20, [R1+0x2ed8] ;  /* 0x002ed80001147983 */ /* 0x000f280000300a00 */
[----:B------:R1:W-:Y:S04]  /*43260*/  STL [R1+0x2e8c], R0 ;  /* 0x002e8c0001007387 */ /* 0x0003e80000100800 */
[----:B------:R-:W-:Y:S01]  /*43270*/  STL.64 [R1+0x34e8], R6 ;  /* 0x0034e80601007387 */ /* 0x000fe20000100a00 */
[----:B0-----:R-:W-:-:S02]  /*43280*/  IMAD R8, R3, 0x2, R7 ;  /* 0x0000000203087824 */ /* 0x001fc400078e0207 */
[----:B-----5:R-:W-:Y:S01]  /*43290*/  IMAD.MOV.U32 R2, RZ, RZ, R15 ;  /* 0x000000ffff027224 */ /* 0x020fe200078e000f */
[----:B------:R0:W-:Y:S04]  /*432a0*/  STL [R1+0x2e98], R14 ;  /* 0x002e980e01007387 */ /* 0x0001e80000100800 */
[----:B-1----:R-:W5:Y:S04]  /*432b0*/  LDL R0, [R1+0x33c0] ;  /* 0x0033c00001007983 */ /* 0x002f680000100800 */
[----:B0-----:R-:W5:Y:S04]  /*432c0*/  LDL.LU.64 R14, [R1+0x248] ;  /* 0x00024800010e7983 */ /* 0x001f680000300a00 */
[----:B------:R2:W-:Y:S02]  /*432d0*/  STL [R1+0x2e94], R2 ;  /* 0x002e940201007387 */ /* 0x0005e40000100800 */
[----:B--2---:R-:W-:-:S02]  /*432e0*/  IMAD.MOV.U32 R2, RZ, RZ, R27 ;  /* 0x000000ffff027224 */ /* 0x004fc400078e001b */
[----:B------:R-:W-:Y:S04]  /*432f0*/  STL [R1+0x2ea0], R26 ;  /* 0x002ea01a01007387 */ /* 0x000fe80000100800 */
[----:B------:R0:W-:Y:S04]  /*43300*/  STL [R1+0x2e9c], R2 ;  /* 0x002e9c0201007387 */ /* 0x0001e80000100800 */
[----:B---3--:R-:W-:Y:S04]  /*43310*/  STL [R1+0x2ea8], R16 ;  /* 0x002ea81001007387 */ /* 0x008fe80000100800 */
[----:B------:R-:W2:Y:S01]  /*43320*/  LDL.LU.64 R6, [R1+0x2ee8] ;  /* 0x002ee80001067983 */ /* 0x000ea20000300a00 */
[----:B0-----:R-:W-:-:S03]  /*43330*/  IMAD.MOV.U32 R2, RZ, RZ, R17 ;  /* 0x000000ffff027224 */ /* 0x001fc600078e0011 */
[----:B------:R-:W3:Y:S04]  /*43340*/  LDL.LU.64 R4, [R1+0x2ef0] ;  /* 0x002ef00001047983 */ /* 0x000ee80000300a00 */
[----:B------:R0:W-:Y:S02]  /*43350*/  STL [R1+0x2ea4], R2 ;  /* 0x002ea40201007387 */ /* 0x0001e40000100800 */
[----:B0-----:R-:W-:Y:S02]  /*43360*/  IMAD.MOV.U32 R2, RZ, RZ, R11 ;  /* 0x000000ffff027224 */ /* 0x001fe400078e000b */
[----:B------:R-:W-:Y:S04]  /*43370*/  STL [R1+0x2eb0], R10 ;  /* 0x002eb00a01007387 */ /* 0x000fe80000100800 */
[----:B------:R-:W3:Y:S04]  /*43380*/  LDL.LU.64 R16, [R1+0x2ef8] ;  /* 0x002ef80001107983 */ /* 0x000ee80000300a00 */
[----:B------:R0:W-:Y:S04]  /*43390*/  STL [R1+0x2eac], R2 ;  /* 0x002eac0201007387 */ /* 0x0001e80000100800 */
[----:B------:R-:W-:Y:S01]  /*433a0*/  STL [R1+0x2eb8], R24 ;  /* 0x002eb81801007387 */ /* 0x000fe20000100800 */
[----:B0-----:R-:W-:-:S03]  /*433b0*/  IMAD.MOV.U32 R2, RZ, RZ, R25 ;  /* 0x000000ffff027224 */ /* 0x001fc600078e0019 */
[----:B----4-:R-:W-:Y:S04]  /*433c0*/  STL [R1+0x2ec0], R22 ;  /* 0x002ec01601007387 */ /* 0x010fe80000100800 */
[----:B------:R0:W-:Y:S04]  /*433d0*/  STL [R1+0x2eb4], R2 ;  /* 0x002eb40201007387 */ /* 0x0001e80000100800 */
[----:B------:R-:W4:Y:S01]  /*433e0*/  LDL.LU.64 R28, [R1+0x240] ;  /* 0x00024000011c7983 */ /* 0x000f220000300a00 */
[----:B0-----:R-:W-:-:S05]  /*433f0*/  IMAD.MOV.U32 R2, RZ, RZ, R23 ;  /* 0x000000ffff027224 */ /* 0x001fca00078e0017 */
[----:B------:R0:W-:Y:S04]  /*43400*/  STL [R1+0x2ebc], R2 ;  /* 0x002ebc0201007387 */ /* 0x0001e80000100800 */
[----:B------:R1:W-:Y:S01]  /*43410*/  STL [R1+0x2ec8], R18 ;  /* 0x002ec81201007387 */ /* 0x0003e20000100800 */
[----:B0-----:R-:W-:-:S03]  /*43420*/  IMAD.MOV.U32 R2, RZ, RZ, R19 ;  /* 0x000000ffff027224 */ /* 0x001fc600078e0013 */
[----:B------:R-:W4:Y:S04]  /*43430*/  LDL.LU.64 R26, [R1+0x2f08] ;  /* 0x002f0800011a7983 */ /* 0x000f280000300a00 */
[----:B-1----:R-:W4:Y:S04]  /*43440*/  LDL.LU.64 R18, [R1+0x2f10] ;  /* 0x002f100001127983 */ /* 0x002f280000300a00 */
[----:B------:R0:W-:Y:S04]  /*43450*/  STL [R1+0x2ec4], R2 ;  /* 0x002ec40201007387 */ /* 0x0001e80000100800 */
[----:B------:R-:W-:Y:S04]  /*43460*/  STL [R1+0x2ed0], R12 ;  /* 0x002ed00c01007387 */ /* 0x000fe80000100800 */
[----:B------:R-:W4:Y:S01]  /*43470*/  LDL.LU.64 R24, [R1+0x268] ;  /* 0x0002680001187983 */ /* 0x000f220000300a00 */
[----:B0-----:R-:W-:-:S05]  /*43480*/  IMAD.MOV.U32 R2, RZ, RZ, R13 ;  /* 0x000000ffff027224 */ /* 0x001fca00078e000d */
[----:B------:R0:W-:Y:S02]  /*43490*/  STL [R1+0x2ecc], R2 ;  /* 0x002ecc0201007387 */ /* 0x0001e40000100800 */
[----:B0-----:R-:W-:Y:S02]  /*434a0*/  IMAD.MOV.U32 R2, RZ, RZ, R21 ;  /* 0x000000ffff027224 */ /* 0x001fe400078e0015 */
[----:B------:R0:W-:Y:S04]  /*434b0*/  STL [R1+0x2ed8], R20 ;  /* 0x002ed81401007387 */ /* 0x0001e80000100800 */
[----:B0-----:R-:W4:Y:S04]  /*434c0*/  LDL.LU.64 R20, [R1+0x2f18] ;  /* 0x002f180001147983 */ /* 0x001f280000300a00 */
[----:B------:R-:W-:Y:S01]  /*434d0*/  STL [R1+0x2ed4], R2 ;  /* 0x002ed40201007387 */ /* 0x000fe20000100800 */
[----:B-----5:R-:W-:Y:S01]  /*434e0*/  ISETP.GE.AND P1, PT, R0, RZ, PT ;  /* 0x000000ff0000720c */ /* 0x020fe20003f26270 */
[----:B------:R-:W-:-:S02]  /*434f0*/  IMAD.MOV.U32 R0, RZ, RZ, R15 ;  /* 0x000000ffff007224 */ /* 0x000fc400078e000f */
[----:B------:R-:W-:Y:S04]  /*43500*/  STL [R1+0x2ee0], R14 ;  /* 0x002ee00e01007387 */ /* 0x000fe80000100800 */
[----:B------:R-:W5:Y:S04]  /*43510*/  LDL.LU.64 R22, [R1+0x9b8] ;  /* 0x0009b80001167983 */ /* 0x000f680000300a00 */
[----:B------:R2:W-:Y:S02]  /*43520*/  STL [R1+0x2edc], R0 ;  /* 0x002edc0001007387 */ /* 0x0005e40000100800 */
[----:B--2---:R-:W-:-:S02]  /*43530*/  IMAD.MOV.U32 R0, RZ, RZ, R7 ;  /* 0x000000ffff007224 */ /* 0x004fc400078e0007 */
[----:B------:R0:W-:Y:S01]  /*43540*/  STL [R1+0x2ee8], R6 ;  /* 0x002ee80601007387 */ /* 0x0001e20000100800 */
[----:B---3--:R-:W-:-:S03]  /*43550*/  IMAD.MOV.U32 R2, RZ, RZ, R5 ;  /* 0x000000ffff027224 */ /* 0x008fc600078e0005 */
[----:B0-----:R-:W2:Y:S04]  /*43560*/  LDL.LU.64 R6, [R1+0x34e8] ;  /* 0x0034e80001067983 */ /* 0x001ea80000300a00 */
[----:B------:R0:W-:Y:S04]  /*43570*/  STL [R1+0x2ef0], R4 ;  /* 0x002ef00401007387 */ /* 0x0001e80000100800 */
[----:B------:R1:W-:Y:S04]  /*43580*/  STL [R1+0x2ee4], R0 ;  /* 0x002ee40001007387 */ /* 0x0003e80000100800 */
[----:B0-----:R-:W3:Y:S04]  /*43590*/  LDL.LU.64 R4, [R1+0x34e0] ;  /* 0x0034e00001047983 */ /* 0x001ee80000300a00 */
[----:B-1----:R-:W2:Y:S04]  /*435a0*/  LDL.LU R0, [R1+0x1088] ;  /* 0x0010880001007983 */ /* 0x002ea80000300800 */
[----:B------:R0:W-:Y:S04]  /*435b0*/  STL [R1+0x2eec], R2 ;  /* 0x002eec0201007387 */ /* 0x0001e80000100800 */
[----:B------:R-:W-:Y:S01]  /*435c0*/  STL [R1+0x2ef8], R16 ;  /* 0x002ef81001007387 */ /* 0x000fe20000100800 */
[----:B0-----:R-:W-:-:S05]  /*435d0*/  IMAD.MOV.U32 R2, RZ, RZ, R17 ;  /* 0x000000ffff027224 */ /* 0x001fca00078e0011 */
[----:B------:R0:W-:Y:S04]  /*435e0*/  STL [R1+0x2ef4], R2 ;  /* 0x002ef40201007387 */ /* 0x0001e80000100800 */
[----:B----4-:R1:W-:Y:S01]  /*435f0*/  STL [R1+0x2f00], R28 ;  /* 0x002f001c01007387 */ /* 0x0103e20000100800 */
[----:B0-----:R-:W-:-:S03]  /*43600*/  IMAD.MOV.U32 R2, RZ, RZ, R29 ;  /* 0x000000ffff027224 */ /* 0x001fc600078e001d */
[----:B-1----:R-:W4:Y:S04]  /*43610*/  LDL.LU.64 R28, [R1+0x34d8] ;  /* 0x0034d800011c7983 */ /* 0x002f280000300a00 */
[----:B------:R0:W-:Y:S04]  /*43620*/  STL [R1+0x2efc], R2 ;  /* 0x002efc0201007387 */ /* 0x0001e80000100800 */
[----:B------:R1:W-:Y:S01]  /*43630*/  STL [R1+0x2f08], R26 ;  /* 0x002f081a01007387 */ /* 0x0003e20000100800 */
[----:B0-----:R-:W-:-:S03]  /*43640*/  IMAD.MOV.U32 R2, RZ, RZ, R27 ;  /* 0x000000ffff027224 */ /* 0x001fc600078e001b */
[----:B-1----:R-:W3:Y:S04]  /*43650*/  LDL.LU.64 R26, [R1+0x34d0] ;  /* 0x0034d000011a7983 */ /* 0x002ee80000300a00 */
[----:B------:R-:W-:Y:S04]  /*43660*/  STL [R1+0x2f10], R18 ;  /* 0x002f101201007387 */ /* 0x000fe80000100800 */
[----:B------:R0:W-:Y:S02]  /*43670*/  STL [R1+0x2f04], R2 ;  /* 0x002f040201007387 */ /* 0x0001e40000100800 */
[----:B0-----:R-:W-:-:S05]  /*43680*/  IMAD.MOV.U32 R2, RZ, RZ, R19 ;  /* 0x000000ffff027224 */ /* 0x001fca00078e0013 */
[----:B------:R0:W-:Y:S04]  /*43690*/  STL [R1+0x2f0c], R2 ;  /* 0x002f0c0201007387 */ /* 0x0001e80000100800 */
[----:B------:R1:W-:Y:S01]  /*436a0*/  STL [R1+0x3104], R24 ;  /* 0x0031041801007387 */ /* 0x0003e20000100800 */
[----:B0-----:R-:W-:-:S03]  /*436b0*/  IMAD.MOV.U32 R2, RZ, RZ, R25 ;  /* 0x000000ffff027224 */ /* 0x001fc600078e0019 */
[----:B-1----:R-:W4:Y:S01]  /*436c0*/  LDL.LU.64 R24, [R1+0x34c8] ;  /* 0x0034c80001187983 */ /* 0x002f220000300a00 */
[----:B------:R-:W-:Y:S01]  /*436d0*/  ISETP.NE.AND P0, PT, RZ, c[0x0][0x178], PT ;  /* 0x00005e00ff007a0c */ /* 0x000fe20003f05270 */
[----:B------:R-:W-:-:S04]  /*436e0*/  IMAD R9, R3, 0x2, R8 ;  /* 0x0000000203097824 */ /* 0x000fc800078e0208 */
[----:B------:R-:W-:-:S04]  /*436f0*/  IMAD R10, R3, 0x2, R9 ;  /* 0x00000002030a7824 */ /* 0x000fc800078e0209 */
[----:B------:R-:W-:-:S04]  /*43700*/  IMAD R11, R3, 0x2, R10 ;  /* 0x00000002030b7824 */ /* 0x000fc800078e020a */
[----:B------:R-:W-:-:S04]  /*43710*/  IMAD R12, R3, 0x2, R11 ;  /* 0x00000002030c7824 */ /* 0x000fc800078e020b */
[C---:B------:R-:W-:Y:S01]  /*43720*/  IMAD R13, R3.reuse, 0x2, R12 ;  /* 0x00000002030d7824 */ /* 0x040fe200078e020c */
[----:B------:R-:W-:Y:S03]  /*43730*/  STL [R1+0x3100], R2 ;  /* 0x0031000201007387 */ /* 0x000fe60000100800 */
[C---:B------:R-:W-:Y:S01]  /*43740*/  IMAD R14, R3.reuse, 0x2, R13 ;  /* 0x00000002030e7824 */ /* 0x040fe200078e020d */
[----:B------:R0:W-:Y:S03]  /*43750*/  STL [R1+0x310c], R20 ;  /* 0x00310c1401007387 */ /* 0x0001e60000100800 */
[C---:B------:R-:W-:Y:S01]  /*43760*/  IMAD R15, R3.reuse, 0x2, R14 ;  /* 0x00000002030f7824 */ /* 0x040fe200078e020e */
[----:B------:R1:W-:Y:S03]  /*43770*/  STL [R1+0x3108], R21 ;  /* 0x0031081501007387 */ /* 0x0003e60000100800 */
[----:B------:R-:W-:-:S04]  /*43780*/  IMAD R16, R3, 0x2, R15 ;  /* 0x0000000203107824 */ /* 0x000fc800078e020f */
[----:B------:R-:W-:-:S04]  /*43790*/  IMAD R17, R3, 0x2, R16 ;  /* 0x0000000203117824 */ /* 0x000fc800078e0210 */
[----:B------:R-:W-:-:S04]  /*437a0*/  IMAD R19, R3, 0x2, R17 ;  /* 0x0000000203137824 */ /* 0x000fc800078e0211 */
[----:B------:R-:W-:-:S04]  /*437b0*/  IMAD R18, R3, 0x2, R19 ;  /* 0x0000000203127824 */ /* 0x000fc800078e0213 */
[----:B0-----:R-:W-:-:S04]  /*437c0*/  IMAD R20, R3, 0x2, R18 ;  /* 0x0000000203147824 */ /* 0x001fc800078e0212 */
[----:B-1----:R-:W-:Y:S01]  /*437d0*/  IMAD R21, R3, 0x2, R20 ;  /* 0x0000000203157824 */ /* 0x002fe200078e0214 */
[----:B-----5:R0:W-:Y:S02]  /*437e0*/  STL [R1+0x3114], R22 ;  /* 0x0031141601007387 */ /* 0x0201e40000100800 */
[----:B0-----:R-:W-:-:S05]  /*437f0*/  IMAD.MOV.U32 R22, RZ, RZ, R23 ;  /* 0x000000ffff167224 */ /* 0x001fca00078e0017 */
[----:B------:R3:W-:Y:S01]  /*43800*/  STL [R1+0x3110], R22 ;  /* 0x0031101601007387 */ /* 0x0007e20000100800 */
[----:B--2---:R-:W-:Y:S01]  /*43810*/  @!P1 IMAD.MOV R0, RZ, RZ, -R0 ;  /* 0x000000ffff009224 */ /* 0x004fe200078e0a00 */
[----:B------:R-:W-:-:S05]  /*43820*/  @!P0 LOP3.LUT R0, RZ, c[0x0][0x178], RZ, 0x33, !PT ;  /* 0x00005e00ff008a12 */ /* 0x000fca00078e33ff */
[----:B------:R-:W-:-:S05]  /*43830*/  IMAD R0, R0, c[0x0][0x184], RZ ;  /* 0x0000610000007a24 */ /* 0x000fca00078e02ff */
[----:B------:R-:W-:-:S04]  /*43840*/  LEA R2, P0, R0, c[0x0][0x160], 0x1 ;  /* 0x0000580000027a11 */ /* 0x000fc800078008ff */
[----:B------:R-:W-:Y:S02]  /*43850*/  LEA.HI.X.SX32 R0, R0, c[0x0][0x164], 0x1, P0 ;  /* 0x0000590000007a11 */ /* 0x000fe400000f0eff */
[-C--:B---3--:R-:W-:Y:S02]  /*43860*/  LEA R22, P6, R27, R2.reuse, 0x1 ;  /* 0x000000021b167211 */ /* 0x088fe400078c08ff */
[----:B----4-:R-:W-:-:S05]  /*43870*/  LEA R23, P1, R24, R2, 0x1 ;  /* 0x0000000218177211 */ /* 0x010fca00078208ff */
[----:B------:R0:W-:Y:S04]  /*43880*/  STL [R1+0x2f18], R23 ;  /* 0x002f181701007387 */ /* 0x0001e80000100800 */
[----:B------:R-:W-:Y:S01]  /*43890*/  STL [R1+0x2f20], R22 ;  /* 0x002f201601007387 */ /* 0x000fe20000100800 */
[----:B0-----:R-:W-:-:S05]  /*438a0*/  LEA R23, P5, R25, R2, 0x1 ;  /* 0x0000000219177211 */ /* 0x001fca00078a08ff */
[----:B------:R0:W-:Y:S02]  /*438b0*/  STL [R1+0x2f28], R23 ;  /* 0x002f281701007387 */ /* 0x0001e40000100800 */
[----:B0-----:R-:W-:-:S05]  /*438c0*/  LEA R23, P0, R26, R2, 0x1 ;  /* 0x000000021a177211 */ /* 0x001fca00078008ff */
[----:B------:R0:W-:Y:S01]  /*438d0*/  STL [R1+0x2f30], R23 ;  /* 0x002f301701007387 */ /* 0x0001e20000100800 */
[----:B------:R-:W-:Y:S01]  /*438e0*/  IMAD R22, R3, 0x2, R21 ;  /* 0x0000000203167824 */ /* 0x000fe200078e0215 */
[----:B0-----:R-:W-:-:S05]  /*438f0*/  LEA R23, P4, R29, R2, 0x1 ;  /* 0x000000021d177211 */ /* 0x001fca00078808ff */
[----:B------:R0:W-:Y:S01]  /*43900*/  STL [R1+0x2f38], R23 ;  /* 0x002f381701007387 */ /* 0x0001e20000100800 */
[----:B------:R-:W-:Y:S02]  /*43910*/  LEA.HI.X.SX32 R24, R24, R0, 0x1, P1 ;  /* 0x0000000018187211 */ /* 0x000fe400008f0eff */
[----:B0-----:R-:W-:-:S05]  /*43920*/  LEA R23, P3, R4, R2, 0x1 ;  /* 0x0000000204177211 */ /* 0x001fca00078608ff */
[----:B------:R0:W-:Y:S01]  /*43930*/  STL [R1+0x2f40], R23 ;  /* 0x002f401701007387 */ /* 0x0001e20000100800 */
[----:B------:R-:W-:Y:S01]  /*43940*/  LEA.HI.X.SX32 R27, R27, R0, 0x1, P6 ;  /* 0x000000001b1b7211 */ /* 0x000fe200030f0eff */
[----:B0-----:R-:W-:Y:S01]  /*43950*/  IMAD R23, R3, 0x2, R22 ;  /* 0x0000000203177824 */ /* 0x001fe200078e0216 */
[----:B------:R-:W-:-:S05]  /*43960*/  LEA R3, P2, R5, R2, 0x1 ;  /* 0x0000000205037211 */ /* 0x000fca00078408ff */
[----:B------:R-:W-:Y:S04]  /*43970*/  STL [R1+0x2f48], R3 ;  /* 0x002f480301007387 */ /* 0x000fe80000100800 */
[----:B------:R0:W-:Y:S02]  /*43980*/  STL [R1+0x2f14], R24 ;  /* 0x002f141801007387 */ /* 0x0001e40000100800 */
[----:B0-----:R-:W-:-:S05]  /*43990*/  LEA R24, P1, R6, R2, 0x1 ;  /* 0x0000000206187211 */ /* 0x001fca00078208ff */
[----:B------:R-:W-:Y:S04]  /*439a0*/  STL [R1+0x2f50], R24 ;  /* 0x002f501801007387 */ /* 0x000fe80000100800 */
[----:B------:R0:W-:Y:S02]  /*439b0*/  STL [R1+0x2f1c], R27 ;  /* 0x002f1c1b01007387 */ /* 0x0001e40000100800 */
[----:B0-----:R-:W-:-:S05]  /*439c0*/  LEA R27, P6, R7, R2, 0x1 ;  /* 0x00000002071b7211 */ /* 0x001fca00078c08ff */
[----:B------:R0:W-:Y:S02]  /*439d0*/  STL [R1+0x2f58], R27 ;  /* 0x002f581b01007387 */ /* 0x0001e40000100800 */
[----:B0-----:R-:W-:-:S05]  /*439e0*/  LEA.HI.X.SX32 R27, R25, R0, 0x1, P5 ;  /* 0x00000000191b7211 */ /* 0x001fca00028f0eff */
[----:B------:R0:W-:Y:S01]  /*439f0*/  STL [R1+0x2f24], R27 ;  /* 0x002f241b01007387 */ /* 0x0001e20000100800 */
[-C--:B------:R-:W-:Y:S02]  /*43a00*/  LEA.HI.X.SX32 R26, R26, R0.reuse, 0x1, P0 ;  /* 0x000000001a1a7211 */ /* 0x080fe400000f0eff */
[----:B------:R-:W-:Y:S02]  /*43a10*/  LEA.HI.X.SX32 R29, R29, R0, 0x1, P4 ;  /* 0x000000001d1d7211 */ /* 0x000fe400020f0eff */
[----:B0-----:R-:W-:-:S05]  /*43a20*/  LEA R27, P5, R8, R2, 0x1 ;  /* 0x00000002081b7211 */ /* 0x001fca00078a08ff */
[----:B------:R0:W-:Y:S04]  /*43a30*/  STL [R1+0x2f60], R27 ;  /* 0x002f601b01007387 */ /* 0x0001e80000100800 */
[----:B------:R-:W-:Y:S01]  /*43a40*/  STL [R1+0x2f2c], R26 ;  /* 0x002f2c1a01007387 */ /* 0x000fe20000100800 */
[----:B0-----:R-:W-:-:S05]  /*43a50*/  LEA R27, P0, R9, R2, 0x1 ;  /* 0x00000002091b7211 */ /* 0x001fca00078008ff */
[----:B------:R0:W-:Y:S04]  /*43a60*/  STL [R1+0x2f68], R27 ;  /* 0x002f681b01007387 */ /* 0x0001e80000100800 */
[----:B------:R1:W-:Y:S01]  /*43a70*/  STL [R1+0x2f34], R29 ;  /* 0x002f341d01007387 */ /* 0x0003e20000100800 */
[----:B0-----:R-:W-:Y:S02]  /*43a80*/  LEA R27, P4, R10, R2, 0x1 ;  /* 0x000000020a1b7211 */ /* 0x001fe400078808ff */
[----:B-1----:R-:W-:-:S03]  /*43a90*/  LEA.HI.X.SX32 R29, R4, R0, 0x1, P3 ;  /* 0x00000000041d7211 */ /* 0x002fc600018f0eff */
[----:B------:R0:W-:Y:S04]  /*43aa0*/  STL [R1+0x2f70], R27 ;  /* 0x002f701b01007387 */ /* 0x0001e80000100800 */
[----:B------:R1:W-:Y:S01]  /*43ab0*/  STL [R1+0x2f3c], R29 ;  /* 0x002f3c1d01007387 */ /* 0x0003e20000100800 */
[----:B0-----:R-:W-:Y:S02]  /*43ac0*/  LEA R27, P3, R11, R2, 0x1 ;  /* 0x000000020b1b7211 */ /* 0x001fe400078608ff */
[----:B-1----:R-:W-:Y:S02]  /*43ad0*/  LEA.HI.X.SX32 R29, R5, R0, 0x1, P2 ;  /* 0x00000000051d7211 */ /* 0x002fe400010f0eff */
[----:B------:R-:W-:Y:S01]  /*43ae0*/  LEA R5, P2, R12, R2, 0x1 ;  /* 0x000000020c057211 */ /* 0x000fe200078408ff */
[----:B------:R-:W-:Y:S01]  /*43af0*/  STL [R1+0x2f78], R27 ;  /* 0x002f781b01007387 */ /* 0x000fe20000100800 */
[----:B------:R-:W-:-:S03]  /*43b00*/  LEA.HI.X.SX32 R6, R6, R0, 0x1, P1 ;  /* 0x0000000006067211 */ /* 0x000fc600008f0eff */
[----:B------:R-:W-:Y:S01]  /*43b10*/  STL [R1+0x2f44], R29 ;  /* 0x002f441d01007387 */ /* 0x000fe20000100800 */
[----:B------:R-:W-:-:S03]  /*43b20*/  LEA.HI.X.SX32 R7, R7, R0, 0x1, P6 ;  /* 0x0000000007077211 */ /* 0x000fc600030f0eff */
[----:B------:R0:W-:Y:S01]  /*43b30*/  STL [R1+0x2f80], R5 ;  /* 0x002f800501007387 */ /* 0x0001e20000100800 */
[----:B------:R-:W-:-:S03]  /*43b40*/  LEA.HI.X.SX32 R8, R8, R0, 0x1, P5 ;  /* 0x0000000008087211 */ /* 0x000fc600028f0eff */
[----:B------:R-:W-:Y:S01]  /*43b50*/  STL [R1+0x2f4c], R6 ;  /* 0x002f4c0601007387 */ /* 0x000fe20000100800 */
[----:B0-----:R-:W-:-:S05]  /*43b60*/  LEA R5, P1, R13, R2, 0x1 ;  /* 0x000000020d057211 */ /* 0x001fca00078208ff */
[----:B------:R0:W-:Y:S04]  /*43b70*/  STL [R1+0x2f88], R5 ;  /* 0x002f880501007387 */ /* 0x0001e80000100800 */
[----:B------:R1:W-:Y:S01]  /*43b80*/  STL [R1+0x2f54], R7 ;  /* 0x002f540701007387 */ /* 0x0003e20000100800 */
[-C--:B0-----:R-:W-:Y:S02]  /*43b90*/  LEA R5, P6, R14, R2.reuse, 0x1 ;  /* 0x000000020e057211 */ /* 0x081fe400078c08ff */
[----:B-1----:R-:W-:-:S03]  /*43ba0*/  LEA R7, P5, R15, R2, 0x1 ;  /* 0x000000020f077211 */ /* 0x002fc600078a08ff */
[----:B------:R-:W-:Y:S01]  /*43bb0*/  STL [R1+0x2f90], R5 ;  /* 0x002f900501007387 */ /* 0x000fe20000100800 */
[----:B------:R-:W-:-:S03]  /*43bc0*/  LEA.HI.X.SX32 R9, R9, R0, 0x1, P0 ;  /* 0x0000000009097211 */ /* 0x000fc600000f0eff */
[----:B------:R0:W-:Y:S04]  /*43bd0*/  STL [R1+0x2f5c], R8 ;  /* 0x002f5c0801007387 */ /* 0x0001e80000100800 */
[----:B------:R1:W-:Y:S01]  /*43be0*/  STL [R1+0x2f98], R7 ;  /* 0x002f980701007387 */ /* 0x0003e20000100800 */
[----:B0-----:R-:W-:-:S03]  /*43bf0*/  LEA R8, P0, R16, R2, 0x1 ;  /* 0x0000000210087211 */ /* 0x001fc600078008ff */
[----:B------:R-:W-:Y:S01]  /*43c00*/  STL [R1+0x2f64], R9 ;  /* 0x002f640901007387 */ /* 0x000fe20000100800 */
[----:B-1----:R-:W-:-:S03]  /*43c10*/  LEA.HI.X.SX32 R7, R10, R0, 0x1, P4 ;  /* 0x000000000a077211 */ /* 0x002fc600020f0eff */
[----:B------:R-:W-:Y:S04]  /*43c20*/  STL [R1+0x2fa0], R8 ;  /* 0x002fa00801007387 */ /* 0x000fe80000100800 */
[----:B------:R0:W-:Y:S04]  /*43c30*/  STL [R1+0x2f6c], R7 ;  /* 0x002f6c0701007387 */ /* 0x0001e80000100800 */
[----:B0-----:R-:W0:Y:S01]  /*43c40*/  S2R R7, SR_TID.X ;  /* 0x0000000000077919 */ /* 0x001e220000002100 */
[----:B------:R-:W-:Y:S02]  /*43c50*/  LEA R8, P4, R17, R2, 0x1 ;  /* 0x0000000211087211 */ /* 0x000fe400078808ff */
[----:B------:R-:W-:-:S03]  /*43c60*/  LEA.HI.X.SX32 R9, R11, R0, 0x1, P3 ;  /* 0x000000000b097211 */ /* 0x000fc600018f0eff */
[----:B------:R1:W-:Y:S04]  /*43c70*/  STL [R1+0x2fa8], R8 ;  /* 0x002fa80801007387 */ /* 0x0003e80000100800 */
[----:B------:R2:W-:Y:S01]  /*43c80*/  STL [R1+0x2f74], R9 ;  /* 0x002f740901007387 */ /* 0x0005e20000100800 */
[----:B-1----:R-:W-:Y:S02]  /*43c90*/  LEA R8, P3, R19, R2, 0x1 ;  /* 0x0000000213087211 */ /* 0x002fe400078608ff */
[-C--:B--2---:R-:W-:Y:S02]  /*43ca0*/  LEA.HI.X.SX32 R9, R12, R0.reuse, 0x1, P2 ;  /* 0x000000000c097211 */ /* 0x084fe400010f0eff */
[----:B0-----:R-:W-:Y:S01]  /*43cb0*/  SHF.R.U32.HI R7, RZ, 0x5, R7 ;  /* 0x00000005ff077819 */ /* 0x001fe20000011607 */
[----:B------:R0:W-:Y:S03]  /*43cc0*/  STL [R1+0x2fb0], R8 ;  /* 0x002fb00801007387 */ /* 0x0001e60000100800 */
[----:B------:R-:W-:Y:S01]  /*43cd0*/  SGXT.U32 R7, R7, 0x1 ;  /* 0x000000010707781a */ /* 0x000fe20000000000 */
[----:B------:R1:W-:Y:S01]  /*43ce0*/  STL [R1+0x2f7c], R9 ;  /* 0x002f7c0901007387 */ /* 0x0003e20000100800 */
[----:B------:R-:W-:-:S02]  /*43cf0*/  LEA.HI.X.SX32 R10, R13, R0, 0x1, P1 ;  /* 0x000000000d0a7211 */ /* 0x000fc400008f0eff */
[----:B0-----:R-:W-:Y:S01]  /*43d00*/  LEA R8, P2, R18, R2, 0x1 ;  /* 0x0000000212087211 */ /* 0x001fe200078408ff */
[----:B-1----:R-:W-:-:S04]  /*43d10*/  IMAD R9, R7, c[0x0][0x188], RZ ;  /* 0x0000620007097a24 */ /* 0x002fc800078e02ff */
[----:B------:R-:W-:Y:S01]  /*43d20*/  STL [R1+0x2fb8], R8 ;  /* 0x002fb80801007387 */ /* 0x000fe20000100800 */
[----:B------:R-:W-:-:S03]  /*43d30*/  LEA R12, P1, R20, R2, 0x1 ;  /* 0x00000002140c7211 */ /* 0x000fc600078208ff */
[----:B------:R0:W-:Y:S04]  /*43d40*/  STL [R1+0x2f84], R10 ;  /* 0x002f840a01007387 */ /* 0x0001e80000100800 */
[----:B------:R1:W-:Y:S01]  /*43d50*/  STL [R1+0x2fc0], R12 ;  /* 0x002fc00c01007387 */ /* 0x0003e20000100800 */
[----:B0-----:R-:W-:Y:S02]  /*43d60*/  LEA.HI.X.SX32 R10, R14, R0, 0x1, P6 ;  /* 0x000000000e0a7211 */ /* 0x001fe400030f0eff */
[----:B------:R-:W-:-:S03]  /*43d70*/  LEA R7, P6, R9, R2, 0x1 ;  /* 0x0000000209077211 */ /* 0x000fc600078c08ff */
[----:B------:R0:W-:Y:S01]  /*43d80*/  STL [R1+0x2f8c], R10 ;  /* 0x002f8c0a01007387 */ /* 0x0001e20000100800 */
[----:B-1----:R-:W-:-:S03]  /*43d90*/  LEA.HI.X.SX32 R12, R17, R0, 0x1, P4 ;  /* 0x00000000110c7211 */ /* 0x002fc600020f0eff */
[----:B------:R1:W-:Y:S01]  /*43da0*/  STL [R1+0x30fc], R7 ;  /* 0x0030fc0701007387 */ /* 0x0003e20000100800 */
[-C--:B0-----:R-:W-:Y:S02]  /*43db0*/  LEA.HI.X.SX32 R10, R15, R0.reuse, 0x1, P5 ;  /* 0x000000000f0a7211 */ /* 0x081fe400028f0eff */
[----:B-1----:R-:W-:-:S03]  /*43dc0*/  LEA.HI.X.SX32 R7, R16, R0, 0x1, P0 ;  /* 0x0000000010077211 */ /* 0x002fc600000f0eff */
[----:B------:R-:W-:Y:S01]  /*43dd0*/  STL [R1+0x2f94], R10 ;  /* 0x002f940a01007387 */ /* 0x000fe20000100800 */
[----:B------:R-:W-:-:S03]  /*43de0*/  LEA R13, P0, R21, R2, 0x1 ;  /* 0x00000002150d7211 */ /* 0x000fc600078008ff */
[----:B------:R0:W-:Y:S04]  /*43df0*/  STL [R1+0x2f9c], R7 ;  /* 0x002f9c0701007387 */ /* 0x0001e80000100800 */
[----:B------:R1:W-:Y:S01]  /*43e00*/  STL [R1+0x2fa4], R12 ;  /* 0x002fa40c01007387 */ /* 0x0003e20000100800 */
[-C--:B0-----:R-:W-:Y:S02]  /*43e10*/  LEA.HI.X.SX32 R7, R19, R0.reuse, 0x1, P3 ;  /* 0x0000000013077211 */ /* 0x081fe400018f0eff */
[----:B-1----:R-:W-:-:S03]  /*43e20*/  LEA.HI.X.SX32 R12, R18, R0, 0x1, P2 ;  /* 0x00000000120c7211 */ /* 0x002fc600010f0eff */
[----:B------:R-:W-:Y:S01]  /*43e30*/  STL [R1+0x2fac], R7 ;  /* 0x002fac0701007387 */ /* 0x000fe20000100800 */
[----:B------:R-:W-:-:S03]  /*43e40*/  IMAD.MOV R3, RZ, RZ, -c[0x0][0x188] ;  /* 0x80006200ff037624 */ /* 0x000fc600078e02ff */
[----:B------:R0:W-:Y:S04]  /*43e50*/  STL [R1+0x2fb4], R12 ;  /* 0x002fb40c01007387 */ /* 0x0001e80000100800 */
[----:B------:R1:W-:Y:S01]  /*43e60*/  STL [R1+0x2fc8], R13 ;  /* 0x002fc80d01007387 */ /* 0x0003e20000100800 */
[-C--:B0-----:R-:W-:Y:S02]  /*43e70*/  LEA.HI.X.SX32 R12, R20, R0.reuse, 0x1, P1 ;  /* 0x00000000140c7211 */ /* 0x081fe400008f0eff */
[-C--:B-1----:R-:W-:Y:S02]  /*43e80*/  LEA.HI.X.SX32 R13, R9, R0.reuse, 0x1, P6 ;  /* 0x00000000090d7211 */ /* 0x082fe400030f0eff */
[----:B------:R-:W-:Y:S01]  /*43e90*/  LEA.HI.X.SX32 R9, R21, R0, 0x1, P0 ;  /* 0x0000000015097211 */ /* 0x000fe200000f0eff */
[----:B------:R-:W-:Y:S01]  /*43ea0*/  STL [R1+0x2fbc], R12 ;  /* 0x002fbc0c01007387 */ /* 0x000fe20000100800 */
[----:B------:R-:W-:-:S03]  /*43eb0*/  IMAD R24, R3, 0x2, R23 ;  /* 0x0000000203187824 */ /* 0x000fc600078e0217 */
[----:B------:R0:W-:Y:S01]  /*43ec0*/  STL [R1+0x30f8], R13 ;  /* 0x0030f80d01007387 */ /* 0x0001e20000100800 */
[----:B------:R-:W-:-:S03]  /*43ed0*/  IMAD R25, R3, 0x2, R24 ;  /* 0x0000000203197824 */ /* 0x000fc600078e0218 */
[----:B------:R1:W-:Y:S01]  /*43ee0*/  STL [R1+0x2fc4], R9 ;  /* 0x002fc40901007387 */ /* 0x0003e20000100800 */
[-C--:B------:R-:W-:Y:S02]  /*43ef0*/  LEA R15, P2, R24, R2.reuse, 0x1 ;  /* 0x00000002180f7211 */ /* 0x080fe400078408ff */
[-C--:B0-----:R-:W-:Y:S02]  /*43f00*/  LEA R13, P0, R22, R2.reuse, 0x1 ;  /* 0x00000002160d7211 */ /* 0x081fe400078008ff */
[----:B-1----:R-:W-:-:S03]  /*43f10*/  LEA R9, P1, R23, R2, 0x1 ;  /* 0x0000000217097211 */ /* 0x002fc600078208ff */
[----:B------:R-:W-:Y:S01]  /*43f20*/  STL [R1+0x2fd0], R13 ;  /* 0x002fd00d01007387 */ /* 0x000fe20000100800 */
[----:B------:R-:W-:-:S03]  /*43f30*/  IMAD R26, R3, 0x2, R25 ;  /* 0x00000002031a7824 */ /* 0x000fc600078e0219 */
[----:B------:R0:W-:Y:S01]  /*43f40*/  STL [R1+0x2fd8], R9 ;  /* 0x002fd80901007387 */ /* 0x0001e20000100800 */
[-C--:B------:R-:W-:Y:S01]  /*43f50*/  LEA.HI.X.SX32 R16, R23, R0.reuse, 0x1, P1 ;  /* 0x0000000017107211 */ /* 0x080fe200008f0eff */
[----:B------:R-:W-:Y:S02]  /*43f60*/  IMAD R4, R3, 0x2, R26 ;  /* 0x0000000203047824 */ /* 0x000fe400078e021a */
[----:B------:R1:W-:Y:S01]  /*43f70*/  STL [R1+0x2fe0], R15 ;  /* 0x002fe00f01007387 */ /* 0x0003e20000100800 */
[-C--:B0-----:R-:W-:Y:S02]  /*43f80*/  LEA.HI.X.SX32 R9, R22, R0.reuse, 0x1, P0 ;  /* 0x0000000016097211 */ /* 0x081fe400000f0eff */
[----:B-1----:R-:W-:-:S03]  /*43f90*/  LEA.HI.X.SX32 R15, R24, R0, 0x1, P2 ;  /* 0x00000000180f7211 */ /* 0x002fc600010f0eff */
[----:B------:R-:W-:Y:S01]  /*43fa0*/  STL [R1+0x2fcc], R9 ;  /* 0x002fcc0901007387 */ /* 0x000fe20000100800 */
[----:B------:R-:W-:-:S03]  /*43fb0*/  LEA R17, P1, R26, R2, 0x1 ;  /* 0x000000021a117211 */ /* 0x000fc600078208ff */
[----:B------:R0:W-:Y:S01]  /*43fc0*/  STL [R1+0x2fd4], R16 ;  /* 0x002fd41001007387 */ /* 0x0001e20000100800 */
[----:B------:R-:W-:-:S03]  /*43fd0*/  IMAD R27, R3, 0x2, R4 ;  /* 0x00000002031b7824 */ /* 0x000fc600078e0204 */
[----:B------:R1:W-:Y:S01]  /*43fe0*/  STL [R1+0x2fdc], R15 ;  /* 0x002fdc0f01007387 */ /* 0x0003e20000100800 */
[-C--:B0-----:R-:W-:Y:S02]  /*43ff0*/  LEA R16, P0, R25, R2.reuse, 0x1 ;  /* 0x0000000219107211 */ /* 0x081fe400078008ff */
[----:B-1----:R-:W-:-:S03]  /*44000*/  LEA R15, P2, R4, R2, 0x1 ;  /* 0x00000002040f7211 */ /* 0x002fc600078408ff */
[----:B------:R-:W-:Y:S01]  /*44010*/  STL [R1+0x2fe8], R16 ;  /* 0x002fe81001007387 */ /* 0x000fe20000100800 */
[----:B------:R-:W-:Y:S01]  /*44020*/  IMAD R6, R3, 0x2, R27 ;  /* 0x0000000203067824 */ /* 0x000fe200078e021b */
[----:B------:R-:W-:Y:S02]  /*44030*/  LEA.HI.X.SX32 R18, R25, R0, 0x1, P0 ;  /* 0x0000000019127211 */ /* 0x000fe400000f0eff */
[----:B------:R0:W-:Y:S04]  /*44040*/  STL [R1+0x2ff0], R17 ;  /* 0x002ff01101007387 */ /* 0x0001e80000100800 */
[----:B------:R1:W-:Y:S01]  /*44050*/  STL [R1+0x2ff8], R15 ;  /* 0x002ff80f01007387 */ /* 0x0003e20000100800 */
[----:B------:R-:W-:-:S03]  /*44060*/  IMAD R5, R3, 0x2, R6 ;  /* 0x0000000203057824 */ /* 0x000fc600078e0206 */
[----:B------:R2:W-:Y:S01]  /*44070*/  STL [R1+0x2fe4], R18 ;  /* 0x002fe41201007387 */ /* 0x0005e20000100800 */
[-C--:B0-----:R-:W-:Y:S02]  /*44080*/  LEA.HI.X.SX32 R17, R4, R0.reuse, 0x1, P2 ;  /* 0x0000000004117211 */ /* 0x081fe400010f0eff */
[----:B-1----:R-:W-:-:S05]  /*44090*/  LEA.HI.X.SX32 R15, R26, R0, 0x1, P1 ;  /* 0x000000001a0f7211 */ /* 0x002fca00008f0eff */
[----:B------:R0:W-:Y:S01]  /*440a0*/  STL [R1+0x2fec], R15 ;  /* 0x002fec0f01007387 */ /* 0x0001e20000100800 */
[----:B--2---:R-:W-:-:S03]  /*440b0*/  LEA R18, P1, R6, R2, 0x1 ;  /* 0x0000000206127211 */ /* 0x004fc600078208ff */
[----:B------:R1:W-:Y:S01]  /*440c0*/  STL [R1+0x2ff4], R17 ;  /* 0x002ff41101007387 */ /* 0x0003e20000100800 */
[----:B------:R-:W-:Y:S01]  /*440d0*/  IMAD R29, R3, 0x2, R5 ;  /* 0x00000002031d7824 */ /* 0x000fe200078e0205 */
[-C--:B0-----:R-:W-:Y:S02]  /*440e0*/  LEA R15, P0, R27, R2.reuse, 0x1 ;  /* 0x000000021b0f7211 */ /* 0x081fe400078008ff */
[----:B-1----:R-:W-:-:S03]  /*440f0*/  LEA R17, P2, R5, R2, 0x1 ;  /* 0x0000000205117211 */ /* 0x002fc600078408ff */
[----:B------:R-:W-:Y:S01]  /*44100*/  STL [R1+0x3000], R15 ;  /* 0x0030000f01007387 */ /* 0x000fe20000100800 */
[----:B------:R-:W-:-:S03]  /*44110*/  IMAD R11, R3, 0x2, R29 ;  /* 0x00000002030b7824 */ /* 0x000fc600078e021d */
[----:B------:R0:W-:Y:S01]  /*44120*/  STL [R1+0x3008], R18 ;  /* 0x0030081201007387 */ /* 0x0001e20000100800 */
[----:B------:R-:W-:-:S03]  /*44130*/  LEA.HI.X.SX32 R5, R5, R0, 0x1, P2 ;  /* 0x0000000005057211 */ /* 0x000fc600010f0eff */
[----:B------:R1:W-:Y:S01]  /*44140*/  STL [R1+0x3010], R17 ;  /* 0x0030101101007387 */ /* 0x0003e20000100800 */
[-C--:B0-----:R-:W-:Y:S02]  /*44150*/  LEA.HI.X.SX32 R18, R27, R0.reuse, 0x1, P0 ;  /* 0x000000001b127211 */ /* 0x081fe400000f0eff */
[----:B-1----:R-:W-:-:S03]  /*44160*/  LEA.HI.X.SX32 R17, R6, R0, 0x1, P1 ;  /* 0x0000000006117211 */ /* 0x002fc600008f0eff */
[----:B------:R-:W-:Y:S01]  /*44170*/  STL [R1+0x2ffc], R18 ;  /* 0x002ffc1201007387 */ /* 0x000fe20000100800 */
[----:B------:R-:W-:-:S03]  /*44180*/  IMAD R8, R3, 0x2, R11 ;  /* 0x0000000203087824 */ /* 0x000fc600078e020b */
[----:B------:R0:W-:Y:S01]  /*44190*/  STL [R1+0x3004], R17 ;  /* 0x0030041101007387 */ /* 0x0001e20000100800 */
[----:B------:R-:W-:-:S03]  /*441a0*/  IMAD R14, R3, 0x2, R8 ;  /* 0x00000002030e7824 */ /* 0x000fc600078e0208 */
[----:B------:R1:W-:Y:S01]  /*441b0*/  STL [R1+0x300c], R5 ;  /* 0x00300c0501007387 */ /* 0x0003e20000100800 */
[-C--:B0-----:R-:W-:Y:S02]  /*441c0*/  LEA R17, P0, R29, R2.reuse, 0x1 ;  /* 0x000000021d117211 */ /* 0x081fe400078008ff */
[----:B-1----:R-:W-:-:S03]  /*441d0*/  LEA R5, P1, R11, R2, 0x1 ;  /* 0x000000020b057211 */ /* 0x002fc600078208ff */
[----:B------:R-:W-:Y:S01]  /*441e0*/  STL [R1+0x3018], R17 ;  /* 0x0030181101007387 */ /* 0x000fe20000100800 */
[C---:B------:R-:W-:Y:S01]  /*441f0*/  LEA R18, P2, R8.reuse, R2, 0x1 ;  /* 0x0000000208127211 */ /* 0x040fe200078408ff */
[----:B------:R-:W-:Y:S02]  /*44200*/  IMAD R10, R3, 0x2, R14 ;  /* 0x00000002030a7824 */ /* 0x000fe400078e020e */
[----:B------:R0:W-:Y:S01]  /*44210*/  STL [R1+0x3020], R5 ;  /* 0x0030200501007387 */ /* 0x0001e20000100800 */
[-C--:B------:R-:W-:Y:S01]  /*44220*/  LEA.HI.X.SX32 R11, R11, R0.reuse, 0x1, P1 ;  /* 0x000000000b0b7211 */ /* 0x080fe200008f0eff */
[----:B------:R-:W-:Y:S01]  /*44230*/  IMAD R7, R3, 0x2, R10 ;  /* 0x0000000203077824 */ /* 0x000fe200078e020a */
[-C--:B------:R-:W-:Y:S01]  /*44240*/  LEA.HI.X.SX32 R8, R8, R0.reuse, 0x1, P2 ;  /* 0x0000000008087211 */ /* 0x080fe200010f0eff */
[----:B------:R1:W-:Y:S01]  /*44250*/  STL [R1+0x3028], R18 ;  /* 0x0030281201007387 */ /* 0x0003e20000100800 */
[----:B0-----:R-:W-:-:S05]  /*44260*/  LEA.HI.X.SX32 R5, R29, R0, 0x1, P0 ;  /* 0x000000001d057211 */ /* 0x001fca00000f0eff */
[----:B------:R-:W-:Y:S01]  /*44270*/  STL [R1+0x3014], R5 ;  /* 0x0030140501007387 */ /* 0x000fe20000100800 */
[----:B-1----:R-:W-:-:S03]  /*44280*/  LEA R18, P1, R10, R2, 0x1 ;  /* 0x000000020a127211 */ /* 0x002fc600078208ff */
[----:B------:R0:W-:Y:S01]  /*44290*/  STL [R1+0x301c], R11 ;  /* 0x00301c0b01007387 */ /* 0x0001e20000100800 */
[----:B------:R-:W-:-:S03]  /*442a0*/  IMAD R12, R3, 0x2, R7 ;  /* 0x00000002030c7824 */ /* 0x000fc600078e0207 */
[----:B------:R1:W-:Y:S01]  /*442b0*/  STL [R1+0x3024], R8 ;  /* 0x0030240801007387 */ /* 0x0003e20000100800 */
[-C--:B0-----:R-:W-:Y:S02]  /*442c0*/  LEA R11, P0, R14, R2.reuse, 0x1 ;  /* 0x000000020e0b7211 */ /* 0x081fe400078008ff */
[----:B-1----:R-:W-:-:S03]  /*442d0*/  LEA R8, P2, R7, R2, 0x1 ;  /* 0x0000000207087211 */ /* 0x002fc600078408ff */
[----:B------:R-:W-:Y:S01]  /*442e0*/  STL [R1+0x3030], R11 ;  /* 0x0030300b01007387 */ /* 0x000fe20000100800 */
[C---:B------:R-:W-:Y:S01]  /*442f0*/  IMAD R13, R3.reuse, 0x2, R12 ;  /* 0x00000002030d7824 */ /* 0x040fe200078e020c */
[----:B------:R-:W-:Y:S02]  /*44300*/  LEA.HI.X.SX32 R14, R14, R0, 0x1, P0 ;  /* 0x000000000e0e7211 */ /* 0x000fe400000f0eff */
[----:B------:R-:W-:Y:S04]  /*44310*/  STL [R1+0x3038], R18 ;  /* 0x0030381201007387 */ /* 0x000fe80000100800 */
[----:B------:R0:W-:Y:S01]  /*44320*/  STL [R1+0x3040], R8 ;  /* 0x0030400801007387 */ /* 0x0001e20000100800 */
[----:B------:R-:W-:-:S03]  /*44330*/  IMAD R9, R3, 0x2, R13 ;  /* 0x0000000203097824 */ /* 0x000fc600078e020d */
[----:B------:R1:W-:Y:S01]  /*44340*/  STL [R1+0x302c], R14 ;  /* 0x00302c0e01007387 */ /* 0x0003e20000100800 */
[-C--:B0-----:R-:W-:Y:S02]  /*44350*/  LEA.HI.X.SX32 R8, R10, R0.reuse, 0x1, P1 ;  /* 0x000000000a087211 */ /* 0x081fe400008f0eff */
[----:B------:R-:W-:-:S03]  /*44360*/  LEA.HI.X.SX32 R10, R7, R0, 0x1, P2 ;  /* 0x00000000070a7211 */ /* 0x000fc600010f0eff */
[----:B------:R0:W-:Y:S01]  /*44370*/  STL [R1+0x3034], R8 ;  /* 0x0030340801007387 */ /* 0x0001e20000100800 */
[-C--:B-1----:R-:W-:Y:S01]  /*44380*/  LEA R14, P1, R13, R2.reuse, 0x1 ;  /* 0x000000020d0e7211 */ /* 0x082fe200078208ff */
[----:B------:R-:W-:Y:S02]  /*44390*/  IMAD R16, R3, 0x2, R9 ;  /* 0x0000000203107824 */ /* 0x000fe400078e0209 */
[----:B------:R1:W-:Y:S01]  /*443a0*/  STL [R1+0x303c], R10 ;  /* 0x00303c0a01007387 */ /* 0x0003e20000100800 */
[-C--:B0-----:R-:W-:Y:S02]  /*443b0*/  LEA R8, P0, R12, R2.reuse, 0x1 ;  /* 0x000000020c087211 */ /* 0x081fe400078008ff */
[----:B-1----:R-:W-:-:S03]  /*443c0*/  LEA R10, P2, R9, R2, 0x1 ;  /* 0x00000002090a7211 */ /* 0x002fc600078408ff */
[----:B------:R-:W-:Y:S01]  /*443d0*/  STL [R1+0x3048], R8 ;  /* 0x0030480801007387 */ /* 0x000fe20000100800 */
[----:B------:R-:W-:-:S03]  /*443e0*/  IMAD R4, R3, 0x2, R16 ;  /* 0x0000000203047824 */ /* 0x000fc600078e0210 */
[----:B------:R0:W-:Y:S04]  /*443f0*/  STL [R1+0x3050], R14 ;  /* 0x0030500e01007387 */ /* 0x0001e80000100800 */
[----:B------:R1:W-:Y:S01]  /*44400*/  STL [R1+0x3058], R10 ;  /* 0x0030580a01007387 */ /* 0x0003e20000100800 */
[----:B------:R-:W-:Y:S01]  /*44410*/  IMAD R15, R3, 0x2, R4 ;  /* 0x00000002030f7824 */ /* 0x000fe200078e0204 */
[-C--:B0-----:R-:W-:Y:S02]  /*44420*/  LEA.HI.X.SX32 R14, R12, R0.reuse, 0x1, P0 ;  /* 0x000000000c0e7211 */ /* 0x081fe400000f0eff */
[-C--:B------:R-:W-:Y:S02]  /*44430*/  LEA.HI.X.SX32 R12, R9, R0.reuse, 0x1, P2 ;  /* 0x00000000090c7211 */ /* 0x080fe400010f0eff */
[----:B-1----:R-:W-:Y:S01]  /*44440*/  LEA.HI.X.SX32 R10, R13, R0, 0x1, P1 ;  /* 0x000000000d0a7211 */ /* 0x002fe200008f0eff */
[----:B------:R-:W-:Y:S01]  /*44450*/  STL [R1+0x3044], R14 ;  /* 0x0030440e01007387 */ /* 0x000fe20000100800 */
[----:B------:R-:W-:-:S03]  /*44460*/  LEA R13, P1, R4, R2, 0x1 ;  /* 0x00000002040d7211 */ /* 0x000fc600078208ff */
[----:B------:R0:W-:Y:S04]  /*44470*/  STL [R1+0x304c], R10 ;  /* 0x00304c0a01007387 */ /* 0x0001e80000100800 */
[----:B------:R1:W-:Y:S01]  /*44480*/  STL [R1+0x3054], R12 ;  /* 0x0030540c01007387 */ /* 0x0003e20000100800 */
[----:B------:R-:W-:Y:S01]  /*44490*/  IMAD R6, R3, 0x2, R15 ;  /* 0x0000000203067824 */ /* 0x000fe200078e020f */
[-C--:B0-----:R-:W-:Y:S02]  /*444a0*/  LEA R10, P0, R16, R2.reuse, 0x1 ;  /* 0x00000002100a7211 */ /* 0x081fe400078008ff */
[----:B-1----:R-:W-:-:S03]  /*444b0*/  LEA R12, P2, R15, R2, 0x1 ;  /* 0x000000020f0c7211 */ /* 0x002fc600078408ff */
[----:B------:R-:W-:Y:S01]  /*444c0*/  STL [R1+0x3060], R10 ;  /* 0x0030600a01007387 */ /* 0x000fe20000100800 */
[----:B------:R-:W-:-:S03]  /*444d0*/  LEA.HI.X.SX32 R14, R16, R0, 0x1, P0 ;  /* 0x00000000100e7211 */ /* 0x000fc600000f0eff */
[----:B------:R0:W-:Y:S01]  /*444e0*/  STL [R1+0x3068], R13 ;  /* 0x0030680d01007387 */ /* 0x0001e20000100800 */
[----:B------:R-:W-:-:S03]  /*444f0*/  IMAD R17, R3, 0x2, R6 ;  /* 0x0000000203117824 */ /* 0x000fc600078e0206 */
[----:B------:R1:W-:Y:S01]  /*44500*/  STL [R1+0x3070], R12 ;  /* 0x0030700c01007387 */ /* 0x0003e20000100800 */
[----:B------:R-:W-:-:S03]  /*44510*/  IMAD R5, R3, 0x2, R17 ;  /* 0x0000000203057824 */ /* 0x000fc600078e0211 */
[----:B------:R2:W-:Y:S01]  /*44520*/  STL [R1+0x305c], R14 ;  /* 0x00305c0e01007387 */ /* 0x0005e20000100800 */
[-C--:B0-----:R-:W-:Y:S02]  /*44530*/  LEA.HI.X.SX32 R13, R15, R0.reuse, 0x1, P2 ;  /* 0x000000000f0d7211 */ /* 0x081fe400010f0eff */
[----:B-1----:R-:W-:Y:S01]  /*44540*/  LEA.HI.X.SX32 R12, R4, R0, 0x1, P1 ;  /* 0x00000000040c7211 */ /* 0x002fe200008f0eff */
[----:B------:R-:W-:-:S04]  /*44550*/  IMAD R11, R3, 0x2, R5 ;  /* 0x00000002030b7824 */ /* 0x000fc800078e0205 */
[----:B------:R0:W-:Y:S01]  /*44560*/  STL [R1+0x3064], R12 ;  /* 0x0030640c01007387 */ /* 0x0001e20000100800 */
[----:B--2---:R-:W-:-:S03]  /*44570*/  LEA R14, P1, R17, R2, 0x1 ;  /* 0x00000002110e7211 */ /* 0x004fc600078208ff */
[----:B------:R1:W-:Y:S01]  /*44580*/  STL [R1+0x306c], R13 ;  /* 0x00306c0d01007387 */ /* 0x0003e20000100800 */
[-C--:B0-----:R-:W-:Y:S01]  /*44590*/  LEA R12, P0, R6, R2.reuse, 0x1 ;  /* 0x00000002060c7211 */ /* 0x081fe200078008ff */
[----:B------:R-:W-:Y:S01]  /*445a0*/  IMAD R7, R3, 0x2, R11 ;  /* 0x0000000203077824 */ /* 0x000fe200078e020b */
[----:B-1----:R-:W-:-:S03]  /*445b0*/  LEA R13, P2, R5, R2, 0x1 ;  /* 0x00000002050d7211 */ /* 0x002fc600078408ff */
[----:B------:R-:W-:Y:S04]  /*445c0*/  STL [R1+0x3078], R12 ;  /* 0x0030780c01007387 */ /* 0x000fe80000100800 */
[----:B------:R0:W-:Y:S01]  /*445d0*/  STL [R1+0x3080], R14 ;  /* 0x0030800e01007387 */ /* 0x0001e20000100800 */
[----:B------:R-:W-:-:S03]  /*445e0*/  IMAD R8, R3, 0x2, R7 ;  /* 0x0000000203087824 */ /* 0x000fc600078e0207 */
[----:B------:R1:W-:Y:S01]  /*445f0*/  STL [R1+0x3088], R13 ;  /* 0x0030880d01007387 */ /* 0x0003e20000100800 */
[-C--:B0-----:R-:W-:Y:S02]  /*44600*/  LEA.HI.X.SX32 R14, R6, R0.reuse, 0x1, P0 ;  /* 0x00000000060e7211 */ /* 0x081fe400000f0eff */
[-C--:B------:R-:W-:Y:S02]  /*44610*/  LEA.HI.X.SX32 R6, R17, R0.reuse, 0x1, P1 ;  /* 0x0000000011067211 */ /* 0x080fe400008f0eff */
[----:B-1----:R-:W-:Y:S01]  /*44620*/  LEA.HI.X.SX32 R13, R5, R0, 0x1, P2 ;  /* 0x00000000050d7211 */ /* 0x002fe200010f0eff */
[----:B------:R0:W-:Y:S04]  /*44630*/  STL [R1+0x3074], R14 ;  /* 0x0030740e01007387 */ /* 0x0001e80000100800 */
[----:B------:R1:W-:Y:S04]  /*44640*/  STL [R1+0x307c], R6 ;  /* 0x00307c0601007387 */ /* 0x0003e80000100800 */
[----:B------:R2:W-:Y:S01]  /*44650*/  STL [R1+0x3084], R13 ;  /* 0x0030840d01007387 */ /* 0x0005e20000100800 */
[----:B0-----:R-:W-:-:S02]  /*44660*/  LEA R14, P1, R7, R2, 0x1 ;  /* 0x00000002070e7211 */ /* 0x001fc400078208ff */
[-C--:B-1----:R-:W-:Y:S01]  /*44670*/  LEA R6, P0, R11, R2.reuse, 0x1 ;  /* 0x000000020b067211 */ /* 0x082fe200078008ff */
[----:B------:R-:W-:Y:S01]  /*44680*/  IMAD R9, R3, 0x2, R8 ;  /* 0x0000000203097824 */ /* 0x000fe200078e0208 */
[----:B--2---:R-:W-:-:S03]  /*44690*/  LEA R13, P2, R8, R2, 0x1 ;  /* 0x00000002080d7211 */ /* 0x004fc600078408ff */
[----:B------:R-:W-:Y:S01]  /*446a0*/  STL [R1+0x3090], R6 ;  /* 0x0030900601007387 */ /* 0x000fe20000100800 */
[----:B------:R-:W-:-:S03]  /*446b0*/  IMAD R10, R3, 0x2, R9 ;  /* 0x00000002030a7824 */ /* 0x000fc600078e0209 */
[----:B------:R0:W-:Y:S04]  /*446c0*/  STL [R1+0x3098], R14 ;  /* 0x0030980e01007387 */ /* 0x0001e80000100800 */
[----:B------:R1:W-:Y:S01]  /*446d0*/  STL [R1+0x30a0], R13 ;  /* 0x0030a00d01007387 */ /* 0x0003e20000100800 */
[-C--:B0-----:R-:W-:Y:S02]  /*446e0*/  LEA.HI.X.SX32 R14, R11, R0.reuse, 0x1, P0 ;  /* 0x000000000b0e7211 */ /* 0x081fe400000f0eff */
[-C--:B------:R-:W-:Y:S02]  /*446f0*/  LEA.HI.X.SX32 R11, R8, R0.reuse, 0x1, P2 ;  /* 0x00000000080b7211 */ /* 0x080fe400010f0eff */
[----:B-1----:R-:W-:Y:S01]  /*44700*/  LEA.HI.X.SX32 R13, R7, R0, 0x1, P1 ;  /* 0x00000000070d7211 */ /* 0x002fe200008f0eff */
[----:B------:R-:W-:Y:S01]  /*44710*/  STL [R1+0x308c], R14 ;  /* 0x00308c0e01007387 */ /* 0x000fe20000100800 */
[----:B------:R-:W-:Y:S01]  /*44720*/  IMAD R4, R3, 0x2, R10 ;  /* 0x0000000203047824 */ /* 0x000fe200078e020a */
[----:B------:R-:W-:-:S02]  /*44730*/  LEA R8, P0, R9, R2, 0x1 ;  /* 0x0000000209087211 */ /* 0x000fc400078008ff */
[----:B------:R-:W-:Y:S01]  /*44740*/  STL [R1+0x3094], R13 ;  /* 0x0030940d01007387 */ /* 0x000fe20000100800 */
[----:B------:R-:W-:-:S03]  /*44750*/  IMAD R12, R3, 0x2, R4 ;  /* 0x00000002030c7824 */ /* 0x000fc600078e0204 */
[----:B------:R0:W-:Y:S01]  /*44760*/  STL [R1+0x309c], R11 ;  /* 0x00309c0b01007387 */ /* 0x0001e20000100800 */
[----:B------:R-:W-:-:S03]  /*44770*/  IMAD R5, R3, 0x2, R12 ;  /* 0x0000000203057824 */ /* 0x000fc600078e020c */
[----:B------:R-:W-:Y:S01]  /*44780*/  STL [R1+0x30a8], R8 ;  /* 0x0030a80801007387 */ /* 0x000fe20000100800 */
[-C--:B0-----:R-:W-:Y:S02]  /*44790*/  LEA R11, P1, R10, R2.reuse, 0x1 ;  /* 0x000000020a0b7211 */ /* 0x081fe400078208ff */
[----:B------:R-:W-:-:S03]  /*447a0*/  LEA R13, P2, R4, R2, 0x1 ;  /* 0x00000002040d7211 */ /* 0x000fc600078408ff */
[----:B------:R0:W-:Y:S01]  /*447b0*/  STL [R1+0x30b0], R11 ;  /* 0x0030b00b01007387 */ /* 0x0001e20000100800 */
[----:B------:R-:W-:-:S03]  /*447c0*/  IMAD R6, R3, 0x2, R5 ;  /* 0x0000000203067824 */ /* 0x000fc600078e0205 */
[----:B------:R-:W-:Y:S01]  /*447d0*/  STL [R1+0x30b8], R13 ;  /* 0x0030b80d01007387 */ /* 0x000fe20000100800 */
[-C--:B0-----:R-:W-:Y:S02]  /*447e0*/  LEA.HI.X.SX32 R11, R9, R0.reuse, 0x1, P0 ;  /* 0x00000000090b7211 */ /* 0x081fe400000f0eff */
[-C--:B------:R-:W-:Y:S02]  /*447f0*/  LEA.HI.X.SX32 R9, R10, R0.reuse, 0x1, P1 ;  /* 0x000000000a097211 */ /* 0x080fe400008f0eff */
[----:B------:R-:W-:Y:S01]  /*44800*/  LEA.HI.X.SX32 R10, R4, R0, 0x1, P2 ;  /* 0x00000000040a7211 */ /* 0x000fe200010f0eff */
[----:B------:R0:W-:Y:S04]  /*44810*/  STL [R1+0x30a4], R11 ;  /* 0x0030a40b01007387 */ /* 0x0001e80000100800 */
[----:B------:R1:W-:Y:S01]  /*44820*/  STL [R1+0x30ac], R9 ;  /* 0x0030ac0901007387 */ /* 0x0003e20000100800 */
[----:B------:R-:W-:-:S03]  /*44830*/  IMAD R7, R3, 0x2, R6 ;  /* 0x0000000203077824 */ /* 0x000fc600078e0206 */
[----:B------:R2:W-:Y:S01]  /*44840*/  STL [R1+0x30b4], R10 ;  /* 0x0030b40a01007387 */ /* 0x0005e20000100800 */
[-C--:B0-----:R-:W-:Y:S02]  /*44850*/  LEA R11, P1, R5, R2.reuse, 0x1 ;  /* 0x00000002050b7211 */ /* 0x081fe400078208ff */
[-C--:B-1----:R-:W-:Y:S02]  /*44860*/  LEA R9, P0, R12, R2.reuse, 0x1 ;  /* 0x000000020c097211 */ /* 0x082fe400078008ff */
[----:B--2---:R-:W-:-:S03]  /*44870*/  LEA R10, P2, R6, R2, 0x1 ;  /* 0x00000002060a7211 */ /* 0x004fc600078408ff */
[----:B------:R-:W-:Y:S01]  /*44880*/  STL [R1+0x30c0], R9 ;  /* 0x0030c00901007387 */ /* 0x000fe20000100800 */
[-C--:B------:R-:W-:Y:S01]  /*44890*/  LEA.HI.X.SX32 R12, R12, R0.reuse, 0x1, P0 ;  /* 0x000000000c0c7211 */ /* 0x080fe200000f0eff */
[C---:B------:R-:W-:Y:S02]  /*448a0*/  IMAD R8, R3.reuse, 0x2, R7 ;  /* 0x0000000203087824 */ /* 0x040fe400078e0207 */
[----:B------:R0:W-:Y:S04]  /*448b0*/  STL [R1+0x30c8], R11 ;  /* 0x0030c80b01007387 */ /* 0x0001e80000100800 */
[----:B------:R1:W-:Y:S01]  /*448c0*/  STL [R1+0x30d0], R10 ;  /* 0x0030d00a01007387 */ /* 0x0003e20000100800 */
[----:B------:R-:W-:Y:S01]  /*448d0*/  IMAD R4, R3, 0x2, R8 ;  /* 0x0000000203047824 */ /* 0x000fe200078e0208 */
[----:B0-----:R-:W-:-:S02]  /*448e0*/  LEA.HI.X.SX32 R11, R5, R0, 0x1, P1 ;  /* 0x00000000050b7211 */ /* 0x001fc400008f0eff */
[----:B------:R-:W-:Y:S01]  /*448f0*/  STL [R1+0x30bc], R12 ;  /* 0x0030bc0c01007387 */ /* 0x000fe20000100800 */
[----:B-1----:R-:W-:-:S03]  /*44900*/  LEA.HI.X.SX32 R10, R6, R0, 0x1, P2 ;  /* 0x00000000060a7211 */ /* 0x002fc600010f0eff */
[----:B------:R-:W-:Y:S01]  /*44910*/  STL [R1+0x30c4], R11 ;  /* 0x0030c40b01007387 */ /* 0x000fe20000100800 */
[----:B------:R-:W-:-:S03]  /*44920*/  LEA R6, P0, R7, R2, 0x1 ;  /* 0x0000000207067211 */ /* 0x000fc600078008ff */
[----:B------:R0:W-:Y:S01]  /*44930*/  STL [R1+0x30cc], R10 ;  /* 0x0030cc0a01007387 */ /* 0x0001e20000100800 */
[----:B------:R-:W-:-:S03]  /*44940*/  IMAD R9, R3, 0x2, R4 ;  /* 0x0000000203097824 */ /* 0x000fc600078e0204 */
[----:B------:R1:W-:Y:S01]  /*44950*/  STL [R1+0x30d8], R6 ;  /* 0x0030d80601007387 */ /* 0x0003e20000100800 */
[-C--:B0-----:R-:W-:Y:S01]  /*44960*/  LEA R10, P1, R8, R2.reuse, 0x1 ;  /* 0x00000002080a7211 */ /* 0x081fe200078208ff */
[C---:B------:R-:W-:Y:S01]  /*44970*/  IMAD R5, R3.reuse, 0x2, R9 ;  /* 0x0000000203057824 */ /* 0x040fe200078e0209 */
[C---:B------:R-:W-:Y:S01]  /*44980*/  LEA R11, P2, R4.reuse, R2, 0x1 ;  /* 0x00000002040b7211 */ /* 0x040fe200078408ff */
[----:B------:R-:W0:Y:S04]  /*44990*/  S2R R18, SR_TID.X ;  /* 0x0000000000127919 */ /* 0x000e280000002100 */
[----:B------:R2:W-:Y:S01]  /*449a0*/  STL [R1+0x30e0], R10 ;  /* 0x0030e00a01007387 */ /* 0x0005e20000100800 */
[----:B-1----:R-:W-:Y:S01]  /*449b0*/  IMAD R6, R3, 0x2, R5 ;  /* 0x0000000203067824 */ /* 0x002fe200078e0205 */
[----:B------:R-:W-:-:S02]  /*449c0*/  LEA.HI.X.SX32 R4, R4, R0, 0x1, P2 ;  /* 0x0000000004047211 */ /* 0x000fc400010f0eff */
[----:B------:R-:W-:Y:S01]  /*449d0*/  STL [R1+0x30e8], R11 ;  /* 0x0030e80b01007387 */ /* 0x000fe20000100800 */
[-C--:B--2---:R-:W-:Y:S02]  /*449e0*/  LEA.HI.X.SX32 R10, R7, R0.reuse, 0x1, P0 ;  /* 0x00000000070a7211 */ /* 0x084fe400000f0eff */
[----:B------:R-:W-:Y:S02]  /*449f0*/  LEA.HI.X.SX32 R7, R8, R0, 0x1, P1 ;  /* 0x0000000008077211 */ /* 0x000fe400008f0eff */
[----:B------:R-:W-:Y:S01]  /*44a00*/  LEA R8, P0, R9, R2, 0x1 ;  /* 0x0000000209087211 */ /* 0x000fe200078008ff */
[----:B------:R-:W-:Y:S01]  /*44a10*/  STL [R1+0x30d4], R10 ;  /* 0x0030d40a01007387 */ /* 0x000fe20000100800 */
[----:B------:R-:W-:-:S03]  /*44a20*/  IMAD R3, R3, 0x2, R6 ;  /* 0x0000000203037824 */ /* 0x000fc600078e0206 */
[----:B------:R1:W-:Y:S04]  /*44a30*/  STL [R1+0x30dc], R7 ;  /* 0x0030dc0701007387 */ /* 0x0003e80000100800 */
[----:B------:R2:W-:Y:S01]  /*44a40*/  STL [R1+0x30e4], R4 ;  /* 0x0030e40401007387 */ /* 0x0005e20000100800 */
[----:B-1----:R-:W-:-:S03]  /*44a50*/  LEA R7, P1, R5, R2, 0x1 ;  /* 0x0000000205077211 */ /* 0x002fc600078208ff */
[----:B------:R-:W-:Y:S01]  /*44a60*/  STL [R1+0x30ec], R8 ;  /* 0x0030ec0801007387 */ /* 0x000fe20000100800 */
[----:B--2---:R-:W-:-:S03]  /*44a70*/  LEA R4, P2, R6, R2, 0x1 ;  /* 0x0000000206047211 */ /* 0x004fc600078408ff */
[----:B------:R1:W-:Y:S04]  /*44a80*/  STL [R1+0x30f0], R7 ;  /* 0x0030f00701007387 */ /* 0x0003e80000100800 */
[----:B------:R2:W-:Y:S01]  /*44a90*/  STL [R1+0x30f4], R4 ;  /* 0x0030f40401007387 */ /* 0x0005e20000100800 */
[----:B-1----:R-:W-:Y:S02]  /*44aa0*/  LEA R7, P3, R3, R2, 0x1 ;  /* 0x0000000203077211 */ /* 0x002fe400078608ff */
[-C--:B------:R-:W-:Y:S02]  /*44ab0*/  LEA.HI.X.SX32 R2, R9, R0.reuse, 0x1, P0 ;  /* 0x0000000009027211 */ /* 0x080fe400000f0eff */
[-C--:B--2---:R-:W-:Y:S01]  /*44ac0*/  LEA.HI.X.SX32 R4, R5, R0.reuse, 0x1, P1 ;  /* 0x0000000005047211 */ /* 0x084fe200008f0eff */
[----:B------:R-:W-:Y:S04]  /*44ad0*/  STL [R1+0x1224], R7 ;  /* 0x0012240701007387 */ /* 0x000fe80000100800 */
[----:B------:R1:W-:Y:S04]  /*44ae0*/  STL [R1+0x1214], R2 ;  /* 0x0012140201007387 */ /* 0x0003e80000100800 */
[----:B------:R0:W-:Y:S01]  /*44af0*/  STL [R1+0x121c], R4 ;  /* 0x00121c0401007387 */ /* 0x0001e20000100800 */
[----:B-1----:R-:W-:-:S02]  /*44b00*/  LEA.HI.X.SX32 R2, R6, R0, 0x1, P2 ;  /* 0x0000000006027211 */ /* 0x002fc400010f0eff */
[----:B------:R-:W-:Y:S01]  /*44b10*/  LEA.HI.X.SX32 R0, R3, R0, 0x1, P3 ;  /* 0x0000000003007211 */ /* 0x000fe200018f0eff */
[C---:B0-----:R-:W-:Y:S02]  /*44b20*/  IMAD.SHL.U32 R4, R18.reuse, 0x20, RZ ;  /* 0x0000002012047824 */ /* 0x041fe400078e00ff */
[----:B------:R-:W-:Y:S04]  /*44b30*/  STL [R1+0x1220], R2 ;  /* 0x0012200201007387 */ /* 0x000fe80000100800 */
[----:B------:R0:W-:Y:S04]  /*44b40*/  STL [R1+0x1218], R0 ;  /* 0x0012180001007387 */ /* 0x0001e80000100800 */
[----:B------:R1:W-:Y:S04]  /*44b50*/  STL [R1+0x5b0], RZ ;  /* 0x0005b0ff01007387 */ /* 0x0003e80000100800 */
[----:B------:R1:W-:Y:S04]  /*44b60*/  STL [R1+0x5b4], RZ ;  /* 0x0005b4ff01007387 */ /* 0x0003e80000100800 */
[----:B------:R1:W-:Y:S04]  /*44b70*/  STL [R1+0x33bc], R4 ;  /* 0x0033bc0401007387 */ /* 0x0003e80000100800 */
        /* <DEDUP_REMOVED lines=112> */
[----:B------:R-:W-:-:S05]  /*45280*/  LOP3.LUT R19, R18, 0x3f, RZ, 0xc0, !PT ;  /* 0x0000003f12137812 */ /* 0x000fca00078ec0ff */
[----:B0-----:R-:W-:Y:S02]  /*45290*/  IMAD.SHL.U32 R0, R19, 0x2, RZ ;  /* 0x0000000213007824 */ /* 0x001fe400078e00ff */
[----:B------:R-:W-:Y:S01]  /*452a0*/  IMAD.MOV.U32 R19, RZ, RZ, c[0x0][0x18c] ;  /* 0x00006300ff137624 */ /* 0x000fe200078e00ff */
[----:B------:R-:W-:-:S03]  /*452b0*/  ULDC UR4, c[0x0][0x188] ;  /* 0x0000620000047ab9 */ /* 0x000fc60000000800 */
[----:B------:R-:W-:Y:S01]  /*452c0*/  IMAD.SHL.U32 R3, R19, 0x80, RZ ;  /* 0x0000008013037824 */ /* 0x000fe200078e00ff */
[----:B------:R-:W-:-:S04]  /*452d0*/  USHF.L.U32 UR4, UR4, 0x7, URZ ;  /* 0x0000000704047899 */ /* 0x000fc8000800063f */
[----:B------:R-:W-:Y:S01]  /*452e0*/  SHF.R.S32.HI R2, RZ, 0x1f, R3 ;  /* 0x0000001fff027819 */ /* 0x000fe20000011403 */
[----:B------:R-:W-:Y:S02]  /*452f0*/  USHF.R.S32.HI UR5, URZ, 0x1f, UR4 ;  /* 0x0000001f3f057899 */ /* 0x000fe40008011404 */
[----:B-1----:R-:W-:Y:S01]  /*45300*/  IMAD.MOV.U32 R18, RZ, RZ, 0x7f ;  /* 0x0000007fff127424 */ /* 0x002fe200078e00ff */
[C---:B------:R-:W-:Y:S01]  /*45310*/  SHF.L.U64.HI R2, R3.reuse, 0x1, R2 ;  /* 0x0000000103027819 */ /* 0x040fe20000010202 */
[----:B------:R-:W-:Y:S01]  /*45320*/  IMAD.SHL.U32 R3, R3, 0x2, RZ ;  /* 0x0000000203037824 */ /* 0x000fe200078e00ff */
[----:B------:R-:W-:Y:S02]  /*45330*/  USHF.L.U32 UR10, UR4, 0x1, URZ ;  /* 0x00000001040a7899 */ /* 0x000fe4000800063f */
[----:B------:R-:W-:-:S04]  /*45340*/  IADD3 R18, R18, c[0x0][0x180], RZ ;  /* 0x0000600012127a10 */ /* 0x000fc80007ffe0ff */
[----:B------:R-:W-:-:S04]  /*45350*/  SHF.R.S32.HI R19, RZ, 0x1f, R18 ;  /* 0x0000001fff137819 */ /* 0x000fc80000011412 */
[----:B------:R-:W-:-:S04]  /*45360*/  LEA.HI R19, R19, R18, RZ, 0x7 ;  /* 0x0000001213137211 */ /* 0x000fc800078f38ff */
[----:B------:R-:W-:Y:S02]  /*45370*/  SHF.R.S32.HI R5, RZ, 0x7, R19 ;  /* 0x00000007ff057819 */ /* 0x000fe40000011413 */
[----:B------:R-:W2:Y:S01]  /*45380*/  LDL.LU R19, [R1+0x33c4] ;  /* 0x0033c40001137983 */ /* 0x000ea20000300800 */
[C---:B------:R-:W-:Y:S01]  /*45390*/  LOP3.LUT R6, R0.reuse, 0x10, RZ, 0x3c, !PT ;  /* 0x0000001000067812 */ /* 0x040fe200078e3cff */
[----:B------:R-:W-:Y:S01]  /*453a0*/  USHF.L.U64.HI UR5, UR4, 0x1, UR5 ;  /* 0x0000000104057899 */ /* 0x000fe20008010205 */
[C---:B------:R-:W-:Y:S01]  /*453b0*/  LOP3.LUT R5, R0.reuse, 0x20, RZ, 0x3c, !PT ;  /* 0x0000002000057812 */ /* 0x040fe200078e3cff */
[----:B------:R-:W-:Y:S01]  /*453c0*/  STL [R1+0x758], RZ ;  /* 0x000758ff01007387 */ /* 0x000fe20000100800 */
[C---:B------:R-:W-:Y:S01]  /*453d0*/  LOP3.LUT R7, R0.reuse, 0x30, RZ, 0x3c, !PT ;  /* 0x0000003000077812 */ /* 0x040fe200078e3cff */
[----:B------:R-:W-:Y:S01]  /*453e0*/  UMOV UR4, URZ ;  /* 0x0000003f00047c82 */ /* 0x000fe20008000000 */
[C---:B------:R-:W-:Y:S01]  /*453f0*/  LOP3.LUT R6, R0.reuse, 0x40, RZ, 0x3c, !PT ;  /* 0x0000004000067812 */ /* 0x040fe200078e3cff */
[----:B------:R-:W-:Y:S01]  /*45400*/  STL [R1+0x75c], RZ ;  /* 0x00075cff01007387 */ /* 0x000fe20000100800 */
[C---:B------:R-:W-:Y:S02]  /*45410*/  LOP3.LUT R5, R0.reuse, 0x50, RZ, 0x3c, !PT ;  /* 0x0000005000057812 */ /* 0x040fe400078e3cff */
[C---:B------:R-:W-:Y:S01]  /*45420*/  LOP3.LUT R7, R0.reuse, 0x60, RZ, 0x3c, !PT ;  /* 0x0000006000077812 */ /* 0x040fe200078e3cff */
[----:B------:R-:W-:Y:S01]  /*45430*/  STL [R1+0x740], RZ ;  /* 0x000740ff01007387 */ /* 0x000fe20000100800 */
[----:B------:R-:W-:-:S02]  /*45440*/  LOP3.LUT R6, R0, 0x70, RZ, 0x3c, !PT ;  /* 0x0000007000067812 */ /* 0x000fc400078e3cff */
[----:B------:R-:W-:Y:S02]  /*45450*/  LOP3.LUT R5, R28, 0x40, RZ, 0x3c, !PT ;  /* 0x000000401c057812 */ /* 0x000fe400078e3cff */
[----:B--2---:R-:W-:-:S05]  /*45460*/  LOP3.LUT R4, R19, 0x200, R4, 0xf8, !PT ;  /* 0x0000020013047812 */ /* 0x004fca00078ef804 */
[----:B------:R0:W-:Y:S04]  /*45470*/  STL [R1+0xd10], R4 ;  /* 0x000d100401007387 */ /* 0x0001e80000100800 */
[----:B------:R1:W-:Y:S04]  /*45480*/  STL [R1+0x744], RZ ;  /* 0x000744ff01007387 */ /* 0x0003e80000100800 */
[----:B------:R1:W-:Y:S01]  /*45490*/  STL [R1+0x748], RZ ;  /* 0x000748ff01007387 */ /* 0x0003e20000100800 */
[----:B0-----:R-:W-:-:S03]  /*454a0*/  LOP3.LUT R4, R4, 0x20, RZ, 0x3c, !PT ;  /* 0x0000002004047812 */ /* 0x001fc600078e3cff */
        /* <DEDUP_REMOVED lines=137> */
[----:B------:R1:W-:Y:S02]  /*45d40*/  STL [R1+0xd2c], R4 ;  /* 0x000d2c0401007387 */ /* 0x0003e40000100800 */
.L_x_3:
[----:B-----5:R-:W2:Y:S04]  /*45d50*/  LDL R5, [R1+0x30f8] ;  /* 0x0030f80001057983 */ /* 0x020ea80000100800 */
[----:B--2---:R0:W-:Y:S04]  /*45d60*/  STL [R1+0x46f4], R5 ;  /* 0x0046f40501007387 */ /* 0x0041e80000100800 */
[----:B-1----:R-:W2:Y:S01]  /*45d70*/  LDL R4, [R1+0x30fc] ;  /* 0x0030fc0001047983 */ /* 0x002ea20000100800 */
[----:B------:R-:W-:-:S02]  /*45d80*/  UMOV UR6, 0xffffff80 ;  /* 0xffffff8000067882 */ /* 0x000fc40000000000 */
[----:B------:R-:W-:Y:S01]  /*45d90*/  ULDC UR7, c[0x0][0x180] ;  /* 0x0000600000077ab9 */ /* 0x000fe20000000800 */
[----:B------:R-:W-:Y:S01]  /*45da0*/  STL [R1+0x4494], R15 ;  /* 0x0044940f01007387 */ /* 0x000fe20000100800 */
[----:B------:R-:W-:-:S03]  /*45db0*/  UIMAD UR6, UR4, UR6, UR7 ;  /* 0x00000006040672a4 */ /* 0x000fc6000f8e0207 */
[----:B------:R-:W-:Y:S04]  /*45dc0*/  STL [R1+0x449c], R15 ;  /* 0x00449c0f01007387 */ /* 0x000fe80000100800 */
        /* <DEDUP_REMOVED lines=98> */
[----:B------:R1:W-:Y:S04]  /*463f0*/  STL [R1+0x4630], R29 ;  /* 0x0046301d01007387 */ /* 0x0003e80000100800 */
        /* <DEDUP_REMOVED lines=546> */
[----:B0-----:R-:W1:Y:S04]  /*48620*/  S2R R5, SR_TID.X ;  /* 0x0000000000057919 */ /* 0x001e680000002100 */
[----:B------:R-:W-:Y:S04]  /*48630*/  STL [R1+0x4274], R28 ;  /* 0x0042741c01007387 */ /* 0x000fe80000100800 */
[----:B------:R-:W-:Y:S04]  /*48640*/  STL [R1+0x427c], R28 ;  /* 0x00427c1c01007387 */ /* 0x000fe80000100800 */
[----:B------:R-:W-:Y:S04]  /*48650*/  STL [R1+0x4284], R28 ;  /* 0x0042841c01007387 */ /* 0x000fe80000100800 */
[----:B------:R-:W-:Y:S04]  /*48660*/  STL [R1+0x428c], R28 ;  /* 0x00428c1c01007387 */ /* 0x000fe80000100800 */
[----:B------:R-:W-:Y:S04]  /*48670*/  STL [R1+0x4294], R28 ;  /* 0x0042941c01007387 */ /* 0x000fe80000100800 */
[----:B------:R-:W-:Y:S01]  /*48680*/  STL [R1+0x429c], R28 ;  /* 0x00429c1c01007387 */ /* 0x000fe20000100800 */
[----:B-1----:R-:W-:-:S02]  /*48690*/  SHF.R.U32.HI R29, RZ, 0x5, R5 ;  /* 0x00000005ff1d7819 */ /* 0x002fc40000011605 */
[----:B------:R-:W-:Y:S01]  /*486a0*/  SHF.R.U32.HI R14, RZ, 0x5, R5 ;  /* 0x00000005ff0e7819 */ /* 0x000fe20000011605 */
[----:B------:R-:W-:Y:S01]  /*486b0*/  STL [R1+0x42a4], R28 ;  /* 0x0042a41c01007387 */ /* 0x000fe20000100800 */
[----:B------:R-:W-:-:S03]  /*486c0*/  SGXT.U32 R29, R29, 0x1 ;  /* 0x000000011d1d781a */ /* 0x000fc60000000000 */
[----:B------:R-:W0:Y:S01]  /*486d0*/  S2R R15, SR_TID.X ;  /* 0x00000000000f7919 */ /* 0x000e220000002100 */
[----:B------:R-:W-:Y:S02]  /*486e0*/  LOP3.LUT R5, R29, 0x2, RZ, 0xfc, !PT ;  /* 0x000000021d057812 */ /* 0x000fe400078efcff */
[----:B---3--:R-:W-:Y:S01]  /*486f0*/  PRMT R26, RZ, 0x7610, R26 ;  /* 0x00007610ff1a7816 */ /* 0x008fe2000000001a */
[----:B------:R-:W-:Y:S01]  /*48700*/  STL [R1+0x42ac], R28 ;  /* 0x0042ac1c01007387 */ /* 0x000fe20000100800 */
[----:B------:R-:W-:Y:S02]  /*48710*/  ISETP.GE.AND P1, PT, R5, UR6, PT ;  /* 0x0000000605007c0c */ /* 0x000fe4000bf26270 */
[----:B------:R-:W-:Y:S01]  /*48720*/  LOP3.LUT R29, R29, 0x4, RZ, 0xfc, !PT ;  /* 0x000000041d1d7812 */ /* 0x000fe200078efcff */
[----:B------:R-:W-:Y:S01]  /*48730*/  STL [R1+0x42b4], R28 ;  /* 0x0042b41c01007387 */ /* 0x000fe20000100800 */
[----:B------:R-:W-:-:S03]  /*48740*/  SGXT.U32 R14, R14, 0x1 ;  /* 0x000000010e0e781a */ /* 0x000fc60000000000 */
[----:B------:R-:W-:Y:S04]  /*48750*/  STL [R1+0x42bc], R28 ;  /* 0x0042bc1c01007387 */ /* 0x000fe80000100800 */
[----:B------:R-:W-:Y:S04]  /*48760*/  STL [R1+0x42c4], R28 ;  /* 0x0042c41c01007387 */ /* 0x000fe80000100800 */
[----:B------:R-:W-:Y:S04]  /*48770*/  STL [R1+0x42cc], R28 ;  /* 0x0042cc1c01007387 */ /* 0x000fe80000100800 */
[----:B------:R-:W-:Y:S01]  /*48780*/  STL [R1+0x42d4], R28 ;  /* 0x0042d41c01007387 */ /* 0x000fe20000100800 */
[----:B0-----:R-:W-:-:S03]  /*48790*/  SHF.R.U32.HI R0, RZ, 0x5, R15 ;  /* 0x00000005ff007819 */ /* 0x001fc6000001160f */
[----:B------:R-:W-:Y:S01]  /*487a0*/  STL [R1+0x42dc], R28 ;  /* 0x0042dc1c01007387 */ /* 0x000fe20000100800 */
[----:B------:R-:W-:-:S03]  /*487b0*/  SGXT.U32 R0, R0, 0x1 ;  /* 0x000000010000781a */ /* 0x000fc60000000000 */
[----:B------:R-:W-:Y:S01]  /*487c0*/  STL [R1+0x42e4], R28 ;  /* 0x0042e41c01007387 */ /* 0x000fe20000100800 */
[----:B------:R-:W-:-:S03]  /*487d0*/  ISETP.GE.AND P0, PT, R0, UR6, PT ;  /* 0x0000000600007c0c */ /* 0x000fc6000bf06270 */
        /* <DEDUP_REMOVED lines=22> */
[----:B------:R-:W2:Y:S01]  /*48940*/  LDL.LU R5, [R1+0x46f4] ;  /* 0x0046f40001057983 */ /* 0x000ea20000300800 */
[----:B------:R-:W-:-:S02]  /*48950*/  ISETP.GE.AND P2, PT, R29, UR6, PT ;  /* 0x000000061d007c0c */ /* 0x000fc4000bf46270 */
[----:B------:R-:W-:Y:S02]  /*48960*/  LOP3.LUT R29, R14, 0x6, RZ, 0xfc, !PT ;  /* 0x000000060e1d7812 */ /* 0x000fe400078efcff */
[----:B------:R-:W-:Y:S01]  /*48970*/  PRMT R27, RZ, 0x7610, R27 ;  /* 0x00007610ff1b7816 */ /* 0x000fe2000000001b */
[----:B------:R-:W0:Y:S01]  /*48980*/  S2R R14, SR_TID.X ;  /* 0x00000000000e7919 */ /* 0x000e220000002100 */
[----:B------:R-:W-:-:S03]  /*48990*/  ISETP.GE.AND P3, PT, R29, UR6, PT ;  /* 0x000000061d007c0c */ /* 0x000fc6000bf66270 */
[----:B------:R-:W3:Y:S01]  /*489a0*/  LDL R29, [R1+0x30ec] ;  /* 0x0030ec00011d7983 */ /* 0x000ee20000100800 */
[----:B0-----:R-:W-:-:S04]  /*489b0*/  SHF.R.U32.HI R14, RZ, 0x5, R14 ;  /* 0x00000005ff0e7819 */ /* 0x001fc8000001160e */
[----:B------:R-:W-:Y:S01]  /*489c0*/  SGXT.U32 R14, R14, 0x1 ;  /* 0x000000010e0e781a */ /* 0x000fe20000000000 */
[----:B--2---:R0:W2:Y:S04]  /*489d0*/  @!P0 LDG.E.U16 R26, [R4.64] ;  /* 0x00000008041a8981 */ /* 0x0040a8000c1e1500 */
[----:B0-----:R-:W4:Y:S04]  /*489e0*/  LDL R4, [R1+0x1218] ;  /* 0x0012180001047983 */ /* 0x001f280000100800 */
[----:B--2---:R0:W-:Y:S04]  /*489f0*/  STL [R1+0x2bc], R26 ;  /* 0x0002bc1a01007387 */ /* 0x0041e80000100800 */
[----:B------:R-:W4:Y:S02]  /*48a00*/  LDL R5, [R1+0x1224] ;  /* 0x0012240001057983 */ /* 0x000f240000100800 */
[----:B----4-:R-:W-:-:S04]  /*48a10*/  @!P1 LOP3.LUT R5, R5, R4, RZ, 0x3c, !PT ;  /* 0x0000000405059212 */ /* 0x010fc800078e3cff */
[----:B------:R-:W-:-:S04]  /*48a20*/  @!P1 LOP3.LUT R4, R5, R4, RZ, 0x3c, !PT ;  /* 0x0000000405049212 */ /* 0x000fc800078e3cff */
[----:B------:R-:W-:-:S05]  /*48a30*/  @!P1 LOP3.LUT R5, R5, R4, RZ, 0x3c, !PT ;  /* 0x0000000405059212 */ /* 0x000fca00078e3cff */
[----:B------:R1:W2:Y:S01]  /*48a40*/  @!P1 LDG.E.U16 R27, [R4.64] ;  /* 0x00000008041b9981 */ /* 0x0002a2000c1e1500 */
[----:B0-----:R-:W-:-:S04]  /*48a50*/  LOP3.LUT R26, R14, 0x8, RZ, 0xfc, !PT ;  /* 0x000000080e1a7812 */ /* 0x001fc800078efcff */
[----:B------:R-:W-:Y:S02]  /*48a60*/  ISETP.GE.AND P0, PT, R26, UR6, PT ;  /* 0x000000061a007c0c */ /* 0x000fe4000bf06270 */
[----:B------:R-:W4:Y:S04]  /*48a70*/  LDL.LU R26, [R1+0x46f0] ;  /* 0x0046f000011a7983 */ /* 0x000f280000300800 */
[----:B-1----:R-:W3:Y:S04]  /*48a80*/  LDL R4, [R1+0x1220] ;  /* 0x0012200001047983 */ /* 0x002ee80000100800 */
[----:B--2---:R0:W-:Y:S04]  /*48a90*/  STL [R1+0x2b8], R27 ;  /* 0x0002b81b01007387 */ /* 0x0041e80000100800 */
[----:B------:R-:W3:Y:S01]  /*48aa0*/  LDL R5, [R1+0x30f4] ;  /* 0x0030f40001057983 */ /* 0x000ee20000100800 */
[----:B------:R-:W-:-:S03]  /*48ab0*/  PRMT R25, RZ, 0x7610, R25 ;  /* 0x00007610ff197816 */ /* 0x000fc60000000019 */
[----:B------:R-:W1:Y:S01]  /*48ac0*/  S2R R14, SR_TID.X ;  /* 0x00000000000e7919 */ /* 0x000e620000002100 */
[----:B---3--:R-:W-:-:S04]  /*48ad0*/  @!P2 LOP3.LUT R5, R5, R4, RZ, 0x3c, !PT ;  /* 0x000000040505a212 */ /* 0x008fc800078e3cff */
[----:B------:R-:W-:-:S04]  /*48ae0*/  @!P2 LOP3.LUT R4, R5, R4, RZ, 0x3c, !PT ;  /* 0x000000040504a212 */ /* 0x000fc800078e3cff */
[----:B------:R-:W-:-:S05]  /*48af0*/  @!P2 LOP3.LUT R5, R5, R4, RZ, 0x3c, !PT ;  /* 0x000000040505a212 */ /* 0x000fca00078e3cff */
[----:B------:R-:W2:Y:S01]  /*48b00*/  @!P2 LDG.E.U16 R25, [R4.64] ;  /* 0x000000080419a981 */ /* 0x000ea2000c1e1500 */
[----:B-1----:R-:W-:-:S04]  /*48b10*/  SHF.R.U32.HI R14, RZ, 0x5, R14 ;  /* 0x00000005ff0e7819 */ /* 0x002fc8000001160e */
[----:B------:R-:W-:-:S04]  /*48b20*/  SGXT.U32 R14, R14, 0x1 ;  /* 0x000000010e0e781a */ /* 0x000fc80000000000 */
[----:B0-----:R-:W-:-:S04]  /*48b30*/  LOP3.LUT R27, R14, 0xa, RZ, 0xfc, !PT ;  /* 0x0000000a0e1b7812 */ /* 0x001fc800078efcff */
[----:B------:R-:W-:Y:S02]  /*48b40*/  ISETP.GE.AND P1, PT, R27, UR6, PT ;  /* 0x000000061b007c0c */ /* 0x000fe4000bf26270 */
[----:B------:R-:W3:Y:S04]  /*48b50*/  LDL.LU R27, [R1+0x46ec] ;  /* 0x0046ec00011b7983 */ /* 0x000ee80000300800 */
[----:B--2---:R0:W-:Y:S04]  /*48b60*/  STL [R1+0x2b4], R25 ;  /* 0x0002b41901007387 */ /* 0x0041e80000100800 */
[----:B------:R-:W2:Y:S04]  /*48b70*/  LDL R4, [R1+0x121c] ;  /* 0x00121c0001047983 */ /* 0x000ea80000100800 */
[----:B------:R-:W2:Y:S01]  /*48b80*/  LDL R5, [R1+0x30f0] ;  /* 0x0030f00001057983 */ /* 0x000ea20000100800 */
[----:B----4-:R-:W-:-:S03]  /*48b90*/  PRMT R26, RZ, 0x7610, R26 ;  /* 0x00007610ff1a7816 */ /* 0x010fc6000000001a */
[----:B------:R-:W0:Y:S01]  /*48ba0*/  S2R R14, SR_TID.X ;  /* 0x00000000000e7919 */ /* 0x000e220000002100 */
[----:B--2---:R-:W-:-:S04]  /*48bb0*/  @!P3 LOP3.LUT R5, R5, R4, RZ, 0x3c, !PT ;  /* 0x000000040505b212 */ /* 0x004fc800078e3cff */
[----:B------:R-:W-:-:S04]  /*48bc0*/  @!P3 LOP3.LUT R4, R5, R4, RZ, 0x3c, !PT ;  /* 0x000000040504b212 */ /* 0x000fc800078e3cff */
[----:B------:R-:W-:-:S05]  /*48bd0*/  @!P3 LOP3.LUT R5, R5, R4, RZ, 0x3c, !PT ;  /* 0x000000040505b212 */ /* 0x000fca00078e3cff */
[----:B------:R-:W2:Y:S01]  /*48be0*/  @!P3 LDG.E.U16 R26, [R4.64] ;  /* 0x00000008041ab981 */ /* 0x000ea2000c1e1500 */
[----:B0-----:R-:W-:-:S04]  /*48bf0*/  SHF.R.U32.HI R25, RZ, 0x5, R14 ;  /* 0x00000005ff197819 */ /* 0x001fc8000001160e */
[----:B------:R-:W-:-:S04]  /*48c00*/  SGXT.U32 R25, R25, 0x1 ;  /* 0x000000011919781a */ /* 0x000fc80000000000 */
[----:B------:R-:W-:-:S04]  /*48c10*/  LOP3.LUT R25, R25, 0xc, RZ, 0xfc, !PT ;  /* 0x0000000c19197812 */ /* 0x000fc800078efcff */
[----:B------:R-:W-:Y:S02]  /*48c20*/  ISETP.GE.AND P2, PT, R25, UR6, PT ;  /* 0x0000000619007c0c */ /* 0x000fe4000bf46270 */
[----:B------:R-:W4:Y:S01]  /*48c30*/  LDL.LU R25, [R1+0x46e8] ;  /* 0x0046e80001197983 */ /* 0x000f220000300800 */
[----:B------:R-:W-:-:S03]  /*48c40*/  SHF.R.U32.HI R14, RZ, 0x5, R14 ;  /* 0x00000005ff0e7819 */ /* 0x000fc6000001160e */
[----:B--2---:R0:W-:Y:S04]  /*48c50*/  STL [R1+0x2b0], R26 ;  /* 0x0002b01a01007387 */ /* 0x0041e80000100800 */
[----:B0-----:R-:W2:Y:S04]  /*48c60*/  LDL.LU R26, [R1+0x46e4] ;  /* 0x0046e400011a7983 */ /* 0x001ea80000300800 */
[----:B------:R-:W2:Y:S01]  /*48c70*/  LDL R5, [R1+0x1214] ;  /* 0x0012140001057983 */ /* 0x000ea20000100800 */
[----:B------:R-:W-:-:S04]  /*48c80*/  SGXT.U32 R14, R14, 0x1 ;  /* 0x000000010e0e781a */ /* 0x000fc80000000000 */
[----:B------:R-:W-:Y:S02]  /*48c90*/  LOP3.LUT R4, R14, 0xe, RZ, 0xfc, !PT ;  /* 0x0000000e0e047812 */ /* 0x000fe400078efcff */
[----:B---3--:R-:W-:Y:S02]  /*48ca0*/  PRMT R27, RZ, 0x7610, R27 ;  /* 0x00007610ff1b7816 */ /* 0x008fe4000000001b */
[----:B------:R-:W-:Y:S01]  /*48cb0*/  ISETP.GE.AND P3, PT, R4, UR6, PT ;  /* 0x0000000604007c0c */ /* 0x000fe2000bf66270 */
[----:B------:R-:W-:Y:S02]  /*48cc0*/  @!P0 IMAD.MOV.U32 R4, RZ, RZ, R29 ;  /* 0x000000ffff048224 */ /* 0x000fe400078e001d */
[----:B------:R-:W3:Y:S04]  /*48cd0*/  LDL R29, [R1+0x30d0] ;  /* 0x0030d000011d7983 */ /* 0x000ee80000100800 */
[----:B--2---:R0:W2:Y:S04]  /*48ce0*/  @!P0 LDG.E.U16 R27, [R4.64] ;  /* 0x00000008041b8981 */ /* 0x0040a8000c1e1500 */
[----:B0-----:R-:W3:Y:S04]  /*48cf0*/  LDL R4, [R1+0x30e4] ;  /* 0x0030e40001047983 */ /* 0x001ee80000100800 */
[----:B--2---:R0:W-:Y:S04]  /*48d00*/  STL [R1+0x2ac], R27 ;  /* 0x0002ac1b01007387 */ /* 0x0041e80000100800 */
[----:B------:R-:W3:Y:S01]  /*48d10*/  LDL R5, [R1+0x30e8] ;  /* 0x0030e80001057983 */ /* 0x000ee20000100800 */
[----:B------:R-:W-:-:S03]  /*48d20*/  PRMT R26, RZ, 0x7610, R26 ;  /* 0x00007610ff1a7816 */ /* 0x000fc6000000001a */
[----:B------:R-:W1:Y:S01]  /*48d30*/  S2R R14, SR_TID.X ;  /* 0x00000000000e7919 */ /* 0x000e620000002100 */
[----:B---3--:R-:W-:-:S04]  /*48d40*/  @!P1 LOP3.LUT R5, R5, R4, RZ, 0x3c, !PT ;  /* 0x0000000405059212 */ /* 0x008fc800078e3cff */
[----:B------:R-:W-:-:S04]  /*48d50*/  @!P1 LOP3.LUT R4, R5, R4, RZ, 0x3c, !PT ;  /* 0x0000000405049212 */ /* 0x000fc800078e3cff */
[----:B------:R-:W-:-:S05]  /*48d60*/  @!P1 LOP3.LUT R5, R5, R4, RZ, 0x3c, !PT ;  /* 0x0000000405059212 */ /* 0x000fca00078e3cff */
[----:B------:R2:W3:Y:S01]  /*48d70*/  @!P1 LDG.E.U16 R26, [R4.64] ;  /* 0x00000008041a9981 */ /* 0x0004e2000c1e1500 */
[----:B-1----:R-:W-:-:S04]  /*48d80*/  SHF.R.U32.HI R14, RZ, 0x5, R14 ;  /* 0x00000005ff0e7819 */ /* 0x002fc8000001160e */
[----:B------:R-:W-:-:S04]  /*48d90*/  SGXT.U32 R14, R14, 0x1 ;  /* 0x000000010e0e781a */ /* 0x000fc80000000000 */
[----:B0-----:R-:W-:-:S04]  /*48da0*/  LOP3.LUT R27, R14, 0x10, RZ, 0xfc, !PT ;  /* 0x000000100e1b7812 */ /* 0x001fc800078efcff */
[----:B------:R-:W-:Y:S02]  /*48db0*/  ISETP.GE.AND P0, PT, R27, UR6, PT ;  /* 0x000000061b007c0c */ /* 0x000fe4000bf06270 */
[----:B------:R-:W4:Y:S04]  /*48dc0*/  LDL.LU R27, [R1+0x46e0] ;  /* 0x0046e000011b7983 */ /* 0x000f280000300800 */
[----:B--2---:R-:W2:Y:S04]  /*48dd0*/  LDL R4, [R1+0x30dc] ;  /* 0x0030dc0001047983 */ /* 0x004ea80000100800 */
[----:B---3--:R0:W-:Y:S04]  /*48de0*/  STL [R1+0x2a8], R26 ;  /* 0x0002a81a01007387 */ /* 0x0081e80000100800 */
[----:B------:R-:W2:Y:S01]  /*48df0*/  LDL R5, [R1+0x30e0] ;  /* 0x0030e00001057983 */ /* 0x000ea20000100800 */
[----:B----4-:R-:W-:-:S03]  /*48e00*/  PRMT R25, RZ, 0x7610, R25 ;  /* 0x00007610ff197816 */ /* 0x010fc60000000019 */
[----:B------:R-:W1:Y:S01]  /*48e10*/  S2R R14, SR_TID.X ;  /* 0x00000000000e7919 */ /* 0x000e620000002100 */
[----:B--2---:R-:W-:-:S04]  /*48e20*/  @!P2 LOP3.LUT R5, R5, R4, RZ, 0x3c, !PT ;  /* 0x000000040505a212 */ /* 0x004fc800078e3cff */
        /* <DEDUP_REMOVED lines=11> */
[----:B------:R-:W-:-:S03]  /*48ee0*/  PRMT R27, RZ, 0x7610, R27 ;  /* 0x00007610ff1b7816 */ /* 0x000fc6000000001b */
        /* <DEDUP_REMOVED lines=495> */
[----:B------:R-:W-:-:S05]  /*4ade0*/  @!P0 IMAD.MOV.U32 R4, RZ, RZ, R29 ;  /* 0x000000ffff048224 */ /* 0x000fca00078e001d */
[----:B--2---:R0:W2:Y:S04]  /*4adf0*/  @!P0 LDG.E.U16 R27, [R4.64] ;  /* 0x00000008041b8981 */ /* 0x0040a8000c1e1500 */
[----:B0-----:R-:W3:Y:S04]  /*4ae00*/  LDL R4, [R1+0x2fa4] ;  /* 0x002fa40001047983 */ /* 0x001ee80000100800 */
[----:B------:R-:W3:Y:S01]  /*4ae10*/  LDL R5, [R1+0x2fa8] ;  /* 0x002fa80001057983 */ /* 0x000ee20000100800 */
[----:B----4-:R-:W-:-:S03]  /*4ae20*/  PRMT R25, RZ, 0x7610, R25 ;  /* 0x00007610ff197816 */ /* 0x010fc60000000019 */
[----:B------:R-:W0:Y:S01]  /*4ae30*/  S2R R14, SR_TID.X ;  /* 0x00000000000e7919 */ /* 0x000e220000002100 */
[----:B---3--:R-:W-:-:S04]  /*4ae40*/  @!P1 LOP3.LUT R5, R5, R4, RZ, 0x3c, !PT ;  /* 0x0000000405059212 */ /* 0x008fc800078e3cff */
[----:B------:R-:W-:-:S04]  /*4ae50*/  @!P1 LOP3.LUT R4, R5, R4, RZ, 0x3c, !PT ;  /* 0x0000000405049212 */ /* 0x000fc800078e3cff */
[----:B------:R-:W-:-:S05]  /*4ae60*/  @!P1 LOP3.LUT R5, R5, R4, RZ, 0x3c, !PT ;  /* 0x0000000405059212 */ /* 0x000fca00078e3cff */
[----:B------:R1:W3:Y:S01]  /*4ae70*/  @!P1 LDG.E.U16 R25, [R4.64] ;  /* 0x0000000804199981 */ /* 0x0002e2000c1e1500 */
[----:B0-----:R-:W-:-:S04]  /*4ae80*/  SHF.R.U32.HI R14, RZ, 0x5, R14 ;  /* 0x00000005ff0e7819 */ /* 0x001fc8000001160e */
[----:B------:R-:W-:Y:S01]  /*4ae90*/  SGXT.U32 R14, R14, 0x1 ;  /* 0x000000010e0e781a */ /* 0x000fe20000000000 */
[----:B--2---:R0:W-:Y:S04]  /*4aea0*/  STL [R1+0x20c], R27 ;  /* 0x00020c1b01007387 */ /* 0x0041e80000100800 */
[----:B------:R-:W2:Y:S01]  /*4aeb0*/  LDL R29, [R1+0x2f90] ;  /* 0x002f9000011d7983 */ /* 0x000ea20000100800 */
[----:B0-----:R-:W-:-:S04]  /*4aec0*/  LOP3.LUT R27, R14, 0x60, RZ, 0xfc, !PT ;  /* 0x000000600e1b7812 */ /* 0x001fc800078efcff */
[----:B------:R-:W-:Y:S02]  /*4aed0*/  ISETP.GE.AND P0, PT, R27, UR6, PT ;  /* 0x000000061b007c0c */ /* 0x000fe4000bf06270 */
[----:B------:R-:W4:Y:S04]  /*4aee0*/  LDL.LU R27, [R1+0x4640] ;  /* 0x00464000011b7983 */ /* 0x000f280000300800 */
[----:B-1----:R-:W2:Y:S04]  /*4aef0*/  LDL R4, [R1+0x2f9c] ;  /* 0x002f9c0001047983 */ /* 0x002ea80000100800 */
[----:B---3--:R0:W-:Y:S04]  /*4af00*/  STL [R1+0x208], R25 ;  /* 0x0002081901007387 */ /* 0x0081e80000100800 */
[----:B------:R-:W2:Y:S01]  /*4af10*/  LDL R5, [R1+0x2fa0] ;  /* 0x002fa00001057983 */ /* 0x000ea20000100800 */
[----:B------:R-:W-:-:S03]  /*4af20*/  PRMT R26, RZ, 0x7610, R26 ;  /* 0x00007610ff1a7816 */ /* 0x000fc6000000001a */
        /* <DEDUP_REMOVED lines=30> */
[----:B------:R-:W-:Y:S02]  /*4b110*/  PRMT R28, RZ, 0x7610, R28 ;  /* 0x00007610ff1c7816 */ /* 0x000fe4000000001c */
[----:B------:R-:W-:Y:S01]  /*4b120*/  ISETP.GE.AND P3, PT, R4, UR6, PT ;  /* 0x0000000604007c0c */ /* 0x000fe2000bf66270 */
[----:B------:R-:W-:-:S05]  /*4b130*/  @!P0 IMAD.MOV.U32 R4, RZ, RZ, R29 ;  /* 0x000000ffff048224 */ /* 0x000fca00078e001d */
[----:B--2---:R0:W2:Y:S04]  /*4b140*/  @!P0 LDG.E.U16 R28, [R4.64] ;  /* 0x00000008041c8981 */ /* 0x0040a8000c1e1500 */
[----:B0-----:R-:W2:Y:S04]  /*4b150*/  LDL R4, [R1+0x2f84] ;  /* 0x002f840001047983 */ /* 0x001ea80000100800 */
[----:B------:R-:W2:Y:S01]  /*4b160*/  LDL R5, [R1+0x2f88] ;  /* 0x002f880001057983 */ /* 0x000ea20000100800 */
[----:B------:R-:W-:-:S03]  /*4b170*/  PRMT R27, RZ, 0x7610, R27 ;  /* 0x00007610ff1b7816 */ /* 0x000fc6000000001b */
[----:B------:R-:W0:Y:S01]  /*4b180*/  S2R R14, SR_TID.X ;  /* 0x00000000000e7919 */ /* 0x000e220000002100 */
[----:B--2---:R-:W-:-:S04]  /*4b190*/  @!P1 LOP3.LUT R5, R5, R4, RZ, 0x3c, !PT ;  /* 0x0000000405059212 */ /* 0x004fc800078e3cff */
[----:B------:R-:W-:-:S04]  /*4b1a0*/  @!P1 LOP3.LUT R4, R5, R4, RZ, 0x3c, !PT ;  /* 0x0000000405049212 */ /* 0x000fc800078e3cff */
[----:B------:R-:W-:-:S05]  /*4b1b0*/  @!P1 LOP3.LUT R5, R5, R4, RZ, 0x3c, !PT ;  /* 0x0000000405059212 */ /* 0x000fca00078e3cff */
[----:B------:R1:W2:Y:S01]  /*4b1c0*/  @!P1 LDG.E.U16 R27, [R4.64] ;  /* 0x00000008041b9981 */ /* 0x0002a2000c1e1500 */
[----:B0-----:R-:W-:-:S04]  /*4b1d0*/  SHF.R.U32.HI R14, RZ, 0x5, R14 ;  /* 0x00000005ff0e7819 */ /* 0x001fc8000001160e */
[----:B------:R-:W-:-:S04]  /*4b1e0*/  SGXT.U32 R14, R14, 0x1 ;  /* 0x000000010e0e781a */ /* 0x000fc80000000000 */
[----:B------:R-:W-:-:S04]  /*4b1f0*/  LOP3.LUT R29, R14, 0x68, RZ, 0xfc, !PT ;  /* 0x000000680e1d7812 */ /* 0x000fc800078efcff */
[----:B------:R-:W-:Y:S02]  /*4b200*/  ISETP.GE.AND P0, PT, R29, UR6, PT ;  /* 0x000000061d007c0c */ /* 0x000fe4000bf06270 */
[----:B------:R-:W3:Y:S04]  /*4b210*/  LDL.LU R29, [R1+0x4630] ;  /* 0x00463000011d7983 */ /* 0x000ee80000300800 */
[----:B-1----:R-:W3:Y:S04]  /*4b220*/  LDL R4, [R1+0x2f7c] ;  /* 0x002f7c0001047983 */ /* 0x002ee80000100800 */
[----:B--2---:R0:W-:Y:S04]  /*4b230*/  STL [R1+0x1f8], R27 ;  /* 0x0001f81b01007387 */ /* 0x0041e80000100800 */
[----:B------:R-:W3:Y:S01]  /*4b240*/  LDL R5, [R1+0x2f80] ;  /* 0x002f800001057983 */ /* 0x000ee20000100800 */
[----:B----4-:R-:W-:-:S03]  /*4b250*/  PRMT R26, RZ, 0x7610, R26 ;  /* 0x00007610ff1a7816 */ /* 0x010fc6000000001a */
        /* <DEDUP_REMOVED lines=13> */
[----:B------:R-:W-:-:S03]  /*4b330*/  PRMT R29, RZ, 0x7610, R29 ;  /* 0x00007610ff1d7816 */ /* 0x000fc6000000001d */
[----:B------:R-:W1:Y:S01]  /*4b340*/  S2R R14, SR_TID.X ;  /* 0x00000000000e7919 */ /* 0x000e620000002100 */
[----:B--2---:R-:W-:-:S04]  /*4b350*/  @!P3 LOP3.LUT R5, R5, R4, RZ, 0x3c, !PT ;  /* 0x000000040505b212 */ /* 0x004fc800078e3cff */
        /* <DEDUP_REMOVED lines=63> */
[----:B------:R-:W4:Y:S04]  /*4b750*/  LDL.LU R29, [R1+0x4618] ;  /* 0x00461800011d7983 */ /* 0x000f280000300800 */
[----:B-1----:R-:W4:Y:S04]  /*4b760*/  LDL R4, [R1+0x2f4c] ;  /* 0x002f4c0001047983 */ /* 0x002f280000100800 */
[----:B--2---:R0:W-:Y:S04]  /*4b770*/  STL [R1+0x1e0], R27 ;  /* 0x0001e01b01007387 */ /* 0x0041e80000100800 */
[----:B------:R-:W4:Y:S01]  /*4b780*/  LDL R5, [R1+0x2f50] ;  /* 0x002f500001057983 */ /* 0x000f220000100800 */
[----:B---3--:R-:W-:-:S02]  /*4b790*/  PRMT R26, RZ, 0x7610, R26 ;  /* 0x00007610ff1a7816 */ /* 0x008fc4000000001a */
[----:B------:R-:W-:Y:S02]  /*4b7a0*/  SHF.R.U32.HI R14, RZ, 0x5, R14 ;  /* 0x00000005ff0e7819 */ /* 0x000fe4000001160e */
[----:B----4-:R-:W-:-:S04]  /*4b7b0*/  @!P0 LOP3.LUT R5, R5, R4, RZ, 0x3c, !PT ;  /* 0x0000000405058212 */ /* 0x010fc800078e3cff */
[----:B------:R-:W-:-:S04]  /*4b7c0*/  @!P0 LOP3.LUT R4, R5, R4, RZ, 0x3c, !PT ;  /* 0x0000000405048212 */ /* 0x000fc800078e3cff */
[----:B------:R-:W-:-:S05]  /*4b7d0*/  @!P0 LOP3.LUT R5, R5, R4, RZ, 0x3c, !PT ;  /* 0x0000000405058212 */ /* 0x000fca00078e3cff */
[----:B------:R1:W2:Y:S01]  /*4b7e0*/  @!P0 LDG.E.U16 R26, [R4.64] ;  /* 0x00000008041a8981 */ /* 0x0002a2000c1e1500 */
[----:B------:R-:W-:-:S04]  /*4b7f0*/  SGXT.U32 R14, R14, 0x1 ;  /* 0x000000010e0e781a */ /* 0x000fc80000000000 */
[----:B------:R-:W-:-:S04]  /*4b800*/  LOP3.LUT R14, R14, 0x76, RZ, 0xfc, !PT ;  /* 0x000000760e0e7812 */ /* 0x000fc800078efcff */
[----:B------:R-:W-:Y:S02]  /*4b810*/  ISETP.GE.AND P3, PT, R14, UR6, PT ;  /* 0x000000060e007c0c */ /* 0x000fe4000bf66270 */
[----:B------:R-:W3:Y:S04]  /*4b820*/  LDL.LU R14, [R1+0x4614] ;  /* 0x00461400010e7983 */ /* 0x000ee80000300800 */
[----:B-1----:R-:W4:Y:S04]  /*4b830*/  LDL R4, [R1+0x2f44] ;  /* 0x002f440001047983 */ /* 0x002f280000100800 */
[----:B--2---:R1:W-:Y:S04]  /*4b840*/  STL [R1+0x1dc], R26 ;  /* 0x0001dc1a01007387 */ /* 0x0043e80000100800 */
[----:B------:R-:W4:Y:S01]  /*4b850*/  LDL R5, [R1+0x2f48] ;  /* 0x002f480001057983 */ /* 0x000f220000100800 */
[----:B---3--:R-:W-:-:S03]  /*4b860*/  PRMT R14, RZ, 0x7610, R14 ;  /* 0x00007610ff0e7816 */ /* 0x008fc6000000000e */
[----:B0-----:R-:W0:Y:S01]  /*4b870*/  S2R R27, SR_TID.X ;  /* 0x00000000001b7919 */ /* 0x001e220000002100 */
[----:B----4-:R-:W-:-:S04]  /*4b880*/  @!P1 LOP3.LUT R5, R5, R4, RZ, 0x3c, !PT ;  /* 0x0000000405059212 */ /* 0x010fc800078e3cff */
[----:B------:R-:W-:-:S04]  /*4b890*/  @!P1 LOP3.LUT R4, R5, R4, RZ, 0x3c, !PT ;  /* 0x0000000405049212 */ /* 0x000fc800078e3cff */
[----:B------:R-:W-:-:S05]  /*4b8a0*/  @!P1 LOP3.LUT R5, R5, R4, RZ, 0x3c, !PT ;  /* 0x0000000405059212 */ /* 0x000fca00078e3cff */
[----:B------:R-:W2:Y:S01]  /*4b8b0*/  @!P1 LDG.E.U16 R14, [R4.64] ;  /* 0x00000008040e9981 */ /* 0x000ea2000c1e1500 */
[----:B0-----:R-:W-:-:S04]  /*4b8c0*/  SHF.R.U32.HI R27, RZ, 0x5, R27 ;  /* 0x00000005ff1b7819 */ /* 0x001fc8000001161b */
[----:B------:R-:W-:-:S04]  /*4b8d0*/  SGXT.U32 R27, R27, 0x1 ;  /* 0x000000011b1b781a */ /* 0x000fc80000000000 */
[----:B-1----:R-:W-:-:S04]  /*4b8e0*/  LOP3.LUT R26, R27, 0x78, RZ, 0xfc, !PT ;  /* 0x000000781b1a7812 */ /* 0x002fc800078efcff */
[----:B------:R-:W-:Y:S02]  /*4b8f0*/  ISETP.GE.AND P0, PT, R26, UR6, PT ;  /* 0x000000061a007c0c */ /* 0x000fe4000bf06270 */
[----:B------:R-:W3:Y:S04]  /*4b900*/  LDL.LU R26, [R1+0x4610] ;  /* 0x00461000011a7983 */ /* 0x000ee80000300800 */
[----:B--2---:R0:W-:Y:S04]  /*4b910*/  STL [R1+0x1d8], R14 ;  /* 0x0001d80e01007387 */ /* 0x0041e80000100800 */
[----:B0-----:R-:W2:Y:S04]  /*4b920*/  LDL.LU R14, [R1+0x460c] ;  /* 0x00460c00010e7983 */ /* 0x001ea80000300800 */
[----:B------:R-:W4:Y:S04]  /*4b930*/  LDL R4, [R1+0x2f3c] ;  /* 0x002f3c0001047983 */ /* 0x000f280000100800 */
[----:B------:R-:W4:Y:S01]  /*4b940*/  LDL R5, [R1+0x2f40] ;  /* 0x002f400001057983 */ /* 0x000f220000100800 */
[----:B------:R-:W-:-:S03]  /*4b950*/  PRMT R29, RZ, 0x7610, R29 ;  /* 0x00007610ff1d7816 */ /* 0x000fc6000000001d */
[----:B------:R-:W0:Y:S01]  /*4b960*/  S2R R27, SR_TID.X ;  /* 0x00000000001b7919 */ /* 0x000e220000002100 */
[----:B----4-:R-:W-:-:S04]  /*4b970*/  @!P2 LOP3.LUT R5, R5, R4, RZ, 0x3c, !PT ;  /* 0x000000040505a212 */ /* 0x010fc800078e3cff */
[----:B------:R-:W-:-:S04]  /*4b980*/  @!P2 LOP3.LUT R4, R5, R4, RZ, 0x3c, !PT ;  /* 0x000000040504a212 */ /* 0x000fc800078e3cff */
[----:B------:R-:W-:-:S05]  /*4b990*/  @!P2 LOP3.LUT R5, R5, R4, RZ, 0x3c, !PT ;  /* 0x000000040505a212 */ /* 0x000fca00078e3cff */
[----:B------:R-:W4:Y:S01]  /*4b9a0*/  @!P2 LDG.E.U16 R29, [R4.64] ;  /* 0x00000008041da981 */ /* 0x000f22000c1e1500 */
[----:B0-----:R-:W-:-:S04]  /*4b9b0*/  SHF.R.U32.HI R27, RZ, 0x5, R27 ;  /* 0x00000005ff1b7819 */ /* 0x001fc8000001161b */
[----:B------:R-:W-:-:S04]  /*4b9c0*/  SGXT.U32 R27, R27, 0x1 ;  /* 0x000000011b1b781a */ /* 0x000fc80000000000 */
[----:B------:R-:W-:-:S04]  /*4b9d0*/  LOP3.LUT R27, R27, 0x7a, RZ, 0xfc, !PT ;  /* 0x0000007a1b1b7812 */ /* 0x000fc800078efcff */
[----:B------:R-:W-:Y:S02]  /*4b9e0*/  ISETP.GE.AND P1, PT, R27, UR6, PT ;  /* 0x000000061b007c0c */ /* 0x000fe4000bf26270 */
[----:B------:R-:W2:Y:S04]  /*4b9f0*/  LDL.LU R27, [R1+0x4608] ;  /* 0x00460800011b7983 */ /* 0x000ea80000300800 */
[----:B----4-:R0:W-:Y:S04]  /*4ba00*/  STL [R1+0x1d4], R29 ;  /* 0x0001d41d01007387 */ /* 0x0101e80000100800 */
[----:B0-----:R-:W4:Y:S04]  /*4ba10*/  LDL.LU R29, [R1+0x4604] ;  /* 0x00460400011d7983 */ /* 0x001f280000300800 */
[----:B------:R-:W3:Y:S04]  /*4ba20*/  LDL R4, [R1+0x2f34] ;  /* 0x002f340001047983 */ /* 0x000ee80000100800 */
[----:B------:R-:W3:Y:S01]  /*4ba30*/  LDL R5, [R1+0x2f38] ;  /* 0x002f380001057983 */ /* 0x000ee20000100800 */
[----:B--2---:R-:W-:-:S02]  /*4ba40*/  PRMT R14, RZ, 0x7610, R14 ;  /* 0x00007610ff0e7816 */ /* 0x004fc4000000000e */
[----:B---3--:R-:W-:-:S04]  /*4ba50*/  @!P3 LOP3.LUT R5, R5, R4, RZ, 0x3c, !PT ;  /* 0x000000040505b212 */ /* 0x008fc800078e3cff */
[----:B------:R-:W-:-:S04]  /*4ba60*/  @!P3 LOP3.LUT R4, R5, R4, RZ, 0x3c, !PT ;  /* 0x000000040504b212 */ /* 0x000fc800078e3cff */
[----:B------:R-:W-:-:S05]  /*4ba70*/  @!P3 LOP3.LUT R5, R5, R4, RZ, 0x3c, !PT ;  /* 0x000000040505b212 */ /* 0x000fca00078e3cff */
[----:B------:R-:W2:Y:S01]  /*4ba80*/  @!P3 LDG.E.U16 R14, [R4.64] ;  /* 0x00000008040eb981 */ /* 0x000ea2000c1e1500 */
[----:B------:R-:W-:-:S04]  /*4ba90*/  SHF.R.U32.HI R15, RZ, 0x5, R15 ;  /* 0x00000005ff0f7819 */ /* 0x000fc8000001160f */
[----:B------:R-:W-:-:S04]  /*4baa0*/  SGXT.U32 R15, R15, 0x1 ;  /* 0x000000010f0f781a */ /* 0x000fc80000000000 */
[----:B------:R-:W-:-:S04]  /*4bab0*/  LOP3.LUT R15, R15, 0x7c, RZ, 0xfc, !PT ;  /* 0x0000007c0f0f7812 */ /* 0x000fc800078efcff */
[----:B------:R-:W-:Y:S02]  /*4bac0*/  ISETP.GE.AND P2, PT, R15, UR6, PT ;  /* 0x000000060f007c0c */ /* 0x000fe4000bf46270 */
[----:B------:R-:W3:Y:S04]  /*4bad0*/  LDL.LU R15, [R1+0x4600] ;  /* 0x00460000010f7983 */ /* 0x000ee80000300800 */
[----:B--2---:R-:W-:Y:S04]  /*4bae0*/  STL [R1+0x1d0], R14 ;  /* 0x0001d00e01007387 */ /* 0x004fe80000100800 */
[----:B------:R-:W2:Y:S04]  /*4baf0*/  LDL R4, [R1+0x2f2c] ;  /* 0x002f2c0001047983 */ /* 0x000ea80000100800 */
[----:B------:R-:W2:Y:S01]  /*4bb00*/  LDL R5, [R1+0x2f30] ;  /* 0x002f300001057983 */ /* 0x000ea20000100800 */
[----:B---3--:R-:W-:-:S02]  /*4bb10*/  PRMT R15, RZ, 0x7610, R15 ;  /* 0x00007610ff0f7816 */ /* 0x008fc4000000000f */
[----:B--2---:R-:W-:-:S04]  /*4bb20*/  @!P0 LOP3.LUT R5, R5, R4, RZ, 0x3c, !PT ;  /* 0x0000000405058212 */ /* 0x004fc800078e3cff */
[----:B------:R-:W-:-:S04]  /*4bb30*/  @!P0 LOP3.LUT R4, R5, R4, RZ, 0x3c, !PT ;  /* 0x0000000405048212 */ /* 0x000fc800078e3cff */
[----:B------:R-:W-:-:S05]  /*4bb40*/  @!P0 LOP3.LUT R5, R5, R4, RZ, 0x3c, !PT ;  /* 0x0000000405058212 */ /* 0x000fca00078e3cff */
[----:B------:R-:W2:Y:S01]  /*4bb50*/  @!P0 LDG.E.U16 R15, [R4.64] ;  /* 0x00000008040f8981 */ /* 0x000ea2000c1e1500 */
[----:B------:R-:W-:-:S04]  /*4bb60*/  LOP3.LUT R0, R0, 0x7e, RZ, 0xfc, !PT ;  /* 0x0000007e00007812 */ /* 0x000fc800078efcff */
[----:B------:R-:W-:Y:S02]  /*4bb70*/  ISETP.GE.AND P3, PT, R0, UR6, PT ;  /* 0x0000000600007c0c */ /* 0x000fe4000bf66270 */
[----:B------:R-:W3:Y:S04]  /*4bb80*/  LDL.LU R0, [R1+0x45fc] ;  /* 0x0045fc0001007983 */ /* 0x000ee80000300800 */
[----:B--2---:R0:W-:Y:S04]  /*4bb90*/  STL [R1+0x1cc], R15 ;  /* 0x0001cc0f01007387 */ /* 0x0041e80000100800 */
[----:B0-----:R-:W2:Y:S04]  /*4bba0*/  LDL.LU R15, [R1+0x45f8] ;  /* 0x0045f800010f7983 */ /* 0x001ea80000300800 */
[----:B------:R-:W2:Y:S04]  /*4bbb0*/  LDL R4, [R1+0x2f24] ;  /* 0x002f240001047983 */ /* 0x000ea80000100800 */
[----:B------:R-:W2:Y:S01]  /*4bbc0*/  LDL R5, [R1+0x2f28] ;  /* 0x002f280001057983 */ /* 0x000ea20000100800 */
[----:B---3--:R-:W-:-:S03]  /*4bbd0*/  PRMT R0, RZ, 0x7610, R0 ;  /* 0x00007610ff007816 */ /* 0x008fc60000000000 */
[----:B------:R-:W0:Y:S01]  /*4bbe0*/  S2R R14, SR_TID.X ;  /* 0x00000000000e7919 */ /* 0x000e220000002100 */
[----:B--2---:R-:W-:-:S04]  /*4bbf0*/  @!P1 LOP3.LUT R5, R5, R4, RZ, 0x3c, !PT ;  /* 0x0000000405059212 */ /* 0x004fc800078e3cff */
[----:B------:R-:W-:-:S04]  /*4bc00*/  @!P1 LOP3.LUT R4, R5, R4, RZ, 0x3c, !PT ;  /* 0x0000000405049212 */ /* 0x000fc800078e3cff */
[----:B------:R-:W-:-:S05]  /*4bc10*/  @!P1 LOP3.LUT R5, R5, R4, RZ, 0x3c, !PT ;  /* 0x0000000405059212 */ /* 0x000fca00078e3cff */
[----:B------:R-:W2:Y:S01]  /*4bc20*/  @!P1 LDG.E.U16 R0, [R4.64] ;  /* 0x0000000804009981 */ /* 0x000ea2000c1e1500 */
[----:B0-----:R-:W-:-:S04]  /*4bc30*/  LOP3.LUT R14, R14, 0x3f, RZ, 0xc0, !PT ;  /* 0x0000003f0e0e7812 */ /* 0x001fc800078ec0ff */
[C---:B------:R-:W-:Y:S02]  /*4bc40*/  ISETP.GE.AND P4, PT, R14.reuse, UR6, PT ;  /* 0x000000060e007c0c */ /* 0x040fe4000bf86270 */
[----:B------:R-:W-:-:S04]  /*4bc50*/  LOP3.LUT R14, R14, 0x40, RZ, 0xfc, !PT ;  /* 0x000000400e0e7812 */ /* 0x000fc800078efcff */
[----:B------:R-:W-:Y:S02]  /*4bc60*/  ISETP.GE.AND P0, PT, R14, UR6, PT ;  /* 0x000000060e007c0c */ /* 0x000fe4000bf06270 */
[----:B------:R-:W3:Y:S04]  /*4bc70*/  LDL.LU R14, [R1+0x45f4] ;  /* 0x0045f400010e7983 */ /* 0x000ee80000300800 */
[----:B--2---:R0:W-:Y:S04]  /*4bc80*/  STL [R1+0x1c8], R0 ;  /* 0x0001c80001007387 */ /* 0x0041e80000100800 */
[----:B0-----:R-:W2:Y:S04]  /*4bc90*/  LDL.LU R0, [R1+0x45f0] ;  /* 0x0045f00001007983 */ /* 0x001ea80000300800 */
[----:B------:R-:W2:Y:S04]  /*4bca0*/  LDL R4, [R1+0x2f1c] ;  /* 0x002f1c0001047983 */ /* 0x000ea80000100800 */
[----:B------:R-:W2:Y:S01]  /*4bcb0*/  LDL R5, [R1+0x2f20] ;  /* 0x002f200001057983 */ /* 0x000ea20000100800 */
[----:B------:R-:W-:-:S02]  /*4bcc0*/  PRMT R15, RZ, 0x7610, R15 ;  /* 0x00007610ff0f7816 */ /* 0x000fc4000000000f */
[----:B--2---:R-:W-:-:S04]  /*4bcd0*/  @!P2 LOP3.LUT R5, R5, R4, RZ, 0x3c, !PT ;  /* 0x000000040505a212 */ /* 0x004fc800078e3cff */
[----:B------:R-:W-:-:S04]  /*4bce0*/  @!P2 LOP3.LUT R4, R5, R4, RZ, 0x3c, !PT ;  /* 0x000000040504a212 */ /* 0x000fc800078e3cff */
[----:B------:R-:W-:-:S05]  /*4bcf0*/  @!P2 LOP3.LUT R5, R5, R4, RZ, 0x3c, !PT ;  /* 0x000000040505a212 */ /* 0x000fca00078e3cff */
[----:B------:R-:W2:Y:S04]  /*4bd00*/  @!P2 LDG.E.U16 R15, [R4.64] ;  /* 0x00000008040fa981 */ /* 0x000ea8000c1e1500 */
        /* <DEDUP_REMOVED lines=8> */
[----:B------:R-:W2:Y:S01]  /*4bd90*/  @!P3 LDG.E.U16 R0, [R4.64] ;  /* 0x000000080400b981 */ /* 0x000ea2000c1e1500 */
[----:B------:R-:W-:-:S03]  /*4bda0*/  PRMT R15, RZ, 0x7610, R15 ;  /* 0x00007610ff0f7816 */ /* 0x000fc6000000000f */
[----:B------:R-:W-:Y:S06]  /*4bdb0*/  BAR.SYNC.DEFER_BLOCKING 0x0 ;  /* 0x0000000000007b1d */ /* 0x000fec0000010000 */
[----:B--2---:R0:W-:Y:S04]  /*4bdc0*/  STL [R1+0x1c0], R0 ;  /* 0x0001c00001007387 */ /* 0x0041e80000100800 */
[----:B0-----:R-:W2:Y:S04]  /*4bdd0*/  LDL.LU R0, [R1+0x45e8] ;  /* 0x0045e80001007983 */ /* 0x001ea80000300800 */
[----:B------:R-:W2:Y:S04]  /*4bde0*/  LDL R4, [R1+0x2f0c] ;  /* 0x002f0c0001047983 */ /* 0x000ea80000100800 */
[----:B------:R-:W2:Y:S02]  /*4bdf0*/  LDL R5, [R1+0x2f10] ;  /* 0x002f100001057983 */ /* 0x000ea40000100800 */
        /* <DEDUP_REMOVED lines=773> */
[----:B---3--:R-:W-:-:S02]  /*4ee50*/  PRMT R14, RZ, 0x7610, R14 ;  /* 0x00007610ff0e7816 */ /* 0x008fc4000000000e */
[----:B--2---:R-:W-:-:S04]  /*4ee60*/  @!P4 LOP3.LUT R5, R5, R4, RZ, 0x3c, !PT ;  /* 0x000000040505c212 */ /* 0x004fc800078e3cff */
[----:B------:R-:W-:-:S04]  /*4ee70*/  @!P4 LOP3.LUT R4, R5, R4, RZ, 0x3c, !PT ;  /* 0x000000040504c212 */ /* 0x000fc800078e3cff */
[----:B------:R-:W-:-:S05]  /*4ee80*/  @!P4 LOP3.LUT R5, R5, R4, RZ, 0x3c, !PT ;  /* 0x000000040505c212 */ /* 0x000fca00078e3cff */
[----:B------:R-:W2:Y:S04]  /*4ee90*/  @!P4 LDG.E.U16 R14, [R4.64] ;  /* 0x00000008040ec981 */ /* 0x000ea8000c1e1500 */
[----:B--2---:R0:W-:Y:S04]  /*4eea0*/  STL [R1+0x64], R14 ;  /* 0x0000640e01007387 */ /* 0x0041e80000100800 */
[----:B0-----:R-:W2:Y:S04]  /*4eeb0*/  LDL.LU R14, [R1+0x448c] ;  /* 0x00448c00010e7983 */ /* 0x001ea80000300800 */
[----:B------:R-:W3:Y:S04]  /*4eec0*/  LDL R4, [R1+0x199c] ;  /* 0x00199c0001047983 */ /* 0x000ee80000100800 */
[----:B------:R-:W3:Y:S01]  /*4eed0*/  LDL R5, [R1+0x19a0] ;  /* 0x0019a00001057983 */ /* 0x000ee20000100800 */
[----:B----4-:R-:W-:-:S02]  /*4eee0*/  PRMT R29, RZ, 0x7610, R29 ;  /* 0x00007610ff1d7816 */ /* 0x010fc4000000001d */
[----:B---3--:R-:W-:-:S04]  /*4eef0*/  @!P0 LOP3.LUT R5, R5, R4, RZ, 0x3c, !PT ;  /* 0x0000000405058212 */ /* 0x008fc800078e3cff */
[----:B------:R-:W-:-:S04]  /*4ef00*/  @!P0 LOP3.LUT R4, R5, R4, RZ, 0x3c, !PT ;  /* 0x0000000405048212 */ /* 0x000fc800078e3cff */
[----:B------:R-:W-:-:S05]  /*4ef10*/  @!P0 LOP3.LUT R5, R5, R4, RZ, 0x3c, !PT ;  /* 0x0000000405058212 */ /* 0x000fca00078e3cff */
[----:B------:R-:W3:Y:S04]  /*4ef20*/  @!P0 LDG.E.U16 R29, [R4.64] ;  /* 0x00000008041d8981 */ /* 0x000ee8000c1e1500 */
[----:B---3--:R0:W-:Y:S04]  /*4ef30*/  STL [R1+0x60], R29 ;  /* 0x0000601d01007387 */ /* 0x0081e80000100800 */
[----:B0-----:R-:W3:Y:S04]  /*4ef40*/  LDL.LU R29, [R1+0x4488] ;  /* 0x00448800011d7983 */ /* 0x001ee80000300800 */
[----:B------:R-:W4:Y:S04]  /*4ef50*/  LDL R4, [R1+0x1924] ;  /* 0x0019240001047983 */ /* 0x000f280000100800 */
[----:B------:R-:W4:Y:S01]  /*4ef60*/  LDL R5, [R1+0x1928] ;  /* 0x0019280001057983 */ /* 0x000f220000100800 */
[----:B------:R-:W-:-:S02]  /*4ef70*/  PRMT R27, RZ, 0x7610, R27 ;  /* 0x00007610ff1b7816 */ /* 0x000fc4000000001b */
[----:B----4-:R-:W-:-:S04]  /*4ef80*/  @!P4 LOP3.LUT R5, R5, R4, RZ, 0x3c, !PT ;  /* 0x000000040505c212 */ /* 0x010fc800078e3cff */
[----:B------:R-:W-:-:S04]  /*4ef90*/  @!P4 LOP3.LUT R4, R5, R4, RZ, 0x3c, !PT ;  /* 0x000000040504c212 */ /* 0x000fc800078e3cff */
[----:B------:R-:W-:-:S05]  /*4efa0*/  @!P4 LOP3.LUT R5, R5, R4, RZ, 0x3c, !PT ;  /* 0x000000040505c212 */ /* 0x000fca00078e3cff */
[----:B------:R-:W4:Y:S04]  /*4efb0*/  @!P4 LDG.E.U16 R27, [R4.64] ;  /* 0x00000008041bc981 */ /* 0x000f28000c1e1500 */
[----:B----4-:R0:W-:Y:S04]  /*4efc0*/  STL [R1+0x5c], R27 ;  /* 0x00005c1b01007387 */ /* 0x0101e80000100800 */
[----:B0-----:R-:W4:Y:S04]  /*4efd0*/  LDL.LU R27, [R1+0x4484] ;  /* 0x00448400011b7983 */ /* 0x001f280000300800 */
        /* <DEDUP_REMOVED lines=26> */
[----:B0-----:R-:W2:Y:S01]  /*4f180*/  LDL.LU R24, [R1+0x4478] ;  /* 0x0044780001187983 */ /* 0x001ea20000300800 */
[----:B------:R-:W2:Y:S02]  /*4f190*/  LDL R4, [R1+0x1824] ;  /* 0x0018240001047983 */ /* 0x000ea40000100800 */
        /* <DEDUP_REMOVED lines=122> */
[----:B------:R0:W2:Y:S04]  /*4f940*/  @!P0 LDG.E.U16 R15, [R4.64] ;  /* 0x00000008040f8981 */ /* 0x0000a8000c1e1500 */
[----:B0-----:R-:W2:Y:S04]  /*4f950*/  LDL R4, [R1+0x14a4] ;  /* 0x0014a40001047983 */ /* 0x001ea80000100800 */
[----:B------:R-:W2:Y:S01]  /*4f960*/  LDL R5, [R1+0x14a8] ;  /* 0x0014a80001057983 */ /* 0x000ea20000100800 */
[----:B------:R-:W-:Y:S02]  /*4f970*/  PRMT R18, RZ, 0x7610, R18 ;  /* 0x00007610ff127816 */ /* 0x000fe40000000012 */
[----:B--2---:R-:W-:-:S04]  /*4f980*/  @!P4 LOP3.LUT R5, R5, R4, RZ, 0x3c, !PT ;  /* 0x000000040505c212 */ /* 0x004fc800078e3cff */
[----:B------:R-:W-:-:S04]  /*4f990*/  @!P4 LOP3.LUT R4, R5, R4, RZ, 0x3c, !PT ;  /* 0x000000040504c212 */ /* 0x000fc800078e3cff */
[----:B------:R-:W-:-:S05]  /*4f9a0*/  @!P4 LOP3.LUT R5, R5, R4, RZ, 0x3c, !PT ;  /* 0x000000040505c212 */ /* 0x000fca00078e3cff */
[----:B------:R-:W2:Y:S04]  /*4f9b0*/  @!P4 LDG.E.U16 R18, [R4.64] ;  /* 0x000000080412c981 */ /* 0x000ea8000c1e1500 */
[----:B------:R0:W-:Y:S04]  /*4f9c0*/  STL [R1+0x18], R15 ;  /* 0x0000180f01007387 */ /* 0x0001e80000100800 */
[----:B0-----:R-:W3:Y:S04]  /*4f9d0*/  LDL R15, [R1+0x13a0] ;  /* 0x0013a000010f7983 */ /* 0x001ee80000100800 */
        /* <DEDUP_REMOVED lines=35> */
[----:B------:R-:W2:Y:S01]  /*4fc10*/  @!P4 LDG.E.U16 R0, [R4.64] ;  /* 0x000000080400c981 */ /* 0x000ea2000c1e1500 */
[----:B------:R-:W-:-:S03]  /*4fc20*/  PRMT R14, RZ, 0x7610, R14 ;  /* 0x00007610ff0e7816 */ /* 0x000fc6000000000e */
[----:B--2---:R-:W-:Y:S01]  /*4fc30*/  STL [R1+0x4], R0 ;  /* 0x0000040001007387 */ /* 0x004fe20000100800 */
[----:B------:R-:W2:Y:S02]  /*4fc40*/  LDL R5, [R1+0x139c] ;  /* 0x00139c0001057983 */ /* 0x000ea40000100800 */
[----:B---3--:R-:W-:Y:S01]  /*4fc50*/  @!P0 IMAD.MOV.U32 R4, RZ, RZ, R15 ;  /* 0x000000ffff048224 */ /* 0x008fe200078e000f */
[----:B------:R-:W-:Y:S01]  /*4fc60*/  PRMT R29, RZ, 0x7610, R29 ;  /* 0x00007610ff1d7816 */ /* 0x000fe2000000001d */
[----:B------:R-:W3:Y:S04]  /*4fc70*/  LDL R15, [R1+0x129c] ;  /* 0x00129c00010f7983 */ /* 0x000ee80000100800 */
[----:B--2---:R0:W2:Y:S04]  /*4fc80*/  @!P0 LDG.E.U16 R14, [R4.64] ;  /* 0x00000008040e8981 */ /* 0x0040a8000c1e1500 */
[----:B0-----:R-:W2:Y:S04]  /*4fc90*/  LDL R4, [R1+0x1324] ;  /* 0x0013240001047983 */ /* 0x001ea80000100800 */
[----:B------:R-:W2:Y:S02]  /*4fca0*/  LDL R5, [R1+0x1328] ;  /* 0x0013280001057983 */ /* 0x000ea40000100800 */
[----:B--2---:R-:W-:-:S04]  /*4fcb0*/  @!P4 LOP3.LUT R5, R5, R4, RZ, 0x3c, !PT ;  /* 0x000000040505c212 */ /* 0x004fc800078e3cff */
[----:B------:R-:W-:-:S04]  /*4fcc0*/  @!P4 LOP3.LUT R4, R5, R4, RZ, 0x3c, !PT ;  /* 0x000000040504c212 */ /* 0x000fc800078e3cff */
[----:B------:R-:W-:Y:S01]  /*4fcd0*/  @!P4 LOP3.LUT R5, R5, R4, RZ, 0x3c, !PT ;  /* 0x000000040505c212 */ /* 0x000fe200078e3cff */
[----:B------:R0:W-:Y:S04]  /*4fce0*/  STL [R1], R14 ;  /* 0x0000000e01007387 */ /* 0x0001e80000100800 */
[----:B------:R1:W2:Y:S01]  /*4fcf0*/  @!P4 LDG.E.U16 R29, [R4.64] ;  /* 0x00000008041dc981 */ /* 0x0002a2000c1e1500 */
[----:B----4-:R-:W-:-:S03]  /*4fd00*/  PRMT R27, RZ, 0x7610, R27 ;  /* 0x00007610ff1b7816 */ /* 0x010fc6000000001b */
[----:B0-----:R-:W4:Y:S04]  /*4fd10*/  LDL R14, [R1+0x12a0] ;  /* 0x0012a000010e7983 */ /* 0x001f280000100800 */
[----:B-1----:R-:W2:Y:S04]  /*4fd20*/  LDL R4, [R1+0x131c] ;  /* 0x00131c0001047983 */ /* 0x002ea80000100800 */
[----:B------:R-:W2:Y:S02]  /*4fd30*/  LDL R5, [R1+0x1320] ;  /* 0x0013200001057983 */ /* 0x000ea40000100800 */
[----:B--2---:R-:W-:-:S04]  /*4fd40*/  @!P0 LOP3.LUT R5, R5, R4, RZ, 0x3c, !PT ;  /* 0x0000000405058212 */ /* 0x004fc800078e3cff */
[----:B------:R-:W-:-:S04]  /*4fd50*/  @!P0 LOP3.LUT R4, R5, R4, RZ, 0x3c, !PT ;  /* 0x0000000405048212 */ /* 0x000fc800078e3cff */
[----:B------:R-:W-:Y:S01]  /*4fd60*/  @!P0 LOP3.LUT R5, R5, R4, RZ, 0x3c, !PT ;  /* 0x0000000405058212 */ /* 0x000fe200078e3cff */
[----:B------:R0:W-:Y:S04]  /*4fd70*/  STL [R1+0x4390], R29 ;  /* 0x0043901d01007387 */ /* 0x0001e80000100800 */
[----:B------:R1:W2:Y:S01]  /*4fd80*/  @!P0 LDG.E.U16 R27, [R4.64] ;  /* 0x00000008041b8981 */ /* 0x0002a2000c1e1500 */
[----:B------:R-:W-:Y:S02]  /*4fd90*/  PRMT R26, RZ, 0x7610, R26 ;  /* 0x00007610ff1a7816 */ /* 0x000fe4000000001a */
[----:B------:R-:W-:Y:S01]  /*4fda0*/  PRMT R25, RZ, 0x7610, R25 ;  /* 0x00007610ff197816 */ /* 0x000fe20000000019 */
[----:B0-----:R-:W2:Y:S04]  /*4fdb0*/  LDL R29, [R1+0x1228] ;  /* 0x00122800011d7983 */ /* 0x001ea80000100800 */
[----:B-1----:R-:W2:Y:S04]  /*4fdc0*/  LDL R4, [R1+0x12a4] ;  /* 0x0012a40001047983 */ /* 0x002ea80000100800 */
[----:B------:R-:W2:Y:S02]  /*4fdd0*/  LDL R5, [R1+0x12a8] ;  /* 0x0012a80001057983 */ /* 0x000ea40000100800 */
[----:B--2---:R-:W-:-:S04]  /*4fde0*/  @!P4 LOP3.LUT R5, R5, R4, RZ, 0x3c, !PT ;  /* 0x000000040505c212 */ /* 0x004fc800078e3cff */
[----:B------:R-:W-:-:S04]  /*4fdf0*/  @!P4 LOP3.LUT R4, R5, R4, RZ, 0x3c, !PT ;  /* 0x000000040504c212 */ /* 0x000fc800078e3cff */
[----:B------:R-:W-:-:S05]  /*4fe00*/  @!P4 LOP3.LUT R5, R5, R4, RZ, 0x3c, !PT ;  /* 0x000000040505c212 */ /* 0x000fca00078e3cff */
[----:B------:R4:W2:Y:S04]  /*4fe10*/  @!P4 LDG.E.U16 R26, [R4.64] ;  /* 0x00000008041ac981 */ /* 0x0008a8000c1e1500 */
[----:B------:R0:W-:Y:S01]  /*4fe20*/  STL [R1+0x4394], R27 ;  /* 0x0043941b01007387 */ /* 0x0001e20000100800 */
[----:B----4-:R-:W-:Y:S02]  /*4fe30*/  @!P0 IMAD.MOV.U32 R4, RZ, RZ, R14 ;  /* 0x000000ffff048224 */ /* 0x010fe400078e000e */
[----:B---3--:R-:W-:Y:S01]  /*4fe40*/  @!P0 IMAD.MOV.U32 R5, RZ, RZ, R15 ;  /* 0x000000ffff058224 */ /* 0x008fe200078e000f */
[----:B0-----:R-:W3:Y:S04]  /*4fe50*/  LDL R27, [R1+0x120c] ;  /* 0x00120c00011b7983 */ /* 0x001ee80000100800 */
[----:B------:R0:W4:Y:S04]  /*4fe60*/  @!P0 LDG.E.U16 R25, [R4.64] ;  /* 0x0000000804198981 */ /* 0x000128000c1e1500 */
[----:B--2---:R1:W-:Y:S01]  /*4fe70*/  STL [R1+0x4398], R26 ;  /* 0x0043981a01007387 */ /* 0x0043e20000100800 */
[----:B0-----:R-:W2:Y:S01]  /*4fe80*/  LDL R5, [R1+0x1210] ;  /* 0x0012100001057983 */ /* 0x001ea20000100800 */
[----:B------:R-:W-:Y:S01]  /*4fe90*/  PRMT R24, RZ, 0x7610, R24 ;  /* 0x00007610ff187816 */ /* 0x000fe20000000018 */
[----:B------:R-:W-:Y:S01]  /*4fea0*/  @!P4 IMAD.MOV.U32 R4, RZ, RZ, R29 ;  /* 0x000000ffff04c224 */ /* 0x000fe200078e001d */
[----:B------:R-:W-:Y:S01]  /*4feb0*/  PRMT R23, RZ, 0x7610, R23 ;  /* 0x00007610ff177816 */ /* 0x000fe20000000017 */
[----:B------:R-:W3:Y:S04]  /*4fec0*/  LDL R15, [R1+0x3130] ;  /* 0x00313000010f7983 */ /* 0x000ee80000100800 */
[----:B------:R-:W3:Y:S04]  /*4fed0*/  LDL R14, [R1+0x313c] ;  /* 0x00313c00010e7983 */ /* 0x000ee80000100800 */
[----:B-1----:R-:W3:Y:S04]  /*4fee0*/  LDL R26, [R1+0x1208] ;  /* 0x00120800011a7983 */ /* 0x002ee80000100800 */
[----:B--2---:R3:W2:Y:S02]  /*4fef0*/  @!P4 LDG.E.U16 R24, [R4.64] ;  /* 0x000000080418c981 */ /* 0x0046a4000c1e1500 */
[----:B---3--:R-:W-:-:S02]  /*4ff00*/  @!P0 IMAD.MOV.U32 R4, RZ, RZ, R27 ;  /* 0x000000ffff048224 */ /* 0x008fc400078e001b */
[----:B------:R-:W-:-:S05]  /*4ff10*/  @!P0 IMAD.MOV.U32 R5, RZ, RZ, R26 ;  /* 0x000000ffff058224 */ /* 0x000fca00078e001a */
[----:B------:R-:W3:Y:S04]  /*4ff20*/  @!P0 LDG.E.U16 R23, [R4.64] ;  /* 0x0000000804178981 */ /* 0x000ee8000c1e1500 */
[----:B----4-:R0:W-:Y:S01]  /*4ff30*/  STL [R1+0x439c], R25 ;  /* 0x00439c1901007387 */ /* 0x0101e20000100800 */
[----:B------:R-:W4:Y:S03]  /*4ff40*/  LDL R29, [R1+0x3144] ;  /* 0x00314400011d7983 */ /* 0x000f260000100800 */
[----:B--2---:R1:W-:Y:S01]  /*4ff50*/  STL [R1+0x43a0], R24 ;  /* 0x0043a01801007387 */ /* 0x0043e20000100800 */
[----:B------:R-:W2:Y:S02]  /*4ff60*/  LDL R27, [R1+0x31b0] ;  /* 0x0031b000011b7983 */ /* 0x000ea40000100800 */
[----:B------:R-:W2:Y:S02]  /*4ff70*/  LDL R26, [R1+0x31bc] ;  /* 0x0031bc00011a7983 */ /* 0x000ea40000100800 */
[----:B0-----:R-:W2:Y:S01]  /*4ff80*/  LDL R25, [R1+0x31b8] ;  /* 0x0031b80001197983 */ /* 0x001ea20000100800 */
[----:B-1----:R-:W2:Y:S04]  /*4ff90*/  LDL R24, [R1+0x31c4] ;  /* 0x0031c40001187983 */ /* 0x002ea80000100800 */
[----:B---3--:R0:W-:Y:S04]  /*4ffa0*/  STL [R1+0x43a4], R23 ;  /* 0x0043a41701007387 */ /* 0x0081e80000100800 */
[----:B0-----:R-:W3:Y:S01]  /*4ffb0*/  LDL R23, [R1+0x3138] ;  /* 0x0031380001177983 */ /* 0x001ee20000100800 */
[----:B------:R-:W-:Y:S01]  /*4ffc0*/  PRMT R22, RZ, 0x7610, R22 ;  /* 0x00007610ff167816 */ /* 0x000fe20000000016 */
[----:B------:R-:W-:-:S02]  /*4ffd0*/  @!P4 IMAD.MOV.U32 R4, RZ, RZ, R14 ;  /* 0x000000ffff04c224 */ /* 0x000fc400078e000e */
[----:B------:R-:W-:Y:S01]  /*4ffe0*/  @!P4 IMAD.MOV.U32 R5, RZ, RZ, R15 ;  /* 0x000000ffff05c224 */ /* 0x000fe200078e000f */
[----:B------:R-:W-:Y:S02]  /*4fff0*/  PRMT R12, RZ, 0x7610, R12 ;  /* 0x00007610ff0c7816 */ /* 0x000fe4000000000c */
[----:B------:R-:W-:Y:S01]  /*50000*/  PRMT R11, RZ, 0x7610, R11 ;  /* 0x00007610ff0b7816 */ /* 0x000fe2000000000b */
[----:B------:R-:W2:Y:S04]  /*50010*/  LDL R15, [R1+0x3230] ;  /* 0x00323000010f7983 */ /* 0x000ea80000100800 */
[----:B------:R4:W2:Y:S04]  /*50020*/  @!P4 LDG.E.U16 R22, [R4.64] ;  /* 0x000000080416c981 */ /* 0x0008a8000c1e1500 */
[----:B------:R-:W2:Y:S01]  /*50030*/  LDL R14, [R1+0x323c] ;  /* 0x00323c00010e7983 */ /* 0x000ea20000100800 */
[----:B----4-:R-:W-:-:S02]  /*50040*/  @!P0 IMAD.MOV.U32 R4, RZ, RZ, R29 ;  /* 0x000000ffff048224 */ /* 0x010fc400078e001d */
[----:B---3--:R-:W-:-:S05]  /*50050*/  @!P0 IMAD.MOV.U32 R5, RZ, RZ, R23 ;  /* 0x000000ffff058224 */ /* 0x008fca00078e0017 */
[----:B------:R2:W3:Y:S02]  /*50060*/  @!P0 LDG.E.U16 R12, [R4.64] ;  /* 0x00000008040c8981 */ /* 0x0004e4000c1e1500 */
[----:B--2---:R-:W-:Y:S02]  /*50070*/  @!P4 IMAD.MOV.U32 R4, RZ, RZ, R26 ;  /* 0x000000ffff04c224 */ /* 0x004fe400078e001a */
[----:B------:R-:W-:-:S05]  /*50080*/  @!P4 IMAD.MOV.U32 R5, RZ, RZ, R27 ;  /* 0x000000ffff05c224 */ /* 0x000fca00078e001b */
[----:B------:R0:W2:Y:S04]  /*50090*/  @!P4 LDG.E.U16 R11, [R4.64] ;  /* 0x00000008040bc981 */ /* 0x0000a8000c1e1500 */
[----:B------:R1:W-:Y:S01]  /*500a0*/  STL [R1+0x43a8], R22 ;  /* 0x0043a81601007387 */ /* 0x0003e20000100800 */
[----:B------:R-:W4:Y:S01]  /*500b0*/  LDL R23, [R1+0x3238] ;  /* 0x0032380001177983 */ /* 0x000f220000100800 */
[----:B------:R-:W-:Y:S02]  /*500c0*/  PRMT R10, RZ, 0x7610, R10 ;  /* 0x00007610ff0a7816 */ /* 0x000fe4000000000a */
[----:B-1----:R-:W4:Y:S01]  /*500d0*/  LDL R22, [R1+0x3244] ;  /* 0x0032440001167983 */ /* 0x002f220000100800 */
[----:B0-----:R-:W-:Y:S02]  /*500e0*/  @!P0 IMAD.MOV.U32 R4, RZ, RZ, R24 ;  /* 0x000000ffff048224 */ /* 0x001fe400078e0018 */
[----:B------:R-:W-:Y:S01]  /*500f0*/  @!P0 IMAD.MOV.U32 R5, RZ, RZ, R25 ;  /* 0x000000ffff058224 */ /* 0x000fe200078e0019 */
[----:B------:R-:W-:-:S04]  /*50100*/  PRMT R9, RZ, 0x7610, R9 ;  /* 0x00007610ff097816 */ /* 0x000fc80000000009 */
[----:B------:R0:W4:Y:S02]  /*50110*/  @!P0 LDG.E.U16 R10, [R4.64] ;  /* 0x00000008040a8981 */ /* 0x000124000c1e1500 */
[----:B0-----:R-:W-:Y:S02]  /*50120*/  @!P4 IMAD.MOV.U32 R4, RZ, RZ, R14 ;  /* 0x000000ffff04c224 */ /* 0x001fe400078e000e */
[----:B------:R-:W-:-:S05]  /*50130*/  @!P4 IMAD.MOV.U32 R5, RZ, RZ, R15 ;  /* 0x000000ffff05c224 */ /* 0x000fca00078e000f */
[----:B------:R4:W4:Y:S04]  /*50140*/  @!P4 LDG.E.U16 R9, [R4.64] ;  /* 0x000000080409c981 */ /* 0x000928000c1e1500 */
[----:B---3--:R0:W-:Y:S04]  /*50150*/  STL [R1+0x43ac], R12 ;  /* 0x0043ac0c01007387 */ /* 0x0081e80000100800 */
[----:B--2---:R1:W-:Y:S01]  /*50160*/  STL [R1+0x43b0], R11 ;  /* 0x0043b00b01007387 */ /* 0x0043e20000100800 */
[----:B------:R-:W2:Y:S02]  /*50170*/  LDL R25, [R1+0x32b0] ;  /* 0x0032b00001197983 */ /* 0x000ea40000100800 */
[----:B------:R-:W3:Y:S01]  /*50180*/  LDL R24, [R1+0x32bc] ;  /* 0x0032bc0001187983 */ /* 0x000ee20000100800 */
[----:B------:R-:W-:Y:S01]  /*50190*/  PRMT R8, RZ, 0x7610, R8 ;  /* 0x00007610ff087816 */ /* 0x000fe20000000008 */
[----:B----4-:R-:W-:-:S02]  /*501a0*/  @!P0 IMAD.MOV.U32 R5, RZ, RZ, R23 ;  /* 0x000000ffff058224 */ /* 0x010fc400078e0017 */
[----:B------:R-:W-:-:S05]  /*501b0*/  @!P0 IMAD.MOV.U32 R4, RZ, RZ, R22 ;  /* 0x000000ffff048224 */ /* 0x000fca00078e0016 */
[----:B------:R2:W4:Y:S01]  /*501c0*/  @!P0 LDG.E.U16 R8, [R4.64] ;  /* 0x0000000804088981 */ /* 0x000522000c1e1500 */
[----:B------:R-:W-:-:S03]  /*501d0*/  PRMT R7, RZ, 0x7610, R7 ;  /* 0x00007610ff077816 */ /* 0x000fc60000000007 */
[----:B------:R0:W-:Y:S01]  /*501e0*/  STL [R1+0x43b4], R10 ;  /* 0x0043b40a01007387 */ /* 0x0001e20000100800 */
[----:B------:R-:W4:Y:S02]  /*501f0*/  LDL R15, [R1+0x32b8] ;  /* 0x0032b800010f7983 */ /* 0x000f240000100800 */
[----:B------:R-:W4:Y:S01]  /*50200*/  LDL R14, [R1+0x32c4] ;  /* 0x0032c400010e7983 */ /* 0x000f220000100800 */
[----:B------:R2:W-:Y:S01]  /*50210*/  STL [R1+0x43b8], R9 ;  /* 0x0043b80901007387 */ /* 0x0005e20000100800 */
[----:B------:R-:W4:Y:S02]  /*50220*/  LDL R23, [R1+0x3330] ;  /* 0x0033300001177983 */ /* 0x000f240000100800 */
[----:B------:R-:W4:Y:S02]  /*50230*/  LDL R22, [R1+0x333c] ;  /* 0x00333c0001167983 */ /* 0x000f240000100800 */
[----:B0-----:R-:W4:Y:S01]  /*50240*/  LDL R12, [R1+0x3338] ;  /* 0x00333800010c7983 */ /* 0x001f220000100800 */
[----:B-1----:R-:W4:Y:S01]  /*50250*/  LDL R11, [R1+0x3344] ;  /* 0x00334400010b7983 */ /* 0x002f220000100800 */
[----:B--2---:R-:W-:-:S02]  /*50260*/  @!P4 IMAD.MOV.U32 R5, RZ, RZ, R25 ;  /* 0x000000ffff05c224 */ /* 0x004fc400078e0019 */
[----:B---3--:R-:W-:-:S05]  /*50270*/  @!P4 IMAD.MOV.U32 R4, RZ, RZ, R24 ;  /* 0x000000ffff04c224 */ /* 0x008fca00078e0018 */
[----:B------:R0:W2:Y:S01]  /*50280*/  @!P4 LDG.E.U16 R7, [R4.64] ;  /* 0x000000080407c981 */ /* 0x0000a2000c1e1500 */
[----:B------:R-:W-:-:S03]  /*50290*/  PRMT R6, RZ, 0x7610, R6 ;  /* 0x00007610ff067816 */ /* 0x000fc60000000006 */
[----:B----4-:R1:W-:Y:S01]  /*502a0*/  STL [R1+0x43bc], R8 ;  /* 0x0043bc0801007387 */ /* 0x0103e20000100800 */
[----:B------:R-:W4:Y:S02]  /*502b0*/  LDL R10, [R1+0x2efc] ;  /* 0x002efc00010a7983 */ /* 0x000f240000100800 */
[----:B------:R-:W4:Y:S01]  /*502c0*/  LDL R9, [R1+0x2f00] ;  /* 0x002f000001097983 */ /* 0x000f220000100800 */
[----:B0-----:R-:W-:Y:S01]  /*502d0*/  PRMT R5, RZ, 0x7610, R5 ;  /* 0x00007610ff057816 */ /* 0x001fe20000000005 */
[----:B------:R0:W4:Y:S02]  /*502e0*/  @!P0 LDG.E.U16 R6, [R14.64] ;  /* 0x000000080e068981 */ /* 0x000124000c1e1500 */
[----:B0-----:R-:W-:Y:S02]  /*502f0*/  @!P4 IMAD.MOV.U32 R15, RZ, RZ, R23 ;  /* 0x000000ffff0fc224 */ /* 0x001fe400078e0017 */
[----:B------:R-:W-:-:S05]  /*50300*/  @!P4 IMAD.MOV.U32 R14, RZ, RZ, R22 ;  /* 0x000000ffff0ec224 */ /* 0x000fca00078e0016 */
[----:B------:R0:W4:Y:S04]  /*50310*/  @!P4 LDG.E.U16 R5, [R14.64] ;  /* 0x000000080e05c981 */ /* 0x000128000c1e1500 */
[----:B--2---:R2:W-:Y:S01]  /*50320*/  STL [R1+0x43c0], R7 ;  /* 0x0043c00701007387 */ /* 0x0045e20000100800 */
[----:B-1----:R-:W3:Y:S03]  /*50330*/  LDL R8, [R1+0x2ef4] ;  /* 0x002ef40001087983 */ /* 0x002ee60000100800 */
[----:B--2---:R-:W2:Y:S01]  /*50340*/  LDL R7, [R1+0x2ef8] ;  /* 0x002ef80001077983 */ /* 0x004ea20000100800 */
[----:B------:R-:W-:Y:S01]  /*50350*/  PRMT R4, RZ, 0x7610, R4 ;  /* 0x00007610ff047816 */ /* 0x000fe20000000004 */
[----:B0-----:R-:W-:-:S02]  /*50360*/  @!P0 IMAD.MOV.U32 R14, RZ, RZ, R11 ;  /* 0x000000ffff0e8224 */ /* 0x001fc400078e000b */
[----:B------:R-:W-:Y:S01]  /*50370*/  @!P0 IMAD.MOV.U32 R15, RZ, RZ, R12 ;  /* 0x000000ffff0f8224 */ /* 0x000fe200078e000c */
[----:B------:R-:W-:-:S04]  /*50380*/  PRMT R21, RZ, 0x7610, R21 ;  /* 0x00007610ff157816 */ /* 0x000fc80000000015 */
[----:B------:R4:W2:Y:S02]  /*50390*/  @!P0 LDG.E.U16 R4, [R14.64] ;  /* 0x000000080e048981 */ /* 0x0008a4000c1e1500 */
[----:B----4-:R-:W-:Y:S02]  /*503a0*/  @!P4 IMAD.MOV.U32 R14, RZ, RZ, R9 ;  /* 0x000000ffff0ec224 */ /* 0x010fe400078e0009 */
[----:B------:R-:W-:-:S05]  /*503b0*/  @!P4 IMAD.MOV.U32 R15, RZ, RZ, R10 ;  /* 0x000000ffff0fc224 */ /* 0x000fca00078e000a */
[----:B------:R3:W4:Y:S01]  /*503c0*/  @!P4 LDG.E.U16 R21, [R14.64] ;  /* 0x000000080e15c981 */ /* 0x000722000c1e1500 */
[----:B------:R-:W-:-:S03]  /*503d0*/  PRMT R17, RZ, 0x7610, R17 ;  /* 0x00007610ff117816 */ /* 0x000fc60000000011 */
[----:B------:R0:W-:Y:S01]  /*503e0*/  STL [R1+0x43c4], R6 ;  /* 0x0043c40601007387 */ /* 0x0001e20000100800 */
[----:B------:R1:W-:Y:S03]  /*503f0*/  STL [R1+0x43c8], R5 ;  /* 0x0043c80501007387 */ /* 0x0003e60000100800 */
[----:B0-----:R-:W4:Y:S04]  /*50400*/  LDL R6, [R1+0x2e7c] ;  /* 0x002e7c0001067983 */ /* 0x001f280000100800 */
[----:B-1----:R-:W4:Y:S01]  /*50410*/  LDL R5, [R1+0x2e80] ;  /* 0x002e800001057983 */ /* 0x002f220000100800 */
[----:B---3--:R-:W-:Y:S02]  /*50420*/  @!P0 IMAD.MOV.U32 R15, RZ, RZ, R8 ;  /* 0x000000ffff0f8224 */ /* 0x008fe400078e0008 */
[----:B--2---:R-:W-:-:S05]  /*50430*/  @!P0 IMAD.MOV.U32 R14, RZ, RZ, R7 ;  /* 0x000000ffff0e8224 */ /* 0x004fca00078e0007 */
[----:B------:R0:W2:Y:S04]  /*50440*/  @!P0 LDG.E.U16 R17, [R14.64] ;  /* 0x000000080e118981 */ /* 0x0000a8000c1e1500 */
[----:B------:R1:W-:Y:S01]  /*50450*/  STL [R1+0x43cc], R4 ;  /* 0x0043cc0401007387 */ /* 0x0003e20000100800 */
[----:B------:R-:W3:Y:S02]  /*50460*/  LDL R22, [R1+0x2e74] ;  /* 0x002e740001167983 */ /* 0x000ee40000100800 */
[----:B------:R-:W3:Y:S01]  /*50470*/  LDL R12, [R1+0x2e78] ;  /* 0x002e7800010c7983 */ /* 0x000ee20000100800 */
[----:B----4-:R-:W-:Y:S01]  /*50480*/  STL [R1+0x43d0], R21 ;  /* 0x0043d01501007387 */ /* 0x010fe20000100800 */
[----:B------:R-:W4:Y:S02]  /*50490*/  LDL R11, [R1+0x2e14] ;  /* 0x002e1400010b7983 */ /* 0x000f240000100800 */
[----:B------:R-:W3:Y:S02]  /*504a0*/  LDL R10, [R1+0x2e18] ;  /* 0x002e1800010a7983 */ /* 0x000ee40000100800 */
[----:B------:R-:W4:Y:S01]  /*504b0*/  LDL R9, [R1+0x2e0c] ;  /* 0x002e0c0001097983 */ /* 0x000f220000100800 */
[----:B------:R-:W4:Y:S01]  /*504c0*/  LDL R8, [R1+0x2e10] ;  /* 0x002e100001087983 */ /* 0x000f220000100800 */
[----:B0-----:R-:W-:-:S02]  /*504d0*/  @!P4 IMAD.MOV.U32 R15, RZ, RZ, R6 ;  /* 0x000000ffff0fc224 */ /* 0x001fc400078e0006 */
[----:B------:R-:W-:Y:S01]  /*504e0*/  @!P4 IMAD.MOV.U32 R14, RZ, RZ, R5 ;  /* 0x000000ffff0ec224 */ /* 0x000fe200078e0005 */
[----:B--2---:R-:W-:Y:S01]  /*504f0*/  STL [R1+0x43d4], R17 ;  /* 0x0043d41101007387 */ /* 0x004fe20000100800 */
[----:B------:R-:W2:Y:S02]  /*50500*/  LDL R7, [R1+0x2d94] ;  /* 0x002d940001077983 */ /* 0x000ea40000100800 */
[----:B------:R-:W2:Y:S02]  /*50510*/  LDL R6, [R1+0x2d98] ;  /* 0x002d980001067983 */ /* 0x000ea40000100800 */
[----:B------:R-:W2:Y:S01]  /*50520*/  LDL R5, [R1+0x33a0] ;  /* 0x0033a00001057983 */ /* 0x000ea20000100800 */
[----:B-1----:R-:W2:Y:S01]  /*50530*/  LDL R4, [R1+0x33ac] ;  /* 0x0033ac0001047983 */ /* 0x002ea20000100800 */
[----:B------:R-:W-:Y:S02]  /*50540*/  PRMT R13, RZ, 0x7610, R13 ;  /* 0x00007610ff0d7816 */ /* 0x000fe4000000000d */
[----:B------:R-:W-:-:S04]  /*50550*/  PRMT R16, RZ, 0x7610, R16 ;  /* 0x00007610ff107816 */ /* 0x000fc80000000010 */
[----:B------:R3:W2:Y:S01]  /*50560*/  @!P4 LDG.E.U16 R13, [R14.64] ;  /* 0x000000080e0dc981 */ /* 0x0006a2000c1e1500 */
[----:B------:R-:W-:Y:S01]  /*50570*/  PRMT R18, RZ, 0x7610, R18 ;  /* 0x00007610ff127816 */ /* 0x000fe20000000012 */
[----:B---3--:R-:W-:Y:S02]  /*50580*/  @!P0 IMAD.MOV.U32 R14, RZ, RZ, R12 ;  /* 0x000000ffff0e8224 */ /* 0x008fe400078e000c */
[----:B------:R-:W-:-:S05]  /*50590*/  @!P0 IMAD.MOV.U32 R15, RZ, RZ, R22 ;  /* 0x000000ffff0f8224 */ /* 0x000fca00078e0016 */
[----:B------:R0:W3:Y:S01]  /*505a0*/  @!P0 LDG.E.U16 R16, [R14.64] ;  /* 0x000000080e108981 */ /* 0x0000e2000c1e1500 */
[----:B------:R-:W-:Y:S01]  /*505b0*/  PRMT R19, RZ, 0x7610, R19 ;  /* 0x00007610ff137816 */ /* 0x000fe20000000013 */
[----:B0-----:R-:W-:Y:S02]  /*505c0*/  @!P4 IMAD.MOV.U32 R14, RZ, RZ, R10 ;  /* 0x000000ffff0ec224 */ /* 0x001fe400078e000a */
[----:B----4-:R-:W-:-:S05]  /*505d0*/  @!P4 IMAD.MOV.U32 R15, RZ, RZ, R11 ;  /* 0x000000ffff0fc224 */ /* 0x010fca00078e000b */
[----:B------:R0:W4:Y:S01]  /*505e0*/  @!P4 LDG.E.U16 R18, [R14.64] ;  /* 0x000000080e12c981 */ /* 0x000122000c1e1500 */
[----:B------:R-:W-:Y:S01]  /*505f0*/  PRMT R20, RZ, 0x7610, R20 ;  /* 0x00007610ff147816 */ /* 0x000fe20000000014 */
[----:B0-----:R-:W-:Y:S02]  /*50600*/  @!P0 IMAD.MOV.U32 R14, RZ, RZ, R8 ;  /* 0x000000ffff0e8224 */ /* 0x001fe400078e0008 */
[----:B------:R-:W-:-:S05]  /*50610*/  @!P0 IMAD.MOV.U32 R15, RZ, RZ, R9 ;  /* 0x000000ffff0f8224 */ /* 0x000fca00078e0009 */
[----:B------:R2:W4:Y:S02]  /*50620*/  @!P0 LDG.E.U16 R19, [R14.64] ;  /* 0x000000080e138981 */ /* 0x000524000c1e1500 */
[----:B--2---:R-:W-:Y:S02]  /*50630*/  @!P4 IMAD.MOV.U32 R15, RZ, RZ, R7 ;  /* 0x000000ffff0fc224 */ /* 0x004fe400078e0007 */
[----:B------:R-:W-:-:S05]  /*50640*/  @!P4 IMAD.MOV.U32 R14, RZ, RZ, R6 ;  /* 0x000000ffff0ec224 */ /* 0x000fca00078e0006 */
[----:B------:R0:W2:Y:S01]  /*50650*/  @!P4 LDG.E.U16 R20, [R14.64] ;  /* 0x000000080e14c981 */ /* 0x0000a2000c1e1500 */
[----:B------:R-:W-:Y:S01]  /*50660*/  PRMT R2, RZ, 0x7610, R2 ;  /* 0x00007610ff027816 */ /* 0x000fe20000000002 */
[----:B0-----:R-:W-:Y:S02]  /*50670*/  @!P4 IMAD.MOV.U32 R14, RZ, RZ, R4 ;  /* 0x000000ffff0ec224 */ /* 0x001fe400078e0004 */
[----:B------:R-:W-:-:S05]  /*50680*/  @!P4 IMAD.MOV.U32 R15, RZ, RZ, R5 ;  /* 0x000000ffff0fc224 */ /* 0x000fca00078e0005 */
[----:B------:R-:W2:Y:S04]  /*50690*/  @!P4 LDG.E.U16 R2, [R14.64] ;  /* 0x000000080e02c981 */ /* 0x000ea8000c1e1500 */
[----:B------:R-:W-:Y:S01]  /*506a0*/  STL [R1+0x43d8], R13 ;  /* 0x0043d80d01007387 */ /* 0x000fe20000100800 */
[----:B---3--:R-:W-:Y:S03]  /*506b0*/  STL [R1+0x43dc], R16 ;  /* 0x0043dc1001007387 */ /* 0x008fe60000100800 */
[----:B----4-:R-:W-:Y:S04]  /*506c0*/  STL [R1+0x43e0], R18 ;  /* 0x0043e01201007387 */ /* 0x010fe80000100800 */
[----:B------:R0:W-:Y:S04]  /*506d0*/  STL [R1+0x43e4], R19 ;  /* 0x0043e41301007387 */ /* 0x0001e80000100800 */
[----:B--2---:R-:W-:Y:S01]  /*506e0*/  STL [R1+0x43e8], R20 ;  /* 0x0043e81401007387 */ /* 0x004fe20000100800 */
[----:B0-----:R-:W2:Y:S02]  /*506f0*/  LDL R19, [R1+0x33a8] ;  /* 0x0033a80001137983 */ /* 0x001ea40000100800 */
[----:B------:R-:W3:Y:S02]  /*50700*/  LDL R18, [R1+0x33b0] ;  /* 0x0033b00001127983 */ /* 0x000ee40000100800 */
[----:B------:R-:W4:Y:S01]  /*50710*/  LDL.LU R27, [R1+0x2bc] ;  /* 0x0002bc00011b7983 */ /* 0x000f220000300800 */
[----:B------:R-:W4:Y:S01]  /*50720*/  LDL.LU R16, [R1+0x2ac] ;  /* 0x0002ac0001107983 */ /* 0x000f220000300800 */
[----:B------:R-:W4:Y:S02]  /*50730*/  LDL.LU R29, [R1+0x29c] ;  /* 0x00029c00011d7983 */ /* 0x000f240000300800 */
[----:B------:R-:W4:Y:S02]  /*50740*/  LDL.LU R13, [R1+0x28c] ;  /* 0x00028c00010d7983 */ /* 0x000f240000300800 */
        /* <DEDUP_REMOVED lines=16> */
[----:B------:R-:W-:Y:S01]  /*50850*/  STL [R1+0x34d4], R2 ;  /* 0x0034d40201007387 */ /* 0x000fe20000100800 */
[----:B------:R-:W-:Y:S01]  /*50860*/  STL [R1+0x38e8], R2 ;  /* 0x0038e80201007387 */ /* 0x000fe20000100800 */
[----:B------:R-:W-:Y:S02]  /*50870*/  STL [R1+0x38f0], R2 ;  /* 0x0038f00201007387 */ /* 0x000fe40000100800 */
[----:B------:R-:W-:Y:S02]  /*50880*/  STL [R1+0x38f8], R2 ;  /* 0x0038f80201007387 */ /* 0x000fe40000100800 */
        /* <DEDUP_REMOVED lines=34> */
[----:B------:R-:W-:Y:S01]  /*50ab0*/  STL [R1+0x3a10], R2 ;  /* 0x003a100201007387 */ /* 0x000fe20000100800 */
[----:B------:R-:W-:Y:S01]  /*50ac0*/  PRMT R3, RZ, 0x7610, R3 ;  /* 0x00007610ff037816 */ /* 0x000fe20000000003 */
        /* <DEDUP_REMOVED lines=120> */
[----:B--2---:R-:W-:-:S02]  /*51250*/  @!P0 IMAD.MOV.U32 R15, RZ, RZ, R19 ;  /* 0x000000ffff0f8224 */ /* 0x004fc400078e0013 */
[----:B---3--:R-:W-:-:S05]  /*51260*/  @!P0 IMAD.MOV.U32 R14, RZ, RZ, R18 ;  /* 0x000000ffff0e8224 */ /* 0x008fca00078e0012 */
[----:B------:R-:W2:Y:S04]  /*51270*/  @!P0 LDG.E.U16 R3, [R14.64] ;  /* 0x000000080e038981 */ /* 0x000ea8000c1e1500 */
        /* <DEDUP_REMOVED lines=152> */
[----:B------:R-:W-:Y:S04]  /*51c00*/  STL [R1+0x4298], R2 ;  /* 0x0042980201007387 */ /* 0x000fe80000100800 */
[----:B------:R-:W0:Y:S01]  /*51c10*/  S2R R0, SR_TID.X ;  /* 0x0000000000007919 */ /* 0x000e220000002100 */
        /* <DEDUP_REMOVED lines=24> */
[----:B0-----:R-:W-:Y:S01]  /*51da0*/  LOP3.LUT R0, R0, 0x3f, RZ, 0xc0, !PT ;  /* 0x0000003f00007812 */ /* 0x001fe200078ec0ff */
[----:B------:R-:W-:Y:S02]  /*51db0*/  STL [R1+0x4360], R2 ;  /* 0x0043600201007387 */ /* 0x000fe40000100800 */
[----:B------:R-:W-:Y:S01]  /*51dc0*/  STL [R1+0x4368], R2 ;  /* 0x0043680201007387 */ /* 0x000fe20000100800 */
[----:B------:R-:W-:Y:S01]  /*51dd0*/  STL [R1+0x4370], R2 ;  /* 0x0043700201007387 */ /* 0x000fe20000100800 */
[----:B------:R-:W-:Y:S02]  /*51de0*/  STL [R1+0x4378], R2 ;  /* 0x0043780201007387 */ /* 0x000fe40000100800 */
[----:B------:R-:W-:Y:S02]  /*51df0*/  STL [R1+0x4380], R2 ;  /* 0x0043800201007387 */ /* 0x000fe40000100800 */
[----:B------:R-:W-:Y:S01]  /*51e00*/  IMAD.SHL.U32 R0, R0, 0x2, RZ ;  /* 0x0000000200007824 */ /* 0x000fe200078e00ff */
[----:B------:R-:W-:Y:S01]  /*51e10*/  STL [R1+0x4388], R2 ;  /* 0x0043880201007387 */ /* 0x000fe20000100800 */
[----:B------:R-:W-:Y:S02]  /*51e20*/  STL [R1+0x43ec], R2 ;  /* 0x0043ec0201007387 */ /* 0x000fe40000100800 */
[----:B------:R-:W-:Y:S02]  /*51e30*/  STL [R1+0x43f4], R14 ;  /* 0x0043f40e01007387 */ /* 0x000fe40000100800 */
[----:B------:R-:W-:Y:S01]  /*51e40*/  STL [R1+0x43f0], R15 ;  /* 0x0043f00f01007387 */ /* 0x000fe20000100800 */
[----:B----4-:R-:W-:Y:S04]  /*51e50*/  STS.U16 [R0+0x20000], R27 ;  /* 0x0200001b00007388 */ /* 0x010fe80000000400 */
[----:B------:R-:W-:Y:S04]  /*51e60*/  STS.U16 [R0+0x20400], R29 ;  /* 0x0204001d00007388 */ /* 0x000fe80000000400 */
[----:B------:R0:W-:Y:S04]  /*51e70*/  STS.U16 [R0+0x21800], R28 ;  /* 0x0218001c00007388 */ /* 0x0001e80000000400 */
[----:B------:R-:W-:Y:S04]  /*51e80*/  STS.U16 [R0+0x20200], R16 ;  /* 0x0202001000007388 */ /* 0x000fe80000000400 */
        /* <DEDUP_REMOVED lines=8> */
[----:B------:R-:W-:Y:S01]  /*51f10*/  STS.U16 [R0+0x21600], R9 ;  /* 0x0216000900007388 */ /* 0x000fe20000000400 */
[----:B0-----:R-:W-:-:S03]  /*51f20*/  LOP3.LUT R28, R0, 0x10, RZ, 0x3c, !PT ;  /* 0x00000010001c7812 */ /* 0x001fc600078e3cff */
[----:B------:R-:W-:Y:S04]  /*51f30*/  STS.U16 [R0+0x21a00], R10 ;  /* 0x021a000a00007388 */ /* 0x000fe80000000400 */
[----:B------:R-:W-:Y:S04]  /*51f40*/  STS.U16 [R0+0x21c00], R11 ;  /* 0x021c000b00007388 */ /* 0x000fe80000000400 */
[----:B------:R0:W-:Y:S04]  /*51f50*/  STS.U16 [R0+0x21e00], R12 ;  /* 0x021e000c00007388 */ /* 0x0001e80000000400 */
[----:B--2---:R-:W-:Y:S01]  /*51f60*/  STL [R1+0x34d0], R3 ;  /* 0x0034d00301007387 */ /* 0x004fe20000100800 */
[----:B------:R-:W-:Y:S02]  /*51f70*/  STL [R1+0x43f8], R3 ;  /* 0x0043f80301007387 */ /* 0x000fe40000100800 */
[----:B------:R-:W2:Y:S02]  /*51f80*/  LDL.LU R27, [R1+0x268] ;  /* 0x00026800011b7983 */ /* 0x000ea40000300800 */
[----:B------:R-:W3:Y:S01]  /*51f90*/  LDL.LU R29, [R1+0x258] ;  /* 0x00025800011d7983 */ /* 0x000ee20000300800 */
[----:B0-----:R-:W4:Y:S04]  /*51fa0*/  LDL.LU R0, [R1+0x238] ;  /* 0x0002380001007983 */ /* 0x001f280000300800 */
[----:B------:R-:W-:Y:S01]  /*51fb0*/  STS.U16 [R28+0x20080], R22 ;  /* 0x020080161c007388 */ /* 0x000fe20000000400 */
[----:B------:R-:W-:Y:S02]  /*51fc0*/  STS.U16 [R28+0x20280], R23 ;  /* 0x020280171c007388 */ /* 0x000fe40000000400 */
[----:B------:R-:W-:Y:S01]  /*51fd0*/  STS.U16 [R28+0x20480], R24 ;  /* 0x020480181c007388 */ /* 0x000fe20000000400 */
[----:B----4-:R0:W-:Y:S04]  /*51fe0*/  STL [R1+0x4430], R0 ;  /* 0x0044300001007387 */ /* 0x0101e80000100800 */
[----:B0-----:R-:W4:Y:S01]  /*51ff0*/  LDL.LU R0, [R1+0x248] ;  /* 0x0002480001007983 */ /* 0x001f220000300800 */
        /* <DEDUP_REMOVED lines=21> */
[----:B------:R-:W4:Y:S01]  /*52150*/  LDL.LU R23, [R1+0x1d4] ;  /* 0x0001d40001177983 */ /* 0x000f220000300800 */
[----:B------:R0:W-:Y:S01]  /*52160*/  STS.U16 [R28+0x20680], R25 ;  /* 0x020680191c007388 */ /* 0x0001e20000000400 */
[----:B------:R-:W4:Y:S02]  /*52170*/  LDL.LU R24, [R1+0x1c4] ;  /* 0x0001c40001187983 */ /* 0x000f240000300800 */
[----:B------:R1:W-:Y:S02]  /*52180*/  STS.U16 [R28+0x20880], R26 ;  /* 0x0208801a1c007388 */ /* 0x0003e40000000400 */
[----:B--2---:R2:W-:Y:S01]  /*52190*/  STS.U16 [R28+0x20a80], R27 ;  /* 0x020a801b1c007388 */ /* 0x0045e20000000400 */
[----:B---3--:R3:W-:Y:S04]  /*521a0*/  STS.U16 [R28+0x20c80], R29 ;  /* 0x020c801d1c007388 */ /* 0x0087e80000000400 */
[----:B0-----:R-:W4:Y:S01]  /*521b0*/  LDL.LU R25, [R1+0x2b0] ;  /* 0x0002b00001197983 */ /* 0x001f220000300800 */
[----:B-1----:R-:W4:Y:S02]  /*521c0*/  LDL.LU R26, [R1+0x2a0] ;  /* 0x0002a000011a7983 */ /* 0x002f240000300800 */
[----:B--2---:R-:W2:Y:S01]  /*521d0*/  LDL.LU R27, [R1+0x290] ;  /* 0x00029000011b7983 */ /* 0x004ea20000300800 */
[----:B---3--:R-:W3:Y:S04]  /*521e0*/  LDL.LU R29, [R1+0x280] ;  /* 0x00028000011d7983 */ /* 0x008ee80000300800 */
[----:B----4-:R0:W-:Y:S04]  /*521f0*/  STS.U16 [R28+0x20e80], R0 ;  /* 0x020e80001c007388 */ /* 0x0101e80000000400 */
[----:B0-----:R-:W4:Y:S01]  /*52200*/  LDL.LU R0, [R1+0x4430] ;  /* 0x0044300001007983 */ /* 0x001f220000300800 */
[----:B------:R-:W-:Y:S03]  /*52210*/  STL [R1+0x43fc], R28 ;  /* 0x0043fc1c01007387 */ /* 0x000fe60000100800 */
[----:B----4-:R0:W-:Y:S04]  /*52220*/  STS.U16 [R28+0x21080], R0 ;  /* 0x021080001c007388 */ /* 0x0101e80000000400 */
[----:B0-----:R-:W0:Y:S01]  /*52230*/  S2R R0, SR_TID.X ;  /* 0x0000000000007919 */ /* 0x001e220000002100 */
[----:B------:R1:W-:Y:S02]  /*52240*/  STS.U16 [R28+0x21280], R3 ;  /* 0x021280031c007388 */ /* 0x0003e40000000400 */
[----:B------:R-:W-:Y:S02]  /*52250*/  STS.U16 [R28+0x21480], R15 ;  /* 0x0214800f1c007388 */ /* 0x000fe40000000400 */
[----:B------:R-:W-:Y:S01]  /*52260*/  STS.U16 [R28+0x21680], R14 ;  /* 0x0216800e1c007388 */ /* 0x000fe20000000400 */
[----:B------:R4:W-:Y:S01]  /*52270*/  STS.U16 [R28+0x21880], R2 ;  /* 0x021880021c007388 */ /* 0x0009e20000000400 */
[----:B0-----:R-:W-:-:S05]  /*52280*/  LOP3.LUT R0, R0, 0x3f, RZ, 0xc0, !PT ;  /* 0x0000003f00007812 */ /* 0x001fca00078ec0ff */
[----:B------:R-:W-:-:S05]  /*52290*/  IMAD.SHL.U32 R0, R0, 0x2, RZ ;  /* 0x0000000200007824 */ /* 0x000fca00078e00ff */
[C---:B-1----:R-:W-:Y:S02]  /*522a0*/  LOP3.LUT R3, R0.reuse, 0x20, RZ, 0x3c, !PT ;  /* 0x0000002000037812 */ /* 0x042fe400078e3cff */
[----:B----4-:R-:W-:Y:S02]  /*522b0*/  LOP3.LUT R2, R0, 0x30, RZ, 0x3c, !PT ;  /* 0x0000003000027812 */ /* 0x010fe400078e3cff */
[----:B------:R-:W4:Y:S04]  /*522c0*/  LDL.LU R0, [R1+0x240] ;  /* 0x0002400001007983 */ /* 0x000f280000300800 */
[----:B----4-:R0:W-:Y:S04]  /*522d0*/  STL [R1+0x4424], R0 ;  /* 0x0044240001007387 */ /* 0x0101e80000100800 */
[----:B0-----:R-:W4:Y:S04]  /*522e0*/  LDL.LU R0, [R1+0x250] ;  /* 0x0002500001007983 */ /* 0x001f280000300800 */
[----:B----4-:R0:W-:Y:S04]  /*522f0*/  STL [R1+0x4428], R0 ;  /* 0x0044280001007387 */ /* 0x0101e80000100800 */
[----:B0-----:R-:W4:Y:S04]  /*52300*/  LDL.LU R0, [R1+0x260] ;  /* 0x0002600001007983 */ /* 0x001f280000300800 */
[----:B------:R-:W-:Y:S01]  /*52310*/  STS.U16 [R28+0x21a80], R20 ;  /* 0x021a80141c007388 */ /* 0x000fe20000000400 */
[----:B------:R-:W-:Y:S02]  /*52320*/  STS.U16 [R28+0x21c80], R19 ;  /* 0x021c80131c007388 */ /* 0x000fe40000000400 */
[----:B------:R-:W-:Y:S02]  /*52330*/  STS.U16 [R28+0x21e80], R18 ;  /* 0x021e80121c007388 */ /* 0x000fe40000000400 */
[----:B------:R-:W-:Y:S01]  /*52340*/  STS.U16 [R3+0x20100], R16 ;  /* 0x0201001003007388 */ /* 0x000fe20000000400 */
        /* <DEDUP_REMOVED lines=49> */
[----:B0-----:R-:W4:Y:S04]  /*52660*/  LDL.LU R0, [R1+0x442c] ;  /* 0x00442c0001007983 */ /* 0x001f280000300800 */
[----:B----4-:R0:W-:Y:S04]  /*52670*/  STS.U16 [R2+0x20b80], R0 ;  /* 0x020b800002007388 */ /* 0x0101e80000000400 */
[----:B0-----:R-:W4:Y:S04]  /*52680*/  LDL.LU R0, [R1+0x4428] ;  /* 0x0044280001007983 */ /* 0x001f280000300800 */
[----:B----4-:R0:W-:Y:S04]  /*52690*/  STS.U16 [R2+0x20d80], R0 ;  /* 0x020d800002007388 */ /* 0x0101e80000000400 */
[----:B0-----:R-:W4:Y:S04]  /*526a0*/  LDL.LU R0, [R1+0x4424] ;  /* 0x0044240001007983 */ /* 0x001f280000300800 */
[----:B----4-:R-:W-:Y:S01]  /*526b0*/  STS.U16 [R2+0x20f80], R0 ;  /* 0x020f800002007388 */ /* 0x010fe20000000400 */
[----:B------:R0:W-:Y:S03]  /*526c0*/  STS.U16 [R2+0x21180], R28 ;  /* 0x0211801c02007388 */ /* 0x0001e60000000400 */
[----:B0-----:R-:W4:Y:S04]  /*526d0*/  LDL.LU R28, [R1+0x164] ;  /* 0x00016400011c7983 */ /* 0x001f280000300800 */
[----:B----4-:R0:W-:Y:S04]  /*526e0*/  STL [R1+0x4418], R28 ;  /* 0x0044181c01007387 */ /* 0x0101e80000100800 */
[----:B0-----:R-:W4:Y:S04]  /*526f0*/  LDL.LU R28, [R1+0x168] ;  /* 0x00016800011c7983 */ /* 0x001f280000300800 */
[----:B----4-:R0:W-:Y:S04]  /*52700*/  STL [R1+0x441c], R28 ;  /* 0x00441c1c01007387 */ /* 0x0101e80000100800 */
[----:B0-----:R-:W4:Y:S04]  /*52710*/  LDL.LU R28, [R1+0x16c] ;  /* 0x00016c00011c7983 */ /* 0x001f280000300800 */
[----:B------:R-:W0:Y:S01]  /*52720*/  S2R R0, SR_TID.X ;  /* 0x0000000000007919 */ /* 0x000e220000002100 */
[----:B------:R-:W-:Y:S02]  /*52730*/  STS.U16 [R2+0x21380], R3 ;  /* 0x0213800302007388 */ /* 0x000fe40000000400 */
[----:B------:R-:W-:Y:S02]  /*52740*/  STS.U16 [R2+0x21580], R15 ;  /* 0x0215800f02007388 */ /* 0x000fe40000000400 */
[----:B------:R-:W-:Y:S01]  /*52750*/  STS.U16 [R2+0x21780], R14 ;  /* 0x0217800e02007388 */ /* 0x000fe20000000400 */
[----:B------:R-:W-:Y:S01]  /*52760*/  STS.U16 [R2+0x21980], R20 ;  /* 0x0219801402007388 */ /* 0x000fe20000000400 */
[----:B------:R-:W-:Y:S02]  /*52770*/  STS.U16 [R2+0x21b80], R19 ;  /* 0x021b801302007388 */ /* 0x000fe40000000400 */
[----:B------:R-:W-:Y:S02]  /*52780*/  STS.U16 [R2+0x21d80], R18 ;  /* 0x021d801202007388 */ /* 0x000fe40000000400 */
[----:B------:R-:W-:Y:S01]  /*52790*/  STS.U16 [R2+0x21f80], R16 ;  /* 0x021f801002007388 */ /* 0x000fe20000000400 */
[----:B0-----:R-:W-:Y:S01]  /*527a0*/  LOP3.LUT R0, R0, 0x3f, RZ, 0xc0, !PT ;  /* 0x0000003f00007812 */ /* 0x001fe200078ec0ff */
[----:B----4-:R0:W-:Y:S04]  /*527b0*/  STL [R1+0x4420], R28 ;  /* 0x0044201c01007387 */ /* 0x0101e80000100800 */
[----:B0-----:R-:W4:Y:S01]  /*527c0*/  LDL.LU R28, [R1+0x170] ;  /* 0x00017000011c7983 */ /* 0x001f220000300800 */
[----:B------:R-:W4:Y:S02]  /*527d0*/  LDL.LU R3, [R1+0x160] ;  /* 0x0001600001037983 */ /* 0x000f240000300800 */
[----:B------:R-:W4:Y:S02]  /*527e0*/  LDL.LU R15, [R1+0x15c] ;  /* 0x00015c00010f7983 */ /* 0x000f240000300800 */
[----:B------:R-:W-:Y:S01]  /*527f0*/  IMAD.SHL.U32 R0, R0, 0x2, RZ ;  /* 0x0000000200007824 */ /* 0x000fe200078e00ff */
[----:B------:R-:W4:Y:S01]  /*52800*/  LDL.LU R14, [R1+0x158] ;  /* 0x00015800010e7983 */ /* 0x000f220000300800 */
[----:B------:R-:W4:Y:S02]  /*52810*/  LDL.LU R2, [R1+0x154] ;  /* 0x0001540001027983 */ /* 0x000f240000300800 */
[----:B------:R-:W4:Y:S02]  /*52820*/  LDL.LU R20, [R1+0x150] ;  /* 0x0001500001147983 */ /* 0x000f240000300800 */
[----:B------:R-:W4:Y:S01]  /*52830*/  LDL.LU R19, [R1+0x14c] ;  /* 0x00014c0001137983 */ /* 0x000f220000300800 */
[----:B------:R-:W4:Y:S04]  /*52840*/  LDL.LU R18, [R1+0x148] ;  /* 0x0001480001127983 */ /* 0x000f280000300800 */
[----:B------:R0:W-:Y:S01]  /*52850*/  STS.U16 [R0], R13 ;  /* 0x0000000d00007388 */ /* 0x0001e20000000400 */
[----:B------:R-:W4:Y:S03]  /*52860*/  LDL.LU R16, [R1+0x144] ;  /* 0x0001440001107983 */ /* 0x000f260000300800 */
[----:B------:R1:W-:Y:S04]  /*52870*/  STS.U16 [R0+0x80], R17 ;  /* 0x0000801100007388 */ /* 0x0003e80000000400 */
[----:B------:R1:W-:Y:S04]  /*52880*/  STS.U16 [R0+0x800], R21 ;  /* 0x0008001500007388 */ /* 0x0003e80000000400 */
[----:B------:R2:W-:Y:S04]  /*52890*/  STS.U16 [R0+0x880], R4 ;  /* 0x0008800400007388 */ /* 0x0005e80000000400 */
[----:B------:R3:W-:Y:S04]  /*528a0*/  STS.U16 [R0+0x1000], R5 ;  /* 0x0010000500007388 */ /* 0x0007e80000000400 */
[----:B------:R3:W-:Y:S04]  /*528b0*/  STS.U16 [R0+0x1080], R6 ;  /* 0x0010800600007388 */ /* 0x0007e80000000400 */
[----:B0-----:R-:W4:Y:S01]  /*528c0*/  LDL.LU R13, [R1+0x140] ;  /* 0x00014000010d7983 */ /* 0x001f220000300800 */
[----:B-1----:R-:W4:Y:S02]  /*528d0*/  LDL.LU R17, [R1+0x13c] ;  /* 0x00013c0001117983 */ /* 0x002f240000300800 */
[----:B------:R-:W4:Y:S01]  /*528e0*/  LDL.LU R21, [R1+0x138] ;  /* 0x0001380001157983 */ /* 0x000f220000300800 */
[----:B--2---:R-:W2:Y:S01]  /*528f0*/  LDL.LU R4, [R1+0x134] ;  /* 0x0001340001047983 */ /* 0x004ea20000300800 */
[----:B---3--:R-:W3:Y:S03]  /*52900*/  LDL.LU R5, [R1+0x130] ;  /* 0x0001300001057983 */ /* 0x008ee60000300800 */
[----:B------:R0:W-:Y:S01]  /*52910*/  STS.U16 [R0+0x1800], R7 ;  /* 0x0018000700007388 */ /* 0x0001e20000000400 */
[----:B------:R-:W2:Y:S03]  /*52920*/  LDL.LU R6, [R1+0x12c] ;  /* 0x00012c0001067983 */ /* 0x000ea60000300800 */
[----:B------:R1:W-:Y:S04]  /*52930*/  STS.U16 [R0+0x1880], R8 ;  /* 0x0018800800007388 */ /* 0x0003e80000000400 */
[----:B------:R1:W-:Y:S04]  /*52940*/  STS.U16 [R0+0x2000], R9 ;  /* 0x0020000900007388 */ /* 0x0003e80000000400 */
[----:B------:R1:W-:Y:S04]  /*52950*/  STS.U16 [R0+0x2080], R10 ;  /* 0x0020800a00007388 */ /* 0x0003e80000000400 */
[----:B------:R1:W-:Y:S04]  /*52960*/  STS.U16 [R0+0x2800], R11 ;  /* 0x0028000b00007388 */ /* 0x0003e80000000400 */
[----:B------:R1:W-:Y:S04]  /*52970*/  STS.U16 [R0+0x2880], R12 ;  /* 0x0028800c00007388 */ /* 0x0003e80000000400 */
[----:B0-----:R-:W2:Y:S01]  /*52980*/  LDL.LU R7, [R1+0x128] ;  /* 0x0001280001077983 */ /* 0x001ea20000300800 */
[----:B-1----:R-:W2:Y:S02]  /*52990*/  LDL.LU R8, [R1+0x124] ;  /* 0x0001240001087983 */ /* 0x002ea40000300800 */
[----:B------:R-:W2:Y:S01]  /*529a0*/  LDL.LU R9, [R1+0x120] ;  /* 0x0001200001097983 */ /* 0x000ea20000300800 */
[----:B------:R-:W2:Y:S01]  /*529b0*/  LDL.LU R10, [R1+0x11c] ;  /* 0x00011c00010a7983 */ /* 0x000ea20000300800 */
[----:B------:R-:W2:Y:S03]  /*529c0*/  LDL.LU R11, [R1+0x118] ;  /* 0x00011800010b7983 */ /* 0x000ea60000300800 */
        /* <DEDUP_REMOVED lines=14> */
[----:B0-----:R-:W2:Y:S04]  /*52ab0*/  LDL.LU R29, [R1+0xf8] ;  /* 0x0000f800011d7983 */ /* 0x001ea80000300800 */
[----:B----4-:R0:W-:Y:S04]  /*52ac0*/  STS.U16 [R0+0x4880], R28 ;  /* 0x0048801c00007388 */ /* 0x0101e80000000400 */
[----:B0-----:R-:W4:Y:S04]  /*52ad0*/  LDL.LU R28, [R1+0x4420] ;  /* 0x00442000011c7983 */ /* 0x001f280000300800 */
[----:B----4-:R0:W-:Y:S04]  /*52ae0*/  STS.U16 [R0+0x5000], R28 ;  /* 0x0050001c00007388 */ /* 0x0101e80000000400 */
[----:B0-----:R-:W4:Y:S04]  /*52af0*/  LDL.LU R28, [R1+0x441c] ;  /* 0x00441c00011c7983 */ /* 0x001f280000300800 */
[----:B----4-:R0:W-:Y:S04]  /*52b00*/  STS.U16 [R0+0x5080], R28 ;  /* 0x0050801c00007388 */ /* 0x0101e80000000400 */
[----:B0-----:R-:W4:Y:S04]  /*52b10*/  LDL.LU R28, [R1+0x4418] ;  /* 0x00441800011c7983 */ /* 0x001f280000300800 */
[----:B----4-:R0:W-:Y:S04]  /*52b20*/  STS.U16 [R0+0x5800], R28 ;  /* 0x0058001c00007388 */ /* 0x0101e80000000400 */
[----:B0-----:R-:W4:Y:S04]  /*52b30*/  LDL.LU R28, [R1+0xe8] ;  /* 0x0000e800011c7983 */ /* 0x001f280000300800 */
[----:B----4-:R0:W-:Y:S04]  /*52b40*/  STL [R1+0x440c], R28 ;  /* 0x00440c1c01007387 */ /* 0x0101e80000100800 */
[----:B0-----:R-:W4:Y:S04]  /*52b50*/  LDL.LU R28, [R1+0xec] ;  /* 0x0000ec00011c7983 */ /* 0x001f280000300800 */
[----:B----4-:R0:W-:Y:S04]  /*52b60*/  STL [R1+0x4410], R28 ;  /* 0x0044101c01007387 */ /* 0x0101e80000100800 */
[----:B0-----:R-:W4:Y:S04]  /*52b70*/  LDL.LU R28, [R1+0xf0] ;  /* 0x0000f000011c7983 */ /* 0x001f280000300800 */
        /* <DEDUP_REMOVED lines=11> */
[----:B--2---:R-:W-:Y:S04]  /*52c30*/  STS.U16 [R0+0x8800], R4 ;  /* 0x0088000400007388 */ /* 0x004fe80000000400 */
[----:B---3--:R-:W-:Y:S04]  /*52c40*/  STS.U16 [R0+0x8880], R5 ;  /* 0x0088800500007388 */ /* 0x008fe80000000400 */
[----:B----4-:R0:W-:Y:S04]  /*52c50*/  STL [R1+0x4414], R28 ;  /* 0x0044141c01007387 */ /* 0x0101e80000100800 */
[----:B0-----:R-:W2:Y:S01]  /*52c60*/  LDL.LU R28, [R1+0xf4] ;  /* 0x0000f400011c7983 */ /* 0x001ea20000300800 */
[----:B------:R-:W3:Y:S02]  /*52c70*/  LDL.LU R3, [R1+0xe4] ;  /* 0x0000e40001037983 */ /* 0x000ee40000300800 */
[----:B------:R-:W4:Y:S02]  /*52c80*/  LDL.LU R15, [R1+0xe0] ;  /* 0x0000e000010f7983 */ /* 0x000f240000300800 */
[----:B------:R-:W3:Y:S01]  /*52c90*/  LDL.LU R14, [R1+0xdc] ;  /* 0x0000dc00010e7983 */ /* 0x000ee20000300800 */
[----:B------:R-:W3:Y:S01]  /*52ca0*/  LDL.LU R2, [R1+0xd8] ;  /* 0x0000d80001027983 */ /* 0x000ee20000300800 */
[----:B------:R-:W3:Y:S02]  /*52cb0*/  LDL.LU R20, [R1+0xd4] ;  /* 0x0000d40001147983 */ /* 0x000ee40000300800 */
[----:B------:R-:W3:Y:S02]  /*52cc0*/  LDL.LU R19, [R1+0xd0] ;  /* 0x0000d00001137983 */ /* 0x000ee40000300800 */
[----:B------:R-:W3:Y:S01]  /*52cd0*/  LDL.LU R18, [R1+0xcc] ;  /* 0x0000cc0001127983 */ /* 0x000ee20000300800 */
[----:B------:R-:W3:Y:S01]  /*52ce0*/  LDL.LU R16, [R1+0xc8] ;  /* 0x0000c80001107983 */ /* 0x000ee20000300800 */
[----:B------:R-:W3:Y:S02]  /*52cf0*/  LDL.LU R13, [R1+0xc4] ;  /* 0x0000c400010d7983 */ /* 0x000ee40000300800 */
[----:B------:R-:W3:Y:S02]  /*52d00*/  LDL.LU R17, [R1+0xc0] ;  /* 0x0000c00001117983 */ /* 0x000ee40000300800 */
[----:B------:R-:W3:Y:S01]  /*52d10*/  LDL.LU R21, [R1+0xbc] ;  /* 0x0000bc0001157983 */ /* 0x000ee20000300800 */
[----:B------:R-:W3:Y:S04]  /*52d20*/  LDL.LU R4, [R1+0xb8] ;  /* 0x0000b80001047983 */ /* 0x000ee80000300800 */
[----:B------:R0:W-:Y:S01]  /*52d30*/  STS.U16 [R0+0x9000], R6 ;  /* 0x0090000600007388 */ /* 0x0001e20000000400 */
[----:B------:R-:W3:Y:S03]  /*52d40*/  LDL.LU R5, [R1+0xb4] ;  /* 0x0000b40001057983 */ /* 0x000ee60000300800 */
[----:B------:R1:W-:Y:S04]  /*52d50*/  STS.U16 [R0+0x9080], R7 ;  /* 0x0090800700007388 */ /* 0x0003e80000000400 */
[----:B------:R1:W-:Y:S04]  /*52d60*/  STS.U16 [R0+0x9800], R8 ;  /* 0x0098000800007388 */ /* 0x0003e80000000400 */
[----:B------:R1:W-:Y:S04]  /*52d70*/  STS.U16 [R0+0x9880], R9 ;  /* 0x0098800900007388 */ /* 0x0003e80000000400 */
[----:B------:R1:W-:Y:S04]  /*52d80*/  STS.U16 [R0+0xa000], R10 ;  /* 0x00a0000a00007388 */ /* 0x0003e80000000400 */
[----:B------:R1:W-:Y:S04]  /*52d90*/  STS.U16 [R0+0xa080], R11 ;  /* 0x00a0800b00007388 */ /* 0x0003e80000000400 */
[----:B0-----:R-:W3:Y:S01]  /*52da0*/  LDL.LU R6, [R1+0xb0] ;  /* 0x0000b00001067983 */ /* 0x001ee20000300800 */
[----:B-1----:R-:W3:Y:S02]  /*52db0*/  LDL.LU R7, [R1+0xac] ;  /* 0x0000ac0001077983 */ /* 0x002ee40000300800 */
[----:B------:R-:W3:Y:S01]  /*52dc0*/  LDL.LU R8, [R1+0xa8] ;  /* 0x0000a80001087983 */ /* 0x000ee20000300800 */
[----:B------:R-:W3:Y:S01]  /*52dd0*/  LDL.LU R9, [R1+0xa4] ;  /* 0x0000a40001097983 */ /* 0x000ee20000300800 */
[----:B------:R-:W3:Y:S03]  /*52de0*/  LDL.LU R10, [R1+0xa0] ;  /* 0x0000a000010a7983 */ /* 0x000ee60000300800 */
        /* <DEDUP_REMOVED lines=15> */
[----:B0-----:R-:W3:Y:S01]  /*52ee0*/  LDL.LU R27, [R1+0x80] ;  /* 0x00008000011b7983 */ /* 0x001ee20000300800 */
[----:B-1----:R-:W3:Y:S03]  /*52ef0*/  LDL.LU R29, [R1+0x7c] ;  /* 0x00007c00011d7983 */ /* 0x002ee60000300800 */
[----:B--2---:R0:W-:Y:S04]  /*52f00*/  STS.U16 [R0+0xc800], R28 ;  /* 0x00c8001c00007388 */ /* 0x0041e80000000400 */
[----:B0-----:R-:W2:Y:S04]  /*52f10*/  LDL.LU R28, [R1+0x4414] ;  /* 0x00441400011c7983 */ /* 0x001ea80000300800 */
[----:B--2---:R0:W-:Y:S04]  /*52f20*/  STS.U16 [R0+0xc880], R28 ;  /* 0x00c8801c00007388 */ /* 0x0041e80000000400 */
[----:B0-----:R-:W2:Y:S04]  /*52f30*/  LDL.LU R28, [R1+0x4410] ;  /* 0x00441000011c7983 */ /* 0x001ea80000300800 */
[----:B--2---:R0:W-:Y:S04]  /*52f40*/  STS.U16 [R0+0xd000], R28 ;  /* 0x00d0001c00007388 */ /* 0x0041e80000000400 */
[----:B0-----:R-:W2:Y:S04]  /*52f50*/  LDL.LU R28, [R1+0x440c] ;  /* 0x00440c00011c7983 */ /* 0x001ea80000300800 */
[----:B--2---:R0:W-:Y:S04]  /*52f60*/  STS.U16 [R0+0xd080], R28 ;  /* 0x00d0801c00007388 */ /* 0x0041e80000000400 */
[----:B0-----:R-:W2:Y:S04]  /*52f70*/  LDL.LU R28, [R1+0x6c] ;  /* 0x00006c00011c7983 */ /* 0x001ea80000300800 */
[----:B--2---:R0:W-:Y:S04]  /*52f80*/  STL [R1+0x4400], R28 ;  /* 0x0044001c01007387 */ /* 0x0041e80000100800 */
[----:B0-----:R-:W2:Y:S04]  /*52f90*/  LDL.LU R28, [R1+0x70] ;  /* 0x00007000011c7983 */ /* 0x001ea80000300800 */
[----:B--2---:R0:W-:Y:S04]  /*52fa0*/  STL [R1+0x4404], R28 ;  /* 0x0044041c01007387 */ /* 0x0041e80000100800 */
[----:B0-----:R-:W2:Y:S04]  /*52fb0*/  LDL.LU R28, [R1+0x74] ;  /* 0x00007400011c7983 */ /* 0x001ea80000300800 */
[----:B---3--:R-:W-:Y:S04]  /*52fc0*/  STS.U16 [R0+0xd800], R3 ;  /* 0x00d8000300007388 */ /* 0x008fe80000000400 */
[----:B------:R-:W-:Y:S04]  /*52fd0*/  STS.U16 [R0+0xe000], R14 ;  /* 0x00e0000e00007388 */ /* 0x000fe80000000400 */
[----:B----4-:R-:W-:Y:S04]  /*52fe0*/  STS.U16 [R0+0xd880], R15 ;  /* 0x00d8800f00007388 */ /* 0x010fe80000000400 */
        /* <DEDUP_REMOVED lines=10> */
[----:B--2---:R0:W-:Y:S04]  /*53090*/  STL [R1+0x4408], R28 ;  /* 0x0044081c01007387 */ /* 0x0041e80000100800 */
        /* <DEDUP_REMOVED lines=41> */
[----:B-1----:R-:W3:Y:S03]  /*53330*/  LDL.LU R29, [R1] ;  /* 0x00000000011d7983 */ /* 0x002ee60000300800 */
[----:B--2---:R0:W-:Y:S04]  /*53340*/  STS.U16 [R0+0x14080], R28 ;  /* 0x0140801c00007388 */ /* 0x0041e80000000400 */
[----:B0-----:R-:W2:Y:S04]  /*53350*/  LDL.LU R28, [R1+0x4408] ;  /* 0x00440800011c7983 */ /* 0x001ea80000300800 */
[----:B--2---:R0:W-:Y:S04]  /*53360*/  STS.U16 [R0+0x14800], R28 ;  /* 0x0148001c00007388 */ /* 0x0041e80000000400 */
[----:B0-----:R-:W2:Y:S04]  /*53370*/  LDL.LU R28, [R1+0x4404] ;  /* 0x00440400011c7983 */ /* 0x001ea80000300800 */
[----:B--2---:R0:W-:Y:S04]  /*53380*/  STS.U16 [R0+0x14880], R28 ;  /* 0x0148801c00007388 */ /* 0x0041e80000000400 */
[----:B0-----:R-:W2:Y:S04]  /*53390*/  LDL.LU R28, [R1+0x4400] ;  /* 0x00440000011c7983 */ /* 0x001ea80000300800 */
[----:B---3--:R-:W-:Y:S04]  /*533a0*/  STS.U16 [R0+0x15080], R3 ;  /* 0x0150800300007388 */ /* 0x008fe80000000400 */
        /* <DEDUP_REMOVED lines=12> */
[----:B--2---:R0:W-:Y:S04]  /*53470*/  STS.U16 [R0+0x15000], R28 ;  /* 0x0150001c00007388 */ /* 0x0041e80000000400 */
[----:B0-----:R-:W2:Y:S01]  /*53480*/  LDL.LU R28, [R1+0x43fc] ;  /* 0x0043fc00011c7983 */ /* 0x001ea20000300800 */
[----:B------:R-:W3:Y:S02]  /*53490*/  LDL.LU R3, [R1+0x43f8] ;  /* 0x0043f80001037983 */ /* 0x000ee40000300800 */
[----:B------:R-:W4:Y:S02]  /*534a0*/  LDL.LU R14, [R1+0x43f4] ;  /* 0x0043f400010e7983 */ /* 0x000f240000300800 */
[----:B------:R-:W2:Y:S01]  /*534b0*/  LDL.LU R15, [R1+0x43f0] ;  /* 0x0043f000010f7983 */ /* 0x000ea20000300800 */
[----:B------:R-:W2:Y:S01]  /*534c0*/  LDL.LU R2, [R1+0x43ec] ;  /* 0x0043ec0001027983 */ /* 0x000ea20000300800 */
[----:B------:R-:W2:Y:S02]  /*534d0*/  LDL.LU R20, [R1+0x43e8] ;  /* 0x0043e80001147983 */ /* 0x000ea40000300800 */
[----:B------:R-:W2:Y:S02]  /*534e0*/  LDL.LU R19, [R1+0x43e4] ;  /* 0x0043e40001137983 */ /* 0x000ea40000300800 */
[----:B------:R-:W2:Y:S01]  /*534f0*/  LDL.LU R18, [R1+0x43e0] ;  /* 0x0043e00001127983 */ /* 0x000ea20000300800 */
[----:B------:R-:W2:Y:S01]  /*53500*/  LDL.LU R16, [R1+0x43dc] ;  /* 0x0043dc0001107983 */ /* 0x000ea20000300800 */
[----:B------:R-:W2:Y:S02]  /*53510*/  LDL.LU R13, [R1+0x43d8] ;  /* 0x0043d800010d7983 */ /* 0x000ea40000300800 */
[----:B------:R-:W2:Y:S02]  /*53520*/  LDL.LU R17, [R1+0x43d4] ;  /* 0x0043d40001117983 */ /* 0x000ea40000300800 */
[----:B------:R-:W2:Y:S01]  /*53530*/  LDL.LU R21, [R1+0x43d0] ;  /* 0x0043d00001157983 */ /* 0x000ea20000300800 */
[----:B------:R-:W2:Y:S01]  /*53540*/  LDL.LU R4, [R1+0x43cc] ;  /* 0x0043cc0001047983 */ /* 0x000ea20000300800 */
[----:B------:R-:W3:Y:S03]  /*53550*/  LDL.LU R5, [R1+0x43c8] ;  /* 0x0043c80001057983 */ /* 0x000ee60000300800 */
[----:B------:R0:W-:Y:S04]  /*53560*/  STS.U16 [R0+0x18800], R6 ;  /* 0x0188000600007388 */ /* 0x0001e80000000400 */
[----:B------:R1:W-:Y:S04]  /*53570*/  STS.U16 [R0+0x18880], R7 ;  /* 0x0188800700007388 */ /* 0x0003e80000000400 */
[----:B------:R1:W-:Y:S04]  /*53580*/  STS.U16 [R0+0x19000], R8 ;  /* 0x0190000800007388 */ /* 0x0003e80000000400 */
[----:B------:R1:W-:Y:S04]  /*53590*/  STS.U16 [R0+0x19080], R9 ;  /* 0x0190800900007388 */ /* 0x0003e80000000400 */
[----:B------:R1:W-:Y:S04]  /*535a0*/  STS.U16 [R0+0x19800], R10 ;  /* 0x0198000a00007388 */ /* 0x0003e80000000400 */
[----:B------:R1:W-:Y:S04]  /*535b0*/  STS.U16 [R0+0x19880], R11 ;  /* 0x0198800b00007388 */ /* 0x0003e80000000400 */
[----:B0-----:R-:W4:Y:S01]  /*535c0*/  LDL.LU R6, [R1+0x43c4] ;  /* 0x0043c40001067983 */ /* 0x001f220000300800 */
[----:B-1----:R-:W4:Y:S02]  /*535d0*/  LDL.LU R7, [R1+0x43c0] ;  /* 0x0043c00001077983 */ /* 0x002f240000300800 */
[----:B------:R-:W4:Y:S02]  /*535e0*/  LDL.LU R8, [R1+0x43bc] ;  /* 0x0043bc0001087983 */ /* 0x000f240000300800 */
[----:B------:R-:W4:Y:S01]  /*535f0*/  LDL.LU R9, [R1+0x43b8] ;  /* 0x0043b80001097983 */ /* 0x000f220000300800 */
[----:B------:R-:W4:Y:S01]  /*53600*/  LDL.LU R10, [R1+0x43b4] ;  /* 0x0043b400010a7983 */ /* 0x000f220000300800 */
[----:B------:R-:W4:Y:S03]  /*53610*/  LDL.LU R11, [R1+0x43b0] ;  /* 0x0043b000010b7983 */ /* 0x000f260000300800 */
        /* <DEDUP_REMOVED lines=14> */
[----:B0-----:R-:W4:Y:S01]  /*53700*/  LDL.LU R27, [R1+0x4394] ;  /* 0x00439400011b7983 */ /* 0x001f220000300800 */
[----:B-1----:R-:W4:Y:S03]  /*53710*/  LDL.LU R29, [R1+0x4390] ;  /* 0x00439000011d7983 */ /* 0x002f260000300800 */
[----:B--2---:R0:W-:Y:S04]  /*53720*/  STS.U16 [R0+0x1f880], R4 ;  /* 0x01f8800400007388 */ /* 0x0041e80000000400 */
[----:B---3--:R1:W-:Y:S04]  /*53730*/  STS.U16 [R0+0x1f800], R5 ;  /* 0x01f8000500007388 */ /* 0x0083e80000000400 */
[----:B0-----:R-:W2:Y:S04]  /*53740*/  LDL R4, [R1+0x2eec] ;  /* 0x002eec0001047983 */ /* 0x001ea80000100800 */
[----:B-1----:R-:W2:Y:S01]  /*53750*/  LDL R5, [R1+0x2ef0] ;  /* 0x002ef00001057983 */ /* 0x002ea20000100800 */
[----:B------:R-:W-:-:S02]  /*53760*/  PRMT R2, RZ, 0x7610, R2 ;  /* 0x00007610ff027816 */ /* 0x000fc40000000002 */
[----:B--2---:R-:W-:-:S04]  /*53770*/  @!P4 LOP3.LUT R5, R5, R4, RZ, 0x3c, !PT ;  /* 0x000000040505c212 */ /* 0x004fc800078e3cff */
[----:B------:R-:W-:-:S04]  /*53780*/  @!P4 LOP3.LUT R4, R5, R4, RZ, 0x3c, !PT ;  /* 0x000000040504c212 */ /* 0x000fc800078e3cff */
[----:B------:R-:W-:-:S05]  /*53790*/  @!P4 LOP3.LUT R5, R5, R4, RZ, 0x3c, !PT ;  /* 0x000000040505c212 */ /* 0x000fca00078e3cff */
[----:B------:R-:W2:Y:S04]  /*537a0*/  @!P4 LDG.E.U16 R2, [R4.64] ;  /* 0x000000080402c981 */ /* 0x000ea8000c1e1500 */
        /* <DEDUP_REMOVED lines=14> */
[----:B------:R-:W-:Y:S02]  /*53890*/  STS.U16 [R28+0x100], R21 ;  /* 0x000100151c007388 */ /* 0x000fe40000000400 */
[----:B------:R-:W-:Y:S02]  /*538a0*/  STS.U16 [R28+0x180], R17 ;  /* 0x000180111c007388 */ /* 0x000fe40000000400 */
[----:B------:R-:W-:Y:S01]  /*538b0*/  STS.U16 [R28+0x900], R13 ;  /* 0x0009000d1c007388 */ /* 0x000fe20000000400 */
[----:B------:R-:W-:Y:S01]  /*538c0*/  STS.U16 [R28+0x980], R16 ;  /* 0x000980101c007388 */ /* 0x000fe20000000400 */
[----:B------:R-:W-:Y:S02]  /*538d0*/  STS.U16 [R28+0x1100], R18 ;  /* 0x001100121c007388 */ /* 0x000fe40000000400 */
[----:B------:R-:W-:Y:S02]  /*538e0*/  STS.U16 [R28+0x1180], R19 ;  /* 0x001180131c007388 */ /* 0x000fe40000000400 */
[----:B------:R0:W-:Y:S02]  /*538f0*/  STS.U16 [R28+0x1900], R20 ;  /* 0x001900141c007388 */ /* 0x0001e40000000400 */
[----:B0-----:R-:W3:Y:S04]  /*53900*/  LDL.LU R28, [R1+0x438c] ;  /* 0x00438c00011c7983 */ /* 0x001ee80000300800 */
[----:B--2---:R0:W-:Y:S04]  /*53910*/  STL [R1+0x118c], R2 ;  /* 0x00118c0201007387 */ /* 0x0041e80000100800 */
[----:B0-----:R-:W2:Y:S01]  /*53920*/  LDL.LU R2, [R1+0x4388] ;  /* 0x0043880001027983 */ /* 0x001ea20000300800 */
[----:B------:R-:W4:Y:S02]  /*53930*/  LDL R4, [R1+0x2ee4] ;  /* 0x002ee40001047983 */ /* 0x000f240000100800 */
[----:B------:R-:W4:Y:S01]  /*53940*/  LDL R5, [R1+0x2ee8] ;  /* 0x002ee80001057983 */ /* 0x000f220000100800 */
[----:B---3--:R-:W-:-:S02]  /*53950*/  PRMT R28, RZ, 0x7610, R28 ;  /* 0x00007610ff1c7816 */ /* 0x008fc4000000001c */
[----:B----4-:R-:W-:-:S04]  /*53960*/  @!P0 LOP3.LUT R5, R5, R4, RZ, 0x3c, !PT ;  /* 0x0000000405058212 */ /* 0x010fc800078e3cff */
[----:B------:R-:W-:-:S04]  /*53970*/  @!P0 LOP3.LUT R4, R5, R4, RZ, 0x3c, !PT ;  /* 0x0000000405048212 */ /* 0x000fc800078e3cff */
[----:B------:R-:W-:-:S05]  /*53980*/  @!P0 LOP3.LUT R5, R5, R4, RZ, 0x3c, !PT ;  /* 0x0000000405058212 */ /* 0x000fca00078e3cff */
[----:B------:R-:W3:Y:S04]  /*53990*/  @!P0 LDG.E.U16 R28, [R4.64] ;  /* 0x00000008041c8981 */ /* 0x000ee8000c1e1500 */
[----:B---3--:R0:W-:Y:S04]  /*539a0*/  STL [R1+0x1188], R28 ;  /* 0x0011881c01007387 */ /* 0x0081e80000100800 */
[----:B0-----:R-:W3:Y:S01]  /*539b0*/  LDL.LU R28, [R1+0x4384] ;  /* 0x00438400011c7983 */ /* 0x001ee20000300800 */
[----:B------:R-:W4:Y:S02]  /*539c0*/  LDL R4, [R1+0x2edc] ;  /* 0x002edc0001047983 */ /* 0x000f240000100800 */
[----:B------:R-:W4:Y:S01]  /*539d0*/  LDL R5, [R1+0x2ee0] ;  /* 0x002ee00001057983 */ /* 0x000f220000100800 */
[----:B--2---:R-:W-:-:S02]  /*539e0*/  PRMT R2, RZ, 0x7610, R2 ;  /* 0x00007610ff027816 */ /* 0x004fc40000000002 */
[----:B----4-:R-:W-:-:S04]  /*539f0*/  @!P4 LOP3.LUT R5, R5, R4, RZ, 0x3c, !PT ;  /* 0x000000040505c212 */ /* 0x010fc800078e3cff */
[----:B------:R-:W-:-:S04]  /*53a00*/  @!P4 LOP3.LUT R4, R5, R4, RZ, 0x3c, !PT ;  /* 0x000000040504c212 */ /* 0x000fc800078e3cff */
[----:B------:R-:W-:-:S05]  /*53a10*/  @!P4 LOP3.LUT R5, R5, R4, RZ, 0x3c, !PT ;  /* 0x000000040505c212 */ /* 0x000fca00078e3cff */
[----:B------:R-:W2:Y:S04]  /*53a20*/  @!P4 LDG.E.U16 R2, [R4.64] ;  /* 0x000000080402c981 */ /* 0x000ea8000c1e1500 */
        /* <DEDUP_REMOVED lines=6114> */
[----:B------:R-:W4:Y:S02]  /*6b850*/  LDL R5, [R1+0x1680] ;  /* 0x0016800001057983 */ /* 0x000f240000100800 */
[----:B----4-:R-:W-:-:S02]  /*6b860*/  @!P0 LOP3.LUT R5, R5, R4, RZ, 0x3c, !PT ;  /* 0x0000000405058212 */ /* 0x010fc400078e3cff */
[----:B---3--:R-:W-:Y:S02]  /*6b870*/  PRMT R28, RZ, 0x7610, R28 ;  /* 0x00007610ff1c7816 */ /* 0x008fe4000000001c */
        /* <DEDUP_REMOVED lines=1226> */
[----:B------:R0:W2:Y:S04]  /*70520*/  @!P0 LDG.E.U16 R2, [R4.64] ;  /* 0x0000000804028981 */ /* 0x0000a8000c1e1500 */
[----:B0-----:R-:W4:Y:S04]  /*70530*/  LDL R4, [R1+0x3140] ;  /* 0x0031400001047983 */ /* 0x001f280000100800 */
[----:B------:R-:W4:Y:S01]  /*70540*/  LDL R5, [R1+0x314c] ;  /* 0x00314c0001057983 */ /* 0x000f220000100800 */
[----:B---3--:R-:W-:Y:S02]  /*70550*/  PRMT R28, RZ, 0x7610, R28 ;  /* 0x00007610ff1c7816 */ /* 0x008fe4000000001c */
[----:B----4-:R-:W-:-:S04]  /*70560*/  @!P4 LOP3.LUT R5, R5, R4, RZ, 0x3c, !PT ;  /* 0x000000040505c212 */ /* 0x010fc800078e3cff */
[----:B------:R-:W-:-:S04]  /*70570*/  @!P4 LOP3.LUT R4, R5, R4, RZ, 0x3c, !PT ;  /* 0x000000040504c212 */ /* 0x000fc800078e3cff */
[----:B------:R-:W-:-:S05]  /*70580*/  @!P4 LOP3.LUT R5, R5, R4, RZ, 0x3c, !PT ;  /* 0x000000040505c212 */ /* 0x000fca00078e3cff */
[----:B------:R-:W3:Y:S04]  /*70590*/  @!P4 LDG.E.U16 R28, [R4.64] ;  /* 0x00000008041cc981 */ /* 0x000ee8000c1e1500 */
[----:B--2---:R-:W-:Y:S04]  /*705a0*/  STL [R1+0x34d8], R2 ;  /* 0x0034d80201007387 */ /* 0x004fe80000100800 */
[----:B---3--:R0:W-:Y:S04]  /*705b0*/  STL [R1+0xb0], R28 ;  /* 0x0000b01c01007387 */ /* 0x0081e80000100800 */
[----:B0-----:R-:W2:Y:S01]  /*705c0*/  LDL.LU R28, [R1+0x36c0] ;  /* 0x0036c000011c7983 */ /* 0x001ea20000300800 */
[----:B------:R-:W3:Y:S02]  /*705d0*/  LDL R4, [R1+0x3148] ;  /* 0x0031480001047983 */ /* 0x000ee40000100800 */
[----:B------:R-:W3:Y:S02]  /*705e0*/  LDL R5, [R1+0x3154] ;  /* 0x0031540001057983 */ /* 0x000ee40000100800 */
[----:B---3--:R-:W-:-:S02]  /*705f0*/  @!P0 LOP3.LUT R5, R5, R4, RZ, 0x3c, !PT ;  /* 0x0000000405058212 */ /* 0x008fc400078e3cff */
[----:B--2---:R-:W-:Y:S02]  /*70600*/  PRMT R28, RZ, 0x7610, R28 ;  /* 0x00007610ff1c7816 */ /* 0x004fe4000000001c */
[----:B------:R-:W-:-:S04]  /*70610*/  @!P0 LOP3.LUT R4, R5, R4, RZ, 0x3c, !PT ;  /* 0x0000000405048212 */ /* 0x000fc800078e3cff */
[----:B------:R-:W-:-:S05]  /*70620*/  @!P0 LOP3.LUT R5, R5, R4, RZ, 0x3c, !PT ;  /* 0x0000000405058212 */ /* 0x000fca00078e3cff */
[----:B------:R-:W2:Y:S04]  /*70630*/  @!P0 LDG.E.U16 R28, [R4.64] ;  /* 0x00000008041c8981 */ /* 0x000ea8000c1e1500 */
[----:B--2---:R0:W-:Y:S04]  /*70640*/  STL [R1+0xac], R28 ;  /* 0x0000ac1c01007387 */ /* 0x0041e80000100800 */
        /* <DEDUP_REMOVED lines=92> */
[----:B------:R-:W3:Y:S01]  /*70c10*/  LDL R5, [R1+0x31ac] ;  /* 0x0031ac0001057983 */ /* 0x000ee20000100800 */
[----:B------:R-:W-:-:S02]  /*70c20*/  PRMT R3, RZ, 0x7610, R3 ;  /* 0x00007610ff037816 */ /* 0x000fc40000000003 */
[----:B---3--:R-:W-:-:S04]  /*70c30*/  @!P4 LOP3.LUT R5, R5, R4, RZ, 0x3c, !PT ;  /* 0x000000040505c212 */ /* 0x008fc800078e3cff */
[----:B------:R-:W-:-:S04]  /*70c40*/  @!P4 LOP3.LUT R4, R5, R4, RZ, 0x3c, !PT ;  /* 0x000000040504c212 */ /* 0x000fc800078e3cff */
[----:B------:R-:W-:-:S05]  /*70c50*/  @!P4 LOP3.LUT R5, R5, R4, RZ, 0x3c, !PT ;  /* 0x000000040505c212 */ /* 0x000fca00078e3cff */
[----:B------:R0:W3:Y:S04]  /*70c60*/  @!P4 LDG.E.U16 R3, [R4.64] ;  /* 0x000000080403c981 */ /* 0x0000e8000c1e1500 */
[----:B0-----:R-:W4:Y:S04]  /*70c70*/  LDL R4, [R1+0x31a8] ;  /* 0x0031a80001047983 */ /* 0x001f280000100800 */
[----:B------:R-:W4:Y:S01]  /*70c80*/  LDL R5, [R1+0x31b4] ;  /* 0x0031b40001057983 */ /* 0x000f220000100800 */
[----:B--2---:R-:W-:Y:S02]  /*70c90*/  PRMT R28, RZ, 0x7610, R28 ;  /* 0x00007610ff1c7816 */ /* 0x004fe4000000001c */
[----:B----4-:R-:W-:-:S04]  /*70ca0*/  @!P0 LOP3.LUT R5, R5, R4, RZ, 0x3c, !PT ;  /* 0x0000000405058212 */ /* 0x010fc800078e3cff */
[----:B------:R-:W-:-:S04]  /*70cb0*/  @!P0 LOP3.LUT R4, R5, R4, RZ, 0x3c, !PT ;  /* 0x0000000405048212 */ /* 0x000fc800078e3cff */
[----:B------:R-:W-:-:S05]  /*70cc0*/  @!P0 LOP3.LUT R5, R5, R4, RZ, 0x3c, !PT ;  /* 0x0000000405058212 */ /* 0x000fca00078e3cff */
[----:B------:R-:W2:Y:S04]  /*70cd0*/  @!P0 LDG.E.U16 R28, [R4.64] ;  /* 0x00000008041c8981 */ /* 0x000ea8000c1e1500 */
[----:B---3--:R-:W-:Y:S04]  /*70ce0*/  STL [R1+0x34dc], R3 ;  /* 0x0034dc0301007387 */ /* 0x008fe80000100800 */
        /* <DEDUP_REMOVED lines=61> */
[----:B---3--:R0:W-:Y:S04]  /*710c0*/  STL [R1+0x64], R15 ;  /* 0x0000640f01007387 */ /* 0x0081e80000100800 */
[----:B0-----:R-:W3:Y:S04]  /*710d0*/  LDL R15, [R1+0x3224] ;  /* 0x00322400010f7983 */ /* 0x001ee80000100800 */
[----:B--2---:R0:W-:Y:S04]  /*710e0*/  STL [R1+0x60], R28 ;  /* 0x0000601c01007387 */ /* 0x0041e80000100800 */
[----:B0-----:R-:W2:Y:S01]  /*710f0*/  LDL.LU R28, [R1+0x3678] ;  /* 0x00367800011c7983 */ /* 0x001ea20000300800 */
[----:B------:R-:W4:Y:S02]  /*71100*/  LDL R4, [R1+0x31f8] ;  /* 0x0031f80001047983 */ /* 0x000f240000100800 */
[----:B------:R-:W4:Y:S02]  /*71110*/  LDL R5, [R1+0x3204] ;  /* 0x0032040001057983 */ /* 0x000f240000100800 */
[----:B----4-:R-:W-:-:S02]  /*71120*/  @!P0 LOP3.LUT R5, R5, R4, RZ, 0x3c, !PT ;  /* 0x0000000405058212 */ /* 0x010fc400078e3cff */
[----:B--2---:R-:W-:Y:S02]  /*71130*/  PRMT R28, RZ, 0x7610, R28 ;  /* 0x00007610ff1c7816 */ /* 0x004fe4000000001c */
[----:B------:R-:W-:-:S04]  /*71140*/  @!P0 LOP3.LUT R4, R5, R4, RZ, 0x3c, !PT ;  /* 0x0000000405048212 */ /* 0x000fc800078e3cff */
[----:B------:R-:W-:-:S05]  /*71150*/  @!P0 LOP3.LUT R5, R5, R4, RZ, 0x3c, !PT ;  /* 0x0000000405058212 */ /* 0x000fca00078e3cff */
[----:B------:R-:W2:Y:S04]  /*71160*/  @!P0 LDG.E.U16 R28, [R4.64] ;  /* 0x00000008041c8981 */ /* 0x000ea8000c1e1500 */
        /* <DEDUP_REMOVED lines=30> */
[----:B---3--:R-:W-:-:S02]  /*71350*/  @!P0 IMAD.MOV.U32 R4, RZ, RZ, R15 ;  /* 0x000000ffff048224 */ /* 0x008fc400078e000f */
[----:B------:R-:W3:Y:S01]  /*71360*/  LDL R15, [R1+0x325c] ;  /* 0x00325c00010f7983 */ /* 0x000ee20000100800 */
[----:B--2---:R-:W-:-:S06]  /*71370*/  PRMT R28, RZ, 0x7610, R28 ;  /* 0x00007610ff1c7816 */ /* 0x004fcc000000001c */
[----:B----4-:R-:W2:Y:S04]  /*71380*/  @!P0 LDG.E.U16 R28, [R4.64] ;  /* 0x00000008041c8981 */ /* 0x010ea8000c1e1500 */
[----:B--2---:R0:W-:Y:S04]  /*71390*/  STL [R1+0x4c], R28 ;  /* 0x00004c1c01007387 */ /* 0x0041e80000100800 */
[----:B0-----:R-:W2:Y:S01]  /*713a0*/  LDL.LU R28, [R1+0x3664] ;  /* 0x00366400011c7983 */ /* 0x001ea20000300800 */
[----:B------:R-:W4:Y:S02]  /*713b0*/  LDL R4, [R1+0x3220] ;  /* 0x0032200001047983 */ /* 0x000f240000100800 */
[----:B------:R-:W4:Y:S01]  /*713c0*/  LDL R5, [R1+0x322c] ;  /* 0x00322c0001057983 */ /* 0x000f220000100800 */
[----:B------:R-:W-:-:S02]  /*713d0*/  PRMT R7, RZ, 0x7610, R7 ;  /* 0x00007610ff077816 */ /* 0x000fc40000000007 */
[----:B----4-:R-:W-:-:S04]  /*713e0*/  @!P4 LOP3.LUT R5, R5, R4, RZ, 0x3c, !PT ;  /* 0x000000040505c212 */ /* 0x010fc800078e3cff */
[----:B------:R-:W-:-:S04]  /*713f0*/  @!P4 LOP3.LUT R4, R5, R4, RZ, 0x3c, !PT ;  /* 0x000000040504c212 */ /* 0x000fc800078e3cff */
[----:B------:R-:W-:-:S05]  /*71400*/  @!P4 LOP3.LUT R5, R5, R4, RZ, 0x3c, !PT ;  /* 0x000000040505c212 */ /* 0x000fca00078e3cff */
[----:B------:R0:W4:Y:S04]  /*71410*/  @!P4 LDG.E.U16 R7, [R4.64] ;  /* 0x000000080407c981 */ /* 0x000128000c1e1500 */
[----:B0-----:R-:W2:Y:S04]  /*71420*/  LDL R4, [R1+0x3228] ;  /* 0x0032280001047983 */ /* 0x001ea80000100800 */
[----:B------:R-:W2:Y:S01]  /*71430*/  LDL R5, [R1+0x3234] ;  /* 0x0032340001057983 */ /* 0x000ea20000100800 */
[----:B------:R-:W-:Y:S02]  /*71440*/  PRMT R10, RZ, 0x7610, R10 ;  /* 0x00007610ff0a7816 */ /* 0x000fe4000000000a */
[----:B--2---:R-:W-:-:S04]  /*71450*/  @!P0 LOP3.LUT R5, R5, R4, RZ, 0x3c, !PT ;  /* 0x0000000405058212 */ /* 0x004fc800078e3cff */
[----:B------:R-:W-:-:S04]  /*71460*/  @!P0 LOP3.LUT R4, R5, R4, RZ, 0x3c, !PT ;  /* 0x0000000405048212 */ /* 0x000fc800078e3cff */
[----:B------:R-:W-:Y:S01]  /*71470*/  @!P0 LOP3.LUT R5, R5, R4, RZ, 0x3c, !PT ;  /* 0x0000000405058212 */ /* 0x000fe200078e3cff */
[----:B----4-:R0:W-:Y:S04]  /*71480*/  STL [R1+0x48], R7 ;  /* 0x0000480701007387 */ /* 0x0101e80000100800 */
[----:B------:R1:W2:Y:S01]  /*71490*/  @!P0 LDG.E.U16 R10, [R4.64] ;  /* 0x00000008040a8981 */ /* 0x0002a2000c1e1500 */
[----:B------:R-:W-:-:S03]  /*714a0*/  PRMT R28, RZ, 0x7610, R28 ;  /* 0x00007610ff1c7816 */ /* 0x000fc6000000001c */
[----:B0-----:R-:W4:Y:S04]  /*714b0*/  LDL R7, [R1+0x3264] ;  /* 0x0032640001077983 */ /* 0x001f280000100800 */
[----:B-1----:R-:W2:Y:S04]  /*714c0*/  LDL R4, [R1+0x3240] ;  /* 0x0032400001047983 */ /* 0x002ea80000100800 */
[----:B------:R-:W2:Y:S02]  /*714d0*/  LDL R5, [R1+0x324c] ;  /* 0x00324c0001057983 */ /* 0x000ea40000100800 */
        /* <DEDUP_REMOVED lines=9> */
[----:B------:R-:W2:Y:S02]  /*71570*/  LDL R5, [R1+0x3254] ;  /* 0x0032540001057983 */ /* 0x000ea40000100800 */
[----:B--2---:R-:W-:-:S02]  /*71580*/  @!P0 LOP3.LUT R5, R5, R4, RZ, 0x3c, !PT ;  /* 0x0000000405058212 */ /* 0x004fc400078e3cff */
[----:B------:R-:W-:Y:S02]  /*71590*/  PRMT R28, RZ, 0x7610, R28 ;  /* 0x00007610ff1c7816 */ /* 0x000fe4000000001c */
[----:B------:R-:W-:-:S04]  /*715a0*/  @!P0 LOP3.LUT R4, R5, R4, RZ, 0x3c, !PT ;  /* 0x0000000405048212 */ /* 0x000fc800078e3cff */
[----:B------:R-:W-:-:S05]  /*715b0*/  @!P0 LOP3.LUT R5, R5, R4, RZ, 0x3c, !PT ;  /* 0x0000000405058212 */ /* 0x000fca00078e3cff */
[----:B------:R-:W2:Y:S01]  /*715c0*/  @!P0 LDG.E.U16 R28, [R4.64] ;  /* 0x00000008041c8981 */ /* 0x000ea2000c1e1500 */
[----:B------:R-:W-:-:S03]  /*715d0*/  PRMT R9, RZ, 0x7610, R9 ;  /* 0x00007610ff097816 */ /* 0x000fc60000000009 */
[----:B--2---:R0:W-:Y:S04]  /*715e0*/  STL [R1+0x3c], R28 ;  /* 0x00003c1c01007387 */ /* 0x0041e80000100800 */
[----:B0-----:R-:W2:Y:S01]  /*715f0*/  LDL.LU R28, [R1+0x365c] ;  /* 0x00365c00011c7983 */ /* 0x001ea20000300800 */
[----:B------:R-:W2:Y:S02]  /*71600*/  LDL R5, [R1+0x3250] ;  /* 0x0032500001057983 */ /* 0x000ea40000100800 */
[----:B---3--:R-:W-:Y:S01]  /*71610*/  @!P4 IMAD.MOV.U32 R4, RZ, RZ, R15 ;  /* 0x000000ffff04c224 */ /* 0x008fe200078e000f */
[----:B------:R-:W-:Y:S01]  /*71620*/  PRMT R6, RZ, 0x7610, R6 ;  /* 0x00007610ff067816 */ /* 0x000fe20000000006 */
[----:B------:R-:W3:Y:S04]  /*71630*/  LDL R15, [R1+0x32c8] ;  /* 0x0032c800010f7983 */ /* 0x000ee80000100800 */
[----:B--2---:R0:W2:Y:S04]  /*71640*/  @!P4 LDG.E.U16 R9, [R4.64] ;  /* 0x000000080409c981 */ /* 0x0040a8000c1e1500 */
[----:B0-----:R-:W3:Y:S01]  /*71650*/  LDL R5, [R1+0x3258] ;  /* 0x0032580001057983 */ /* 0x001ee20000100800 */
[----:B----4-:R-:W-:-:S03]  /*71660*/  @!P0 IMAD.MOV.U32 R4, RZ, RZ, R7 ;  /* 0x000000ffff048224 */ /* 0x010fc600078e0007 */
[----:B--2---:R0:W-:Y:S01]  /*71670*/  STL [R1+0x38], R9 ;  /* 0x0000380901007387 */ /* 0x0041e20000100800 */
[----:B------:R-:W-:Y:S01]  /*71680*/  PRMT R8, RZ, 0x7610, R8 ;  /* 0x00007610ff087816 */ /* 0x000fe20000000008 */
[----:B------:R-:W2:Y:S02]  /*71690*/  LDL R7, [R1+0x3340] ;  /* 0x0033400001077983 */ /* 0x000ea40000100800 */
[----:B---3--:R1:W3:Y:S04]  /*716a0*/  @!P0 LDG.E.U16 R6, [R4.64] ;  /* 0x0000000804068981 */ /* 0x0082e8000c1e1500 */
[----:B0-----:R-:W4:Y:S04]  /*716b0*/  LDL R9, [R1+0x32d4] ;  /* 0x0032d40001097983 */ /* 0x001f280000100800 */
[----:B-1----:R-:W2:Y:S01]  /*716c0*/  LDL R5, [R1+0x3260] ;  /* 0x0032600001057983 */ /* 0x002ea20000100800 */
[----:B------:R-:W-:-:S03]  /*716d0*/  @!P4 IMAD.MOV.U32 R4, RZ, RZ, R10 ;  /* 0x000000ffff04c224 */ /* 0x000fc600078e000a */
[----:B---3--:R0:W-:Y:S01]  /*716e0*/  STL [R1+0x34], R6 ;  /* 0x0000340601007387 */ /* 0x0081e20000100800 */
[----:B------:R-:W-:Y:S01]  /*716f0*/  PRMT R28, RZ, 0x7610, R28 ;  /* 0x00007610ff1c7816 */ /* 0x000fe2000000001c */
[----:B------:R-:W3:Y:S02]  /*71700*/  LDL R10, [R1+0x3348] ;  /* 0x00334800010a7983 */ /* 0x000ee40000100800 */
[----:B--2---:R1:W2:Y:S04]  /*71710*/  @!P4 LDG.E.U16 R8, [R4.64] ;  /* 0x000000080408c981 */ /* 0x0042a8000c1e1500 */
[----:B0-----:R-:W2:Y:S04]  /*71720*/  LDL R6, [R1+0x334c] ;  /* 0x00334c0001067983 */ /* 0x001ea80000100800 */
        /* <DEDUP_REMOVED lines=13> */
[-C--:B--2---:R-:W-:Y:S02]  /*71800*/  @!P4 LOP3.LUT R5, R5, R4.reuse, RZ, 0x3c, !PT ;  /* 0x000000040505c212 */ /* 0x084fe400078e3cff */
[----:B------:R-:W-:Y:S02]  /*71810*/  PRMT R28, RZ, 0x7610, R28 ;  /* 0x00007610ff1c7816 */ /* 0x000fe4000000001c */
[----:B------:R-:W-:-:S04]  /*71820*/  @!P4 LOP3.LUT R4, R5, R4, RZ, 0x3c, !PT ;  /* 0x000000040504c212 */ /* 0x000fc800078e3cff */
[----:B------:R-:W-:-:S05]  /*71830*/  @!P4 LOP3.LUT R5, R5, R4, RZ, 0x3c, !PT ;  /* 0x000000040505c212 */ /* 0x000fca00078e3cff */
[----:B------:R4:W2:Y:S02]  /*71840*/  @!P4 LDG.E.U16 R28, [R4.64] ;  /* 0x00000008041cc981 */ /* 0x0008a4000c1e1500 */
[----:B----4-:R-:W-:Y:S02]  /*71850*/  @!P0 IMAD.MOV.U32 R4, RZ, RZ, R9 ;  /* 0x000000ffff048224 */ /* 0x010fe400078e0009 */
[----:B------:R-:W-:-:S05]  /*71860*/  @!P0 IMAD.MOV.U32 R5, RZ, RZ, R15 ;  /* 0x000000ffff058224 */ /* 0x000fca00078e000f */
[----:B------:R0:W4:Y:S02]  /*71870*/  @!P0 LDG.E.U16 R14, [R4.64] ;  /* 0x00000008040e8981 */ /* 0x000124000c1e1500 */
[----:B0-----:R-:W-:-:S06]  /*71880*/  PRMT R5, RZ, 0x7610, R5 ;  /* 0x00007610ff057816 */ /* 0x001fcc0000000005 */
[----:B------:R3:W4:Y:S01]  /*71890*/  @!P4 LDG.E.U16 R5, [R6.64] ;  /* 0x000000080605c981 */ /* 0x000722000c1e1500 */
[----:B------:R-:W-:Y:S01]  /*718a0*/  PRMT R4, RZ, 0x7610, R4 ;  /* 0x00007610ff047816 */ /* 0x000fe20000000004 */
[----:B---3--:R-:W-:Y:S02]  /*718b0*/  @!P0 IMAD.MOV.U32 R6, RZ, RZ, R8 ;  /* 0x000000ffff068224 */ /* 0x008fe400078e0008 */
[----:B------:R-:W-:-:S05]  /*718c0*/  @!P0 IMAD.MOV.U32 R7, RZ, RZ, R10 ;  /* 0x000000ffff078224 */ /* 0x000fca00078e000a */
[----:B------:R0:W3:Y:S04]  /*718d0*/  @!P0 LDG.E.U16 R4, [R6.64] ;  /* 0x0000000806048981 */ /* 0x0000e8000c1e1500 */
[----:B--2---:R1:W-:Y:S04]  /*718e0*/  STL [R1+0x8], R28 ;  /* 0x0000081c01007387 */ /* 0x0043e80000100800 */
[----:B-1----:R-:W2:Y:S01]  /*718f0*/  LDL.LU R28, [R1+0x3654] ;  /* 0x00365400011c7983 */ /* 0x002ea20000300800 */
[----:B------:R-:W2:Y:S02]  /*71900*/  LDL R15, [R1+0x3278] ;  /* 0x00327800010f7983 */ /* 0x000ea40000100800 */
[----:B------:R-:W2:Y:S01]  /*71910*/  LDL R9, [R1+0x3284] ;  /* 0x0032840001097983 */ /* 0x000ea20000100800 */
[----:B----4-:R1:W-:Y:S04]  /*71920*/  STL [R1+0x4], R14 ;  /* 0x0000040e01007387 */ /* 0x0103e80000100800 */
[----:B-1----:R-:W4:Y:S04]  /*71930*/  LDL R14, [R1+0x328c] ;  /* 0x00328c00010e7983 */ /* 0x002f280000100800 */
[----:B------:R-:W-:Y:S01]  /*71940*/  STL [R1+0x3640], R5 ;  /* 0x0036400501007387 */ /* 0x000fe20000100800 */
[----:B0-----:R-:W2:Y:S02]  /*71950*/  LDL R6, [R1+0x3270] ;  /* 0x0032700001067983 */ /* 0x001ea40000100800 */
[----:B------:R-:W2:Y:S02]  /*71960*/  LDL R7, [R1+0x327c] ;  /* 0x00327c0001077983 */ /* 0x000ea40000100800 */
[----:B------:R-:W4:Y:S01]  /*71970*/  LDL R10, [R1+0x3288] ;  /* 0x00328800010a7983 */ /* 0x000f220000100800 */
[----:B------:R-:W4:Y:S04]  /*71980*/  LDL R8, [R1+0x3294] ;  /* 0x0032940001087983 */ /* 0x000f280000100800 */
[----:B---3--:R0:W-:Y:S02]  /*71990*/  STL [R1+0x3644], R4 ;  /* 0x0036440401007387 */ /* 0x0081e40000100800 */
[----:B0-----:R-:W-:-:S02]  /*719a0*/  PRMT R4, RZ, 0x7610, R4 ;  /* 0x00007610ff047816 */ /* 0x001fc40000000004 */
[----:B--2---:R-:W-:-:S04]  /*719b0*/  @!P4 LOP3.LUT R7, R7, R6, RZ, 0x3c, !PT ;  /* 0x000000060707c212 */ /* 0x004fc800078e3cff */
[----:B------:R-:W-:-:S04]  /*719c0*/  @!P4 LOP3.LUT R6, R7, R6, RZ, 0x3c, !PT ;  /* 0x000000060706c212 */ /* 0x000fc800078e3cff */
[----:B------:R-:W-:-:S05]  /*719d0*/  @!P4 LOP3.LUT R7, R7, R6, RZ, 0x3c, !PT ;  /* 0x000000060707c212 */ /* 0x000fca00078e3cff */
[----:B------:R0:W2:Y:S01]  /*719e0*/  @!P4 LDG.E.U16 R4, [R6.64] ;  /* 0x000000080604c981 */ /* 0x0000a2000c1e1500 */
[----:B------:R-:W-:Y:S01]  /*719f0*/  PRMT R0, RZ, 0x7610, R0 ;  /* 0x00007610ff007816 */ /* 0x000fe20000000000 */
[----:B0-----:R-:W-:Y:S02]  /*71a00*/  @!P0 IMAD.MOV.U32 R6, RZ, RZ, R9 ;  /* 0x000000ffff068224 */ /* 0x001fe400078e0009 */
[----:B------:R-:W-:-:S05]  /*71a10*/  @!P0 IMAD.MOV.U32 R7, RZ, RZ, R15 ;  /* 0x000000ffff078224 */ /* 0x000fca00078e000f */
[----:B------:R0:W3:Y:S04]  /*71a20*/  @!P0 LDG.E.U16 R0, [R6.64] ;  /* 0x0000000806008981 */ /* 0x0000e8000c1e1500 */
[----:B--2---:R1:W-:Y:S01]  /*71a30*/  STL [R1+0x28], R4 ;  /* 0x0000280401007387 */ /* 0x0043e20000100800 */
[----:B0-----:R-:W2:Y:S01]  /*71a40*/  LDL R7, [R1+0x3280] ;  /* 0x0032800001077983 */ /* 0x001ea20000100800 */
[----:B------:R-:W-:Y:S01]  /*71a50*/  PRMT R11, RZ, 0x7610, R11 ;  /* 0x00007610ff0b7816 */ /* 0x000fe2000000000b */
[----:B----4-:R-:W-:Y:S01]  /*71a60*/  @!P4 IMAD.MOV.U32 R6, RZ, RZ, R14 ;  /* 0x000000ffff06c224 */ /* 0x010fe200078e000e */
[----:B------:R-:W-:Y:S01]  /*71a70*/  PRMT R3, RZ, 0x7610, R3 ;  /* 0x00007610ff037816 */ /* 0x000fe20000000003 */
[----:B------:R-:W4:Y:S04]  /*71a80*/  LDL R15, [R1+0x3298] ;  /* 0x00329800010f7983 */ /* 0x000f280000100800 */
[----:B------:R-:W4:Y:S04]  /*71a90*/  LDL R9, [R1+0x32a4] ;  /* 0x0032a40001097983 */ /* 0x000f280000100800 */
[----:B-1----:R-:W4:Y:S04]  /*71aa0*/  LDL R4, [R1+0x329c] ;  /* 0x00329c0001047983 */ /* 0x002f280000100800 */
[----:B--2---:R0:W2:Y:S04]  /*71ab0*/  @!P4 LDG.E.U16 R11, [R6.64] ;  /* 0x00000008060bc981 */ /* 0x0040a8000c1e1500 */
[----:B---3--:R1:W-:Y:S01]  /*71ac0*/  STL [R1+0x3584], R0 ;  /* 0x0035840001007387 */ /* 0x0083e20000100800 */
[----:B------:R-:W3:Y:S02]  /*71ad0*/  LDL R14, [R1+0x32a0] ;  /* 0x0032a000010e7983 */ /* 0x000ee40000100800 */
[----:B0-----:R-:W-:-:S02]  /*71ae0*/  @!P0 IMAD.MOV.U32 R6, RZ, RZ, R8 ;  /* 0x000000ffff068224 */ /* 0x001fc400078e0008 */
[----:B------:R-:W-:Y:S01]  /*71af0*/  @!P0 IMAD.MOV.U32 R7, RZ, RZ, R10 ;  /* 0x000000ffff078224 */ /* 0x000fe200078e000a */
[----:B------:R-:W3:Y:S04]  /*71b00*/  LDL R8, [R1+0x32ac] ;  /* 0x0032ac0001087983 */ /* 0x000ee80000100800 */
[----:B------:R0:W3:Y:S04]  /*71b10*/  @!P0 LDG.E.U16 R3, [R6.64] ;  /* 0x0000000806038981 */ /* 0x0000e8000c1e1500 */
[----:B--2---:R2:W-:Y:S01]  /*71b20*/  STL [R1+0x20], R11 ;  /* 0x0000200b01007387 */ /* 0x0045e20000100800 */
[----:B0-----:R-:W3:Y:S01]  /*71b30*/  LDL R7, [R1+0x3290] ;  /* 0x0032900001077983 */ /* 0x001ee20000100800 */
[----:B-1----:R-:W-:Y:S01]  /*71b40*/  PRMT R0, RZ, 0x7610, R0 ;  /* 0x00007610ff007816 */ /* 0x002fe20000000000 */
[----:B----4-:R-:W-:Y:S01]  /*71b50*/  @!P4 IMAD.MOV.U32 R6, RZ, RZ, R4 ;  /* 0x000000ffff06c224 */ /* 0x010fe200078e0004 */
[----:B------:R-:W4:Y:S04]  /*71b60*/  LDL R10, [R1+0x32b4] ;  /* 0x0032b400010a7983 */ /* 0x000f280000100800 */
[----:B--2---:R-:W2:Y:S01]  /*71b70*/  LDL R11, [R1+0x32a8] ;  /* 0x0032a800010b7983 */ /* 0x004ea20000100800 */
[----:B------:R-:W-:-:S02]  /*71b80*/  PRMT R2, RZ, 0x7610, R2 ;  /* 0x00007610ff027816 */ /* 0x000fc40000000002 */
[----:B------:R-:W-:Y:S01]  /*71b90*/  PRMT R5, RZ, 0x7610, R5 ;  /* 0x00007610ff057816 */ /* 0x000fe20000000005 */
[----:B---3--:R0:W3:Y:S02]  /*71ba0*/  @!P4 LDG.E.U16 R0, [R6.64] ;  /* 0x000000080600c981 */ /* 0x0080e4000c1e1500 */
[----:B0-----:R-:W-:Y:S02]  /*71bb0*/  @!P0 IMAD.MOV.U32 R6, RZ, RZ, R9 ;  /* 0x000000ffff068224 */ /* 0x001fe400078e0009 */
[----:B------:R-:W-:-:S05]  /*71bc0*/  @!P0 IMAD.MOV.U32 R7, RZ, RZ, R15 ;  /* 0x000000ffff078224 */ /* 0x000fca00078e000f */
[----:B------:R0:W3:Y:S02]  /*71bd0*/  @!P0 LDG.E.U16 R2, [R6.64] ;  /* 0x0000000806028981 */ /* 0x0000e4000c1e1500 */
[----:B0-----:R-:W-:Y:S02]  /*71be0*/  @!P4 IMAD.MOV.U32 R6, RZ, RZ, R8 ;  /* 0x000000ffff06c224 */ /* 0x001fe400078e0008 */
[----:B------:R-:W-:-:S05]  /*71bf0*/  @!P4 IMAD.MOV.U32 R7, RZ, RZ, R14 ;  /* 0x000000ffff07c224 */ /* 0x000fca00078e000e */
[----:B------:R4:W3:Y:S04]  /*71c00*/  @!P4 LDG.E.U16 R5, [R6.64] ;  /* 0x000000080605c981 */ /* 0x0008e8000c1e1500 */
[----:B------:R0:W-:Y:S01]  /*71c10*/  STL [R1+0x3540], R3 ;  /* 0x0035400301007387 */ /* 0x0001e20000100800 */
[----:B------:R-:W3:Y:S01]  /*71c20*/  LDL R4, [R1+0x32d0] ;  /* 0x0032d00001047983 */ /* 0x000ee20000100800 */
[----:B------:R-:W-:Y:S01]  /*71c30*/  PRMT R28, RZ, 0x7610, R28 ;  /* 0x00007610ff1c7816 */ /* 0x000fe2000000001c */
[----:B------:R-:W3:Y:S02]  /*71c40*/  LDL R9, [R1+0x32d8] ;  /* 0x0032d80001097983 */ /* 0x000ee40000100800 */
[----:B----4-:R-:W-:Y:S01]  /*71c50*/  @!P0 IMAD.MOV.U32 R6, RZ, RZ, R10 ;  /* 0x000000ffff068224 */ /* 0x010fe200078e000a */
[----:B0-----:R-:W4:Y:S01]  /*71c60*/  LDL R3, [R1+0x32dc] ;  /* 0x0032dc0001037983 */ /* 0x001f220000100800 */
[----:B--2---:R-:W-:-:S05]  /*71c70*/  @!P0 IMAD.MOV.U32 R7, RZ, RZ, R11 ;  /* 0x000000ffff078224 */ /* 0x004fca00078e000b */
[----:B------:R0:W2:Y:S04]  /*71c80*/  @!P0 LDG.E.U16 R28, [R6.64] ;  /* 0x00000008061c8981 */ /* 0x0000a8000c1e1500 */
[----:B---3--:R1:W-:Y:S04]  /*71c90*/  STL [R1+0x18], R0 ;  /* 0x0000180001007387 */ /* 0x0083e80000100800 */
[----:B-1----:R-:W3:Y:S04]  /*71ca0*/  LDL R0, [R1+0x32e4] ;  /* 0x0032e40001007983 */ /* 0x002ee80000100800 */
[----:B------:R1:W-:Y:S01]  /*71cb0*/  STL [R1+0x34fc], R2 ;  /* 0x0034fc0201007387 */ /* 0x0003e20000100800 */
[----:B------:R-:W3:Y:S01]  /*71cc0*/  LDL R8, [R1+0x32e0] ;  /* 0x0032e00001087983 */ /* 0x000ee20000100800 */
[----:B------:R-:W-:-:S02]  /*71cd0*/  PRMT R27, RZ, 0x7610, R27 ;  /* 0x00007610ff1b7816 */ /* 0x000fc4000000001b */
[----:B-1----:R-:W-:Y:S01]  /*71ce0*/  PRMT R2, RZ, 0x7610, R2 ;  /* 0x00007610ff027816 */ /* 0x002fe20000000002 */
[----:B------:R1:W-:Y:S01]  /*71cf0*/  STL [R1+0x10], R5 ;  /* 0x0000100501007387 */ /* 0x0003e20000100800 */
[----:B0-----:R-:W-:-:S03]  /*71d00*/  @!P4 IMAD.MOV.U32 R7, RZ, RZ, R4 ;  /* 0x000000ffff07c224 */ /* 0x001fc600078e0004 */
[----:B-1----:R-:W3:Y:S01]  /*71d10*/  LDL R5, [R1+0x32ec] ;  /* 0x0032ec0001057983 */ /* 0x002ee20000100800 */
[----:B----4-:R-:W-:-:S05]  /*71d20*/  @!P4 IMAD.MOV.U32 R6, RZ, RZ, R3 ;  /* 0x000000ffff06c224 */ /* 0x010fca00078e0003 */
[----:B------:R0:W4:Y:S04]  /*71d30*/  @!P4 LDG.E.U16 R2, [R6.64] ;  /* 0x000000080602c981 */ /* 0x000128000c1e1500 */
[----:B--2---:R-:W-:Y:S01]  /*71d40*/  STL [R1+0x34e0], R28 ;  /* 0x0034e01c01007387 */ /* 0x004fe20000100800 */
[----:B------:R-:W2:Y:S02]  /*71d50*/  LDL R4, [R1+0x32e8] ;  /* 0x0032e80001047983 */ /* 0x000ea40000100800 */
[----:B------:R-:W2:Y:S02]  /*71d60*/  LDL R3, [R1+0x32f4] ;  /* 0x0032f40001037983 */ /* 0x000ea40000100800 */
[----:B0-----:R-:W-:Y:S02]  /*71d70*/  @!P0 IMAD.MOV.U32 R7, RZ, RZ, R9 ;  /* 0x000000ffff078224 */ /* 0x001fe400078e0009 */
[----:B---3--:R-:W-:-:S05]  /*71d80*/  @!P0 IMAD.MOV.U32 R6, RZ, RZ, R0 ;  /* 0x000000ffff068224 */ /* 0x008fca00078e0000 */
[----:B------:R0:W3:Y:S01]  /*71d90*/  @!P0 LDG.E.U16 R27, [R6.64] ;  /* 0x00000008061b8981 */ /* 0x0000e2000c1e1500 */
[----:B------:R-:W-:Y:S01]  /*71da0*/  PRMT R25, RZ, 0x7610, R25 ;  /* 0x00007610ff197816 */ /* 0x000fe20000000019 */
[----:B0-----:R-:W-:Y:S01]  /*71db0*/  @!P4 IMAD.MOV.U32 R7, RZ, RZ, R8 ;  /* 0x000000ffff07c224 */ /* 0x001fe200078e0008 */
[----:B------:R-:W-:Y:S01]  /*71dc0*/  PRMT R23, RZ, 0x7610, R23 ;  /* 0x00007610ff177816 */ /* 0x000fe20000000017 */
[----:B------:R-:W-:-:S05]  /*71dd0*/  @!P4 IMAD.MOV.U32 R6, RZ, RZ, R5 ;  /* 0x000000ffff06c224 */ /* 0x000fca00078e0005 */
[----:B------:R2:W3:Y:S04]  /*71de0*/  @!P4 LDG.E.U16 R25, [R6.64] ;  /* 0x000000080619c981 */ /* 0x0004e8000c1e1500 */
[----:B----4-:R0:W-:Y:S01]  /*71df0*/  STL [R1+0x35fc], R2 ;  /* 0x0035fc0201007387 */ /* 0x0101e20000100800 */
[----:B------:R-:W4:Y:S02]  /*71e00*/  LDL R0, [R1+0x32fc] ;  /* 0x0032fc0001007983 */ /* 0x000f240000100800 */
[----:B--2---:R-:W-:Y:S01]  /*71e10*/  @!P0 IMAD.MOV.U32 R6, RZ, RZ, R3 ;  /* 0x000000ffff068224 */ /* 0x004fe200078e0003 */
[----:B0-----:R-:W2:Y:S01]  /*71e20*/  LDL R2, [R1+0x32f0] ;  /* 0x0032f00001027983 */ /* 0x001ea20000100800 */
[----:B------:R-:W-:-:S05]  /*71e30*/  @!P0 IMAD.MOV.U32 R7, RZ, RZ, R4 ;  /* 0x000000ffff078224 */ /* 0x000fca00078e0004 */
[----:B------:R4:W2:Y:S04]  /*71e40*/  @!P0 LDG.E.U16 R23, [R6.64] ;  /* 0x0000000806178981 */ /* 0x0008a8000c1e1500 */
[----:B---3--:R-:W-:Y:S01]  /*71e50*/  STL [R1+0x3600], R27 ;  /* 0x0036001b01007387 */ /* 0x008fe20000100800 */
[----:B------:R-:W3:Y:S02]  /*71e60*/  LDL R10, [R1+0x32f8] ;  /* 0x0032f800010a7983 */ /* 0x000ee40000100800 */
[----:B------:R-:W3:Y:S02]  /*71e70*/  LDL R9, [R1+0x3304] ;  /* 0x0033040001097983 */ /* 0x000ee40000100800 */
[----:B------:R-:W3:Y:S01]  /*71e80*/  LDL R8, [R1+0x3300] ;  /* 0x0033000001087983 */ /* 0x000ee20000100800 */
[----:B------:R-:W3:Y:S01]  /*71e90*/  LDL R5, [R1+0x330c] ;  /* 0x00330c0001057983 */ /* 0x000ee20000100800 */
[----:B------:R-:W-:-:S02]  /*71ea0*/  PRMT R21, RZ, 0x7610, R21 ;  /* 0x00007610ff157816 */ /* 0x000fc40000000015 */
[----:B------:R-:W-:Y:S02]  /*71eb0*/  PRMT R19, RZ, 0x7610, R19 ;  /* 0x00007610ff137816 */ /* 0x000fe40000000013 */
[----:B------:R-:W-:Y:S01]  /*71ec0*/  PRMT R17, RZ, 0x7610, R17 ;  /* 0x00007610ff117816 */ /* 0x000fe20000000011 */
[----:B------:R-:W-:Y:S01]  /*71ed0*/  STL [R1+0x35c8], R25 ;  /* 0x0035c81901007387 */ /* 0x000fe20000100800 */
[----:B------:R-:W3:Y:S02]  /*71ee0*/  LDL R4, [R1+0x3308] ;  /* 0x0033080001047983 */ /* 0x000ee40000100800 */
[----:B------:R-:W3:Y:S02]  /*71ef0*/  LDL R3, [R1+0x3314] ;  /* 0x0033140001037983 */ /* 0x000ee40000100800 */
[----:B----4-:R-:W-:Y:S02]  /*71f00*/  @!P4 IMAD.MOV.U32 R6, RZ, RZ, R0 ;  /* 0x000000ffff06c224 */ /* 0x010fe400078e0000 */
[----:B--2---:R-:W-:-:S05]  /*71f10*/  @!P4 IMAD.MOV.U32 R7, RZ, RZ, R2 ;  /* 0x000000ffff07c224 */ /* 0x004fca00078e0002 */
[----:B------:R3:W2:Y:S04]  /*71f20*/  @!P4 LDG.E.U16 R21, [R6.64] ;  /* 0x000000080615c981 */ /* 0x0006a8000c1e1500 */
[----:B------:R-:W-:Y:S01]  /*71f30*/  STL [R1+0x35cc], R23 ;  /* 0x0035cc1701007387 */ /* 0x000fe20000100800 */
[----:B------:R-:W4:Y:S02]  /*71f40*/  LDL R2, [R1+0x3310] ;  /* 0x0033100001027983 */ /* 0x000f240000100800 */
[----:B------:R-:W2:Y:S02]  /*71f50*/  LDL R0, [R1+0x331c] ;  /* 0x00331c0001007983 */ /* 0x000ea40000100800 */
[----:B---3--:R-:W-:Y:S02]  /*71f60*/  @!P0 IMAD.MOV.U32 R7, RZ, RZ, R10 ;  /* 0x000000ffff078224 */ /* 0x008fe400078e000a */
[----:B------:R-:W-:-:S05]  /*71f70*/  @!P0 IMAD.MOV.U32 R6, RZ, RZ, R9 ;  /* 0x000000ffff068224 */ /* 0x000fca00078e0009 */
[----:B------:R0:W3:Y:S02]  /*71f80*/  @!P0 LDG.E.U16 R19, [R6.64] ;  /* 0x0000000806138981 */ /* 0x0000e4000c1e1500 */
[----:B0-----:R-:W-:Y:S02]  /*71f90*/  @!P4 IMAD.MOV.U32 R6, RZ, RZ, R5 ;  /* 0x000000ffff06c224 */ /* 0x001fe400078e0005 */
[----:B------:R-:W-:-:S05]  /*71fa0*/  @!P4 IMAD.MOV.U32 R7, RZ, RZ, R8 ;  /* 0x000000ffff07c224 */ /* 0x000fca00078e0008 */
[----:B------:R0:W3:Y:S01]  /*71fb0*/  @!P4 LDG.E.U16 R17, [R6.64] ;  /* 0x000000080611c981 */ /* 0x0000e2000c1e1500 */
[----:B------:R-:W-:Y:S01]  /*71fc0*/  PRMT R13, RZ, 0x7610, R13 ;  /* 0x00007610ff0d7816 */ /* 0x000fe2000000000d */
[----:B0-----:R-:W-:Y:S02]  /*71fd0*/  @!P0 IMAD.MOV.U32 R7, RZ, RZ, R4 ;  /* 0x000000ffff078224 */ /* 0x001fe400078e0004 */
[----:B------:R-:W-:-:S05]  /*71fe0*/  @!P0 IMAD.MOV.U32 R6, RZ, RZ, R3 ;  /* 0x000000ffff068224 */ /* 0x000fca00078e0003 */
[----:B------:R0:W3:Y:S02]  /*71ff0*/  @!P0 LDG.E.U16 R13, [R6.64] ;  /* 0x00000008060d8981 */ /* 0x0000e4000c1e1500 */
[----:B0-----:R-:W-:Y:S01]  /*72000*/  PRMT R6, RZ, 0x7610, R6 ;  /* 0x00007610ff067816 */ /* 0x001fe20000000006 */
[----:B----4-:R-:W-:Y:S02]  /*72010*/  @!P4 IMAD.MOV.U32 R9, RZ, RZ, R2 ;  /* 0x000000ffff09c224 */ /* 0x010fe400078e0002 */
[----:B--2---:R-:W-:Y:S01]  /*72020*/  @!P4 IMAD.MOV.U32 R8, RZ, RZ, R0 ;  /* 0x000000ffff08c224 */ /* 0x004fe200078e0000 */
[----:B------:R-:W-:Y:S04]  /*72030*/  STL [R1+0x3588], R21 ;  /* 0x0035881501007387 */ /* 0x000fe80000100800 */
[----:B------:R-:W2:Y:S04]  /*72040*/  @!P4 LDG.E.U16 R6, [R8.64] ;  /* 0x000000080806c981 */ /* 0x000ea8000c1e1500 */
[----:B---3--:R-:W-:Y:S01]  /*72050*/  STL [R1+0x358c], R19 ;  /* 0x00358c1301007387 */ /* 0x008fe20000100800 */
[----:B------:R-:W3:Y:S02]  /*72060*/  LDL R5, [R1+0x3324] ;  /* 0x0033240001057983 */ /* 0x000ee40000100800 */
[----:B------:R-:W4:Y:S01]  /*72070*/  LDL R11, [R1+0x3318] ;  /* 0x00331800010b7983 */ /* 0x000f220000100800 */
[----:B------:R-:W-:Y:S01]  /*72080*/  STL [R1+0x3544], R17 ;  /* 0x0035441101007387 */ /* 0x000fe20000100800 */
[----:B------:R-:W4:Y:S02]  /*72090*/  LDL R10, [R1+0x3320] ;  /* 0x00332000010a7983 */ /* 0x000f240000100800 */
[----:B------:R-:W4:Y:S01]  /*720a0*/  LDL R3, [R1+0x332c] ;  /* 0x00332c0001037983 */ /* 0x000f220000100800 */
[----:B------:R0:W-:Y:S01]  /*720b0*/  STL [R1+0x3548], R13 ;  /* 0x0035480d01007387 */ /* 0x0001e20000100800 */
[----:B------:R-:W4:Y:S02]  /*720c0*/  LDL R4, [R1+0x335c] ;  /* 0x00335c0001047983 */ /* 0x000f240000100800 */
[----:B------:R-:W4:Y:S02]  /*720d0*/  LDL R2, [R1+0x3358] ;  /* 0x0033580001027983 */ /* 0x000f240000100800 */
[----:B------:R-:W4:Y:S01]  /*720e0*/  LDL R0, [R1+0x3364] ;  /* 0x0033640001007983 */ /* 0x000f220000100800 */
[----:B0-----:R-:W4:Y:S01]  /*720f0*/  LDL R13, [R1+0x3350] ;  /* 0x00335000010d7983 */ /* 0x001f220000100800 */
[----:B------:R-:W-:-:S03]  /*72100*/  PRMT R7, RZ, 0x7610, R7 ;  /* 0x00007610ff077816 */ /* 0x000fc60000000007 */
[----:B--2---:R0:W-:Y:S04]  /*72110*/  STL [R1+0x3500], R6 ;  /* 0x0035000601007387 */ /* 0x0041e80000100800 */
[----:B0-----:R-:W2:Y:S01]  /*72120*/  LDL R6, [R1+0x3328] ;  /* 0x0033280001067983 */ /* 0x001ea20000100800 */
[----:B---3--:R-:W-:-:S03]  /*72130*/  @!P0 IMAD.MOV.U32 R8, RZ, RZ, R5 ;  /* 0x000000ffff088224 */ /* 0x008fc600078e0005 */
[----:B------:R-:W3:Y:S01]  /*72140*/  LDL R5, [R1+0x3334] ;  /* 0x0033340001057983 */ /* 0x000ee20000100800 */
[----:B----4-:R-:W-:-:S05]  /*72150*/  @!P0 IMAD.MOV.U32 R9, RZ, RZ, R11 ;  /* 0x000000ffff098224 */ /* 0x010fca00078e000b */
[----:B------:R0:W4:Y:S01]  /*72160*/  @!P0 LDG.E.U16 R7, [R8.64] ;  /* 0x0000000808078981 */ /* 0x000122000c1e1500 */
[----:B------:R-:W-:Y:S02]  /*72170*/  @!P4 IMAD.MOV.U32 R11, RZ, RZ, R10 ;  /* 0x000000ffff0bc224 */ /* 0x000fe400078e000a */
[----:B------:R-:W-:Y:S01]  /*72180*/  @!P4 IMAD.MOV.U32 R10, RZ, RZ, R3 ;  /* 0x000000ffff0ac224 */ /* 0x000fe200078e0003 */
[----:B0-----:R-:W-:-:S06]  /*72190*/  PRMT R8, RZ, 0x7610, R8 ;  /* 0x00007610ff087816 */ /* 0x001fcc0000000008 */
[----:B------:R0:W4:Y:S01]  /*721a0*/  @!P4 LDG.E.U16 R8, [R10.64] ;  /* 0x000000080a08c981 */ /* 0x000122000c1e1500 */
[----:B------:R-:W-:Y:S01]  /*721b0*/  PRMT R9, RZ, 0x7610, R9 ;  /* 0x00007610ff097816 */ /* 0x000fe20000000009 */
[----:B0-----:R-:W-:Y:S02]  /*721c0*/  @!P4 IMAD.MOV.U32 R10, RZ, RZ, R4 ;  /* 0x000000ffff0ac224 */ /* 0x001fe400078e0004 */
[----:B------:R-:W-:Y:S02]  /*721d0*/  @!P4 IMAD.MOV.U32 R11, RZ, RZ, R13 ;  /* 0x000000ffff0bc224 */ /* 0x000fe400078e000d */
[----:B------:R-:W-:Y:S02]  /*721e0*/  @!P0 IMAD.MOV.U32 R14, RZ, RZ, R0 ;  /* 0x000000ffff0e8224 */ /* 0x000fe400078e0000 */
[----:B------:R-:W-:Y:S01]  /*721f0*/  @!P0 IMAD.MOV.U32 R15, RZ, RZ, R2 ;  /* 0x000000ffff0f8224 */ /* 0x000fe200078e0002 */
[----:B------:R0:W4:Y:S02]  /*72200*/  @!P4 LDG.E.U16 R9, [R10.64] ;  /* 0x000000080a09c981 */ /* 0x000124000c1e1500 */
[----:B0-----:R-:W-:-:S02]  /*72210*/  PRMT R10, RZ, 0x7610, R10 ;  /* 0x00007610ff0a7816 */ /* 0x001fc4000000000a */
[----:B------:R-:W-:-:S04]  /*72220*/  PRMT R11, RZ, 0x7610, R11 ;  /* 0x00007610ff0b7816 */ /* 0x000fc8000000000b */
[----:B------:R2:W4:Y:S02]  /*72230*/  @!P0 LDG.E.U16 R10, [R14.64] ;  /* 0x000000080e0a8981 */ /* 0x000524000c1e1500 */
[----:B--2---:R-:W-:Y:S02]  /*72240*/  @!P0 IMAD.MOV.U32 R15, RZ, RZ, R6 ;  /* 0x000000ffff0f8224 */ /* 0x004fe400078e0006 */
[----:B---3--:R-:W-:-:S05]  /*72250*/  @!P0 IMAD.MOV.U32 R14, RZ, RZ, R5 ;  /* 0x000000ffff0e8224 */ /* 0x008fca00078e0005 */
[----:B------:R-:W2:Y:S04]  /*72260*/  @!P0 LDG.E.U16 R11, [R14.64] ;  /* 0x000000080e0b8981 */ /* 0x000ea8000c1e1500 */
[----:B----4-:R-:W-:Y:S01]  /*72270*/  STL [R1+0x3504], R7 ;  /* 0x0035040701007387 */ /* 0x010fe20000100800 */
[----:B------:R-:W3:Y:S03]  /*72280*/  LDL R3, [R1+0x336c] ;  /* 0x00336c0001037983 */ /* 0x000ee60000100800 */
[----:B------:R-:W-:Y:S01]  /*72290*/  STL [R1+0x34e4], R8 ;  /* 0x0034e40801007387 */ /* 0x000fe20000100800 */
[----:B------:R-:W4:Y:S03]  /*722a0*/  LDL R4, [R1+0x3360] ;  /* 0x0033600001047983 */ /* 0x000f260000100800 */
[----:B------:R0:W-:Y:S01]  /*722b0*/  STL [R1+0x3604], R9 ;  /* 0x0036040901007387 */ /* 0x0001e20000100800 */
[----:B------:R-:W4:Y:S02]  /*722c0*/  LDL R2, [R1+0x3368] ;  /* 0x0033680001027983 */ /* 0x000f240000100800 */
[----:B------:R-:W4:Y:S01]  /*722d0*/  LDL R0, [R1+0x3374] ;  /* 0x0033740001007983 */ /* 0x000f220000100800 */
[----:B------:R1:W-:Y:S04]  /*722e0*/  STL [R1+0x3608], R10 ;  /* 0x0036080a01007387 */ /* 0x0003e80000100800 */
[----:B0-----:R-:W4:Y:S01]  /*722f0*/  LDL R9, [R1+0x337c] ;  /* 0x00337c0001097983 */ /* 0x001f220000100800 */
[----:B------:R-:W4:Y:S03]  /*72300*/  LDL R7, [R1+0x3384] ;  /* 0x0033840001077983 */ /* 0x000f260000100800 */
[----:B-1----:R-:W4:Y:S01]  /*72310*/  LDL R10, [R1+0x3370] ;  /* 0x00337000010a7983 */ /* 0x002f220000100800 */
[----:B------:R-:W-:-:S03]  /*72320*/  PRMT R12, RZ, 0x7610, R12 ;  /* 0x00007610ff0c7816 */ /* 0x000fc6000000000c */
[----:B--2---:R-:W-:Y:S01]  /*72330*/  STL [R1+0x34e8], R11 ;  /* 0x0034e80b01007387 */ /* 0x004fe20000100800 */
[----:B------:R-:W2:Y:S02]  /*72340*/  LDL R8, [R1+0x3378] ;  /* 0x0033780001087983 */ /* 0x000ea40000100800 */
[----:B------:R-:W2:Y:S02]  /*72350*/  LDL R6, [R1+0x3380] ;  /* 0x0033800001067983 */ /* 0x000ea40000100800 */
[----:B------:R-:W2:Y:S02]  /*72360*/  LDL R5, [R1+0x338c] ;  /* 0x00338c0001057983 */ /* 0x000ea40000100800 */
[----:B---3--:R-:W-:Y:S02]  /*72370*/  @!P4 IMAD.MOV.U32 R14, RZ, RZ, R3 ;  /* 0x000000ffff0ec224 */ /* 0x008fe400078e0003 */
[----:B------:R-:W3:Y:S01]  /*72380*/  LDL R3, [R1+0x3394] ;  /* 0x0033940001037983 */ /* 0x000ee20000100800 */
[----:B----4-:R-:W-:-:S03]  /*72390*/  @!P4 IMAD.MOV.U32 R15, RZ, RZ, R4 ;  /* 0x000000ffff0fc224 */ /* 0x010fc600078e0004 */
[----:B------:R-:W4:Y:S04]  /*723a0*/  LDL R4, [R1+0x3388] ;  /* 0x0033880001047983 */ /* 0x000f280000100800 */
[----:B------:R0:W3:Y:S01]  /*723b0*/  @!P4 LDG.E.U16 R12, [R14.64] ;  /* 0x000000080e0cc981 */ /* 0x0000e2000c1e1500 */
[----:B------:R-:W-:Y:S02]  /*723c0*/  PRMT R16, RZ, 0x7610, R16 ;  /* 0x00007610ff107816 */ /* 0x000fe40000000010 */
[----:B------:R-:W-:Y:S02]  /*723d0*/  PRMT R18, RZ, 0x7610, R18 ;  /* 0x00007610ff127816 */ /* 0x000fe40000000012 */
[----:B------:R-:W-:Y:S01]  /*723e0*/  PRMT R20, RZ, 0x7610, R20 ;  /* 0x00007610ff147816 */ /* 0x000fe20000000014 */
[----:B0-----:R-:W-:-:S02]  /*723f0*/  @!P0 IMAD.MOV.U32 R15, RZ, RZ, R2 ;  /* 0x000000ffff0f8224 */ /* 0x001fc400078e0002 */
[----:B------:R-:W-:-:S05]  /*72400*/  @!P0 IMAD.MOV.U32 R14, RZ, RZ, R0 ;  /* 0x000000ffff0e8224 */ /* 0x000fca00078e0000 */
[----:B------:R0:W4:Y:S02]  /*72410*/  @!P0 LDG.E.U16 R16, [R14.64] ;  /* 0x000000080e108981 */ /* 0x000124000c1e1500 */
[----:B0-----:R-:W-:Y:S02]  /*72420*/  @!P4 IMAD.MOV.U32 R14, RZ, RZ, R9 ;  /* 0x000000ffff0ec224 */ /* 0x001fe400078e0009 */
[----:B------:R-:W-:-:S05]  /*72430*/  @!P4 IMAD.MOV.U32 R15, RZ, RZ, R10 ;  /* 0x000000ffff0fc224 */ /* 0x000fca00078e000a */
[----:B------:R0:W4:Y:S01]  /*72440*/  @!P4 LDG.E.U16 R18, [R14.64] ;  /* 0x000000080e12c981 */ /* 0x000122000c1e1500 */
[----:B------:R-:W-:Y:S01]  /*72450*/  PRMT R22, RZ, 0x7610, R22 ;  /* 0x00007610ff167816 */ /* 0x000fe20000000016 */
[----:B0-----:R-:W-:Y:S01]  /*72460*/  @!P0 IMAD.MOV.U32 R14, RZ, RZ, R7 ;  /* 0x000000ffff0e8224 */ /* 0x001fe200078e0007 */
[----:B------:R-:W-:Y:S01]  /*72470*/  PRMT R24, RZ, 0x7610, R24 ;  /* 0x00007610ff187816 */ /* 0x000fe20000000018 */
[----:B--2---:R-:W-:-:S05]  /*72480*/  @!P0 IMAD.MOV.U32 R15, RZ, RZ, R8 ;  /* 0x000000ffff0f8224 */ /* 0x004fca00078e0008 */
[----:B------:R0:W2:Y:S02]  /*72490*/  @!P0 LDG.E.U16 R20, [R14.64] ;  /* 0x000000080e148981 */ /* 0x0000a4000c1e1500 */
[----:B0-----:R-:W-:Y:S02]  /*724a0*/  @!P4 IMAD.MOV.U32 R14, RZ, RZ, R5 ;  /* 0x000000ffff0ec224 */ /* 0x001fe400078e0005 */
[----:B------:R-:W-:-:S05]  /*724b0*/  @!P4 IMAD.MOV.U32 R15, RZ, RZ, R6 ;  /* 0x000000ffff0fc224 */ /* 0x000fca00078e0006 */
[----:B------:R3:W2:Y:S02]  /*724c0*/  @!P4 LDG.E.U16 R22, [R14.64] ;  /* 0x000000080e16c981 */ /* 0x0006a4000c1e1500 */
[----:B---3--:R-:W-:Y:S02]  /*724d0*/  @!P0 IMAD.MOV.U32 R14, RZ, RZ, R3 ;  /* 0x000000ffff0e8224 */ /* 0x008fe400078e0003 */
[----:B----4-:R-:W-:-:S05]  /*724e0*/  @!P0 IMAD.MOV.U32 R15, RZ, RZ, R4 ;  /* 0x000000ffff0f8224 */ /* 0x010fca00078e0004 */
[----:B------:R-:W3:Y:S04]  /*724f0*/  @!P0 LDG.E.U16 R24, [R14.64] ;  /* 0x000000080e188981 */ /* 0x000ee8000c1e1500 */
[----:B------:R-:W-:Y:S01]  /*72500*/  STL [R1+0x35d0], R12 ;  /* 0x0035d00c01007387 */ /* 0x000fe20000100800 */
[----:B------:R-:W4:Y:S02]  /*72510*/  LDL R2, [R1+0x3390] ;  /* 0x0033900001027983 */ /* 0x000f240000100800 */
[----:B------:R-:W4:Y:S01]  /*72520*/  LDL R0, [R1+0x339c] ;  /* 0x00339c0001007983 */ /* 0x000f220000100800 */
[----:B------:R-:W-:Y:S01]  /*72530*/  STL [R1+0x35d4], R16 ;  /* 0x0035d41001007387 */ /* 0x000fe20000100800 */
[----:B------:R-:W-:-:S03]  /*72540*/  PRMT R26, RZ, 0x7610, R26 ;  /* 0x00007610ff1a7816 */ /* 0x000fc6000000001a */
[----:B------:R-:W-:Y:S04]  /*72550*/  STL [R1+0x3590], R18 ;  /* 0x0035901201007387 */ /* 0x000fe80000100800 */
[----:B--2---:R-:W-:Y:S04]  /*72560*/  STL [R1+0x3594], R20 ;  /* 0x0035941401007387 */ /* 0x004fe80000100800 */
[----:B------:R-:W-:Y:S04]  /*72570*/  STL [R1+0x354c], R22 ;  /* 0x00354c1601007387 */ /* 0x000fe80000100800 */
[----:B---3--:R0:W-:Y:S01]  /*72580*/  STL [R1+0x3550], R24 ;  /* 0x0035501801007387 */ /* 0x0081e20000100800 */
[----:B------:R-:W2:Y:S02]  /*72590*/  LDL.LU R4, [R1+0x10c8] ;  /* 0x0010c80001047983 */ /* 0x000ea40000300800 */
[----:B----4-:R-:W-:-:S02]  /*725a0*/  @!P4 IMAD.MOV.U32 R15, RZ, RZ, R2 ;  /* 0x000000ffff0fc224 */ /* 0x010fc400078e0002 */
[----:B------:R-:W-:-:S05]  /*725b0*/  @!P4 IMAD.MOV.U32 R14, RZ, RZ, R0 ;  /* 0x000000ffff0ec224 */ /* 0x000fca00078e0000 */
[----:B------:R1:W3:Y:S04]  /*725c0*/  @!P4 LDG.E.U16 R26, [R14.64] ;  /* 0x000000080e1ac981 */ /* 0x0002e8000c1e1500 */
[----:B0-----:R-:W4:Y:S01]  /*725d0*/  LDL.LU R24, [R1+0x10c4] ;  /* 0x0010c40001187983 */ /* 0x001f220000300800 */
        /* <DEDUP_REMOVED lines=19> */
[----:B-1----:R-:W2:Y:S04]  /*72710*/  LDL R14, [R1+0x3398] ;  /* 0x00339800010e7983 */ /* 0x002ea80000100800 */
[----:B------:R-:W2:Y:S01]  /*72720*/  LDL R15, [R1+0x33a4] ;  /* 0x0033a400010f7983 */ /* 0x000ea20000100800 */
[----:B------:R-:W-:-:S03]  /*72730*/  PRMT R29, RZ, 0x7610, R29 ;  /* 0x00007610ff1d7816 */ /* 0x000fc6000000001d */
[----:B------:R-:W0:Y:S04]  /*72740*/  S2R R0, SR_TID.X ;  /* 0x0000000000007919 */ /* 0x000e280000002100 */
[----:B---3--:R1:W-:Y:S04]  /*72750*/  STL [R1+0x3508], R26 ;  /* 0x0035081a01007387 */ /* 0x0083e80000100800 */
[----:B-1----:R-:W3:Y:S01]  /*72760*/  LDL.LU R26, [R1+0x10fc] ;  /* 0x0010fc00011a7983 */ /* 0x002ee20000300800 */
[-C--:B--2---:R-:W-:Y:S02]  /*72770*/  @!P0 LOP3.LUT R15, R15, R14.reuse, RZ, 0x3c, !PT ;  /* 0x0000000e0f0f8212 */ /* 0x084fe400078e3cff */
[----:B0-----:R-:W-:Y:S01]  /*72780*/  LOP3.LUT R0, R0, 0x3f, RZ, 0xc0, !PT ;  /* 0x0000003f00007812 */ /* 0x001fe200078ec0ff */
[----:B------:R-:W2:Y:S01]  /*72790*/  LDL.LU R2, [R1+0xe94] ;  /* 0x000e940001027983 */ /* 0x000ea20000300800 */
[----:B------:R-:W2:Y:S01]  /*727a0*/  LDL.LU R3, [R1+0xe60] ;  /* 0x000e600001037983 */ /* 0x000ea20000300800 */
[----:B------:R-:W-:-:S04]  /*727b0*/  @!P0 LOP3.LUT R14, R15, R14, RZ, 0x3c, !PT ;  /* 0x0000000e0f0e8212 */ /* 0x000fc800078e3cff */
[----:B------:R-:W-:-:S05]  /*727c0*/  @!P0 LOP3.LUT R15, R15, R14, RZ, 0x3c, !PT ;  /* 0x0000000e0f0f8212 */ /* 0x000fca00078e3cff */
[----:B------:R-:W2:Y:S01]  /*727d0*/  @!P0 LDG.E.U16 R29, [R14.64] ;  /* 0x000000080e1d8981 */ /* 0x000ea2000c1e1500 */
[----:B------:R-:W-:Y:S02]  /*727e0*/  IMAD.SHL.U32 R28, R0, 0x2, RZ ;  /* 0x00000002001c7824 */ /* 0x000fe400078e00ff */
[----:B------:R-:W2:Y:S03]  /*727f0*/  LDL.LU R0, [R1+0xe5c] ;  /* 0x000e5c0001007983 */ /* 0x000ea60000300800 */
[----:B------:R-:W-:-:S05]  /*72800*/  LOP3.LUT R28, R28, 0x10, RZ, 0x3c, !PT ;  /* 0x000000101c1c7812 */ /* 0x000fca00078e3cff */
[----:B---3--:R-:W-:Y:S01]  /*72810*/  STS.U16 [R28+0x1980], R26 ;  /* 0x0019801a1c007388 */ /* 0x008fe20000000400 */
[----:B------:R0:W-:Y:S02]  /*72820*/  STS.U16 [R28+0x2100], R4 ;  /* 0x002100041c007388 */ /* 0x0001e40000000400 */
[----:B----4-:R-:W-:Y:S02]  /*72830*/  STS.U16 [R28+0x2180], R24 ;  /* 0x002180181c007388 */ /* 0x010fe40000000400 */
        /* <DEDUP_REMOVED lines=18> */
[----:B------:R1:W-:Y:S03]  /*72960*/  STS.U16 [R28+0x7100], R5 ;  /* 0x007100051c007388 */ /* 0x0003e60000000400 */
[----:B--2---:R2:W-:Y:S01]  /*72970*/  STL [R1+0x350c], R29 ;  /* 0x00350c1d01007387 */ /* 0x0045e20000100800 */
[----:B0-----:R-:W3:Y:S03]  /*72980*/  LDL.LU R4, [R1+0xe28] ;  /* 0x000e280001047983 */ /* 0x001ee60000300800 */
[----:B-1----:R-:W4:Y:S04]  /*72990*/  LDL.LU R5, [R1+0xe24] ;  /* 0x000e240001057983 */ /* 0x002f280000300800 */
[----:B--2---:R-:W2:Y:S01]  /*729a0*/  LDL.LU R29, [R1+0xdec] ;  /* 0x000dec00011d7983 */ /* 0x004ea20000300800 */
[----:B------:R-:W-:Y:S02]  /*729b0*/  STS.U16 [R28+0x7180], R2 ;  /* 0x007180021c007388 */ /* 0x000fe40000000400 */
[----:B------:R-:W-:Y:S02]  /*729c0*/  STS.U16 [R28+0x7900], R3 ;  /* 0x007900031c007388 */ /* 0x000fe40000000400 */
[----:B------:R-:W-:Y:S01]  /*729d0*/  STS.U16 [R28+0x7980], R0 ;  /* 0x007980001c007388 */ /* 0x000fe20000000400 */
[----:B--2---:R0:W-:Y:S04]  /*729e0*/  STL [R1+0x3650], R29 ;  /* 0x0036501d01007387 */ /* 0x0041e80000100800 */
[----:B0-----:R-:W2:Y:S01]  /*729f0*/  LDL.LU R29, [R1+0xdf0] ;  /* 0x000df000011d7983 */ /* 0x001ea20000300800 */
        /* <DEDUP_REMOVED lines=20> */
[----:B------:R-:W2:Y:S03]  /*72b40*/  LDL.LU R23, [R1+0xb80] ;  /* 0x000b800001177983 */ /* 0x000ea60000300800 */
[----:B---3--:R0:W-:Y:S01]  /*72b50*/  STS.U16 [R28+0x8100], R4 ;  /* 0x008100041c007388 */ /* 0x0081e20000000400 */
[----:B------:R-:W3:Y:S02]  /*72b60*/  LDL.LU R25, [R1+0xb7c] ;  /* 0x000b7c0001197983 */ /* 0x000ee40000300800 */
[----:B----4-:R1:W-:Y:S01]  /*72b70*/  STS.U16 [R28+0x8180], R5 ;  /* 0x008180051c007388 */ /* 0x0103e20000000400 */
[----:B0-----:R-:W4:Y:S01]  /*72b80*/  LDL.LU R4, [R1+0xb44] ;  /* 0x000b440001047983 */ /* 0x001f220000300800 */
[----:B------:R-:W3:Y:S02]  /*72b90*/  LDL.LU R27, [R1+0xb40] ;  /* 0x000b4000011b7983 */ /* 0x000ee40000300800 */
[----:B------:R-:W3:Y:S02]  /*72ba0*/  LDL.LU R2, [R1+0xb0c] ;  /* 0x000b0c0001027983 */ /* 0x000ee40000300800 */
[----:B------:R-:W3:Y:S01]  /*72bb0*/  LDL.LU R3, [R1+0xb08] ;  /* 0x000b080001037983 */ /* 0x000ee20000300800 */
[----:B-1----:R-:W3:Y:S04]  /*72bc0*/  LDL.LU R5, [R1+0xad4] ;  /* 0x000ad40001057983 */ /* 0x002ee80000300800 */
[----:B--2---:R0:W-:Y:S04]  /*72bd0*/  STS.U16 [R28+0x8900], R29 ;  /* 0x0089001d1c007388 */ /* 0x0041e80000000400 */
[----:B0-----:R-:W2:Y:S04]  /*72be0*/  LDL.LU R29, [R1+0x3650] ;  /* 0x00365000011d7983 */ /* 0x001ea80000300800 */
[----:B--2---:R-:W-:Y:S01]  /*72bf0*/  STS.U16 [R28+0x8980], R29 ;  /* 0x0089801d1c007388 */ /* 0x004fe20000000400 */
[----:B------:R-:W-:Y:S02]  /*72c00*/  STS.U16 [R28+0x9100], R14 ;  /* 0x0091000e1c007388 */ /* 0x000fe40000000400 */
[----:B------:R-:W-:Y:S02]  /*72c10*/  STS.U16 [R28+0x9180], R15 ;  /* 0x0091800f1c007388 */ /* 0x000fe40000000400 */
[----:B------:R0:W-:Y:S01]  /*72c20*/  STS.U16 [R28+0x9900], R0 ;  /* 0x009900001c007388 */ /* 0x0001e20000000400 */
        /* <DEDUP_REMOVED lines=18> */
[----:B---3--:R-:W-:Y:S01]  /*72d50*/  STS.U16 [R28+0xe180], R25 ;  /* 0x00e180191c007388 */ /* 0x008fe20000000400 */
[----:B0-----:R-:W2:Y:S01]  /*72d60*/  LDL.LU R0, [R1+0xad0] ;  /* 0x000ad00001007983 */ /* 0x001ea20000300800 */
[----:B----4-:R0:W-:Y:S03]  /*72d70*/  STS.U16 [R28+0xe900], R4 ;  /* 0x00e900041c007388 */ /* 0x0101e60000000400 */
[----:B0-----:R-:W3:Y:S01]  /*72d80*/  LDL.LU R4, [R1+0xa9c] ;  /* 0x000a9c0001047983 */ /* 0x001ee20000300800 */
[----:B------:R-:W4:Y:S02]  /*72d90*/  LDL.LU R29, [R1+0xa64] ;  /* 0x000a6400011d7983 */ /* 0x000f240000300800 */
[----:B------:R-:W-:Y:S02]  /*72da0*/  STS.U16 [R28+0xe980], R27 ;  /* 0x00e9801b1c007388 */ /* 0x000fe40000000400 */
[----:B------:R-:W-:Y:S01]  /*72db0*/  STS.U16 [R28+0xf100], R2 ;  /* 0x00f100021c007388 */ /* 0x000fe20000000400 */
[----:B------:R-:W-:Y:S01]  /*72dc0*/  STS.U16 [R28+0xf180], R3 ;  /* 0x00f180031c007388 */ /* 0x000fe20000000400 */
[----:B------:R-:W-:Y:S03]  /*72dd0*/  STS.U16 [R28+0xf900], R5 ;  /* 0x00f900051c007388 */ /* 0x000fe60000000400 */
        /* <DEDUP_REMOVED lines=21> */
[----:B------:R-:W4:Y:S04]  /*72f30*/  LDL.LU R21, [R1+0x430] ;  /* 0x0004300001157983 */ /* 0x000f280000300800 */
[----:B--2---:R0:W-:Y:S01]  /*72f40*/  STS.U16 [R28+0xf980], R0 ;  /* 0x00f980001c007388 */ /* 0x0041e20000000400 */
[----:B------:R-:W2:Y:S02]  /*72f50*/  LDL.LU R23, [R1+0x42c] ;  /* 0x00042c0001177983 */ /* 0x000ea40000300800 */
[----:B---3--:R1:W-:Y:S01]  /*72f60*/  STS.U16 [R28+0x10100], R4 ;  /* 0x010100041c007388 */ /* 0x0083e20000000400 */
[----:B0-----:R-:W3:Y:S01]  /*72f70*/  LDL.LU R0, [R1+0x3f8] ;  /* 0x0003f80001007983 */ /* 0x001ee20000300800 */
[----:B------:R-:W2:Y:S02]  /*72f80*/  LDL.LU R25, [R1+0x3f4] ;  /* 0x0003f40001197983 */ /* 0x000ea40000300800 */
[----:B------:R-:W2:Y:S02]  /*72f90*/  LDL.LU R27, [R1+0x3c0] ;  /* 0x0003c000011b7983 */ /* 0x000ea40000300800 */
[----:B------:R-:W2:Y:S01]  /*72fa0*/  LDL.LU R2, [R1+0x3bc] ;  /* 0x0003bc0001027983 */ /* 0x000ea20000300800 */
[----:B------:R-:W2:Y:S01]  /*72fb0*/  LDL.LU R3, [R1+0x388] ;  /* 0x0003880001037983 */ /* 0x000ea20000300800 */
[----:B-1----:R-:W2:Y:S03]  /*72fc0*/  LDL.LU R4, [R1+0x384] ;  /* 0x0003840001047983 */ /* 0x002ea60000300800 */
[----:B----4-:R0:W-:Y:S04]  /*72fd0*/  STS.U16 [R28+0x10180], R29 ;  /* 0x0101801d1c007388 */ /* 0x0101e80000000400 */
[----:B0-----:R-:W4:Y:S04]  /*72fe0*/  LDL.LU R29, [R1+0x364c] ;  /* 0x00364c00011d7983 */ /* 0x001f280000300800 */
[----:B----4-:R-:W-:Y:S01]  /*72ff0*/  STS.U16 [R28+0x10900], R29 ;  /* 0x0109001d1c007388 */ /* 0x010fe20000000400 */
[----:B------:R-:W-:Y:S02]  /*73000*/  STS.U16 [R28+0x10980], R14 ;  /* 0x0109800e1c007388 */ /* 0x000fe40000000400 */
[----:B------:R0:W-:Y:S02]  /*73010*/  STS.U16 [R28+0x11100], R5 ;  /* 0x011100051c007388 */ /* 0x0001e40000000400 */
        /* <DEDUP_REMOVED lines=18> */
[----:B--2---:R-:W-:Y:S02]  /*73140*/  STS.U16 [R28+0x15980], R23 ;  /* 0x015980171c007388 */ /* 0x004fe40000000400 */
[----:B---3--:R1:W-:Y:S02]  /*73150*/  STS.U16 [R28+0x16100], R0 ;  /* 0x016100001c007388 */ /* 0x0083e40000000400 */
[----:B------:R-:W-:Y:S01]  /*73160*/  STS.U16 [R28+0x16180], R25 ;  /* 0x016180191c007388 */ /* 0x000fe20000000400 */
[----:B------:R-:W-:Y:S01]  /*73170*/  STS.U16 [R28+0x16900], R27 ;  /* 0x0169001b1c007388 */ /* 0x000fe20000000400 */
[----:B------:R-:W-:Y:S03]  /*73180*/  STS.U16 [R28+0x16980], R2 ;  /* 0x016980021c007388 */ /* 0x000fe60000000400 */
[----:B0-----:R-:W2:Y:S01]  /*73190*/  LDL.LU R5, [R1+0x350] ;  /* 0x0003500001057983 */ /* 0x001ea20000300800 */
[----:B------:R-:W-:Y:S02]  /*731a0*/  STS.U16 [R28+0x17100], R3 ;  /* 0x017100031c007388 */ /* 0x000fe40000000400 */
[----:B------:R0:W-:Y:S01]  /*731b0*/  STS.U16 [R28+0x17180], R4 ;  /* 0x017180041c007388 */ /* 0x0001e20000000400 */
[----:B-1----:R-:W3:Y:S04]  /*731c0*/  LDL.LU R0, [R1+0x34c] ;  /* 0x00034c0001007983 */ /* 0x002ee80000300800 */
[----:B0-----:R-:W4:Y:S04]  /*731d0*/  LDL.LU R4, [R1+0x314] ;  /* 0x0003140001047983 */ /* 0x001f280000300800 */
[----:B----4-:R0:W-:Y:S04]  /*731e0*/  STL [R1+0x3648], R4 ;  /* 0x0036480401007387 */ /* 0x0101e80000100800 */
[----:B0-----:R-:W4:Y:S01]  /*731f0*/  LDL.LU R4, [R1+0x318] ;  /* 0x0003180001047983 */ /* 0x001f220000300800 */
[----:B------:R-:W4:Y:S03]  /*73200*/  LDL.LU R2, [R1+0x2e0] ;  /* 0x0002e00001027983 */ /* 0x000f260000300800 */
[----:B--2---:R0:W-:Y:S04]  /*73210*/  STS.U16 [R28+0x17900], R5 ;  /* 0x017900051c007388 */ /* 0x0041e80000000400 */
        /* <DEDUP_REMOVED lines=24> */
[----:B---3--:R0:W-:Y:S04]  /*733a0*/  STS.U16 [R28+0x17980], R0 ;  /* 0x017980001c007388 */ /* 0x0081e80000000400 */
[----:B------:R-:W3:Y:S04]  /*733b0*/  LDL.LU R27, [R1+0x3c] ;  /* 0x00003c00011b7983 */ /* 0x000ee80000300800 */
[----:B0-----:R-:W2:Y:S04]  /*733c0*/  LDL.LU R0, [R1+0x8] ;  /* 0x0000080001007983 */ /* 0x001ea80000300800 */
[----:B----4-:R0:W-:Y:S04]  /*733d0*/  STS.U16 [R28+0x18100], R4 ;  /* 0x018100041c007388 */ /* 0x0101e80000000400 */
[----:B0-----:R-:W4:Y:S04]  /*733e0*/  LDL.LU R4, [R1+0x3648] ;  /* 0x0036480001047983 */ /* 0x001f280000300800 */
[----:B----4-:R0:W-:Y:S01]  /*733f0*/  STS.U16 [R28+0x18180], R4 ;  /* 0x018180041c007388 */ /* 0x0101e20000000400 */
[----:B------:R1:W-:Y:S02]  /*73400*/  STS.U16 [R28+0x18900], R2 ;  /* 0x018900021c007388 */ /* 0x0003e40000000400 */
[----:B--2---:R2:W-:Y:S01]  /*73410*/  STS.U16 [R28+0x18980], R5 ;  /* 0x018980051c007388 */ /* 0x0045e20000000400 */
[----:B0-----:R-:W4:Y:S01]  /*73420*/  LDL.LU R4, [R1+0x3644] ;  /* 0x0036440001047983 */ /* 0x001f220000300800 */
[----:B-1----:R-:W4:Y:S02]  /*73430*/  LDL.LU R2, [R1+0x4] ;  /* 0x0000040001027983 */ /* 0x002f240000300800 */
[----:B--2---:R-:W2:Y:S02]  /*73440*/  LDL.LU R5, [R1+0x3640] ;  /* 0x0036400001057983 */ /* 0x004ea40000300800 */
        /* <DEDUP_REMOVED lines=19> */
[----:B0-----:R-:W0:Y:S01]  /*73580*/  S2R R3, SR_TID.X ;  /* 0x0000000000037919 */ /* 0x001e220000002100 */
[----:B------:R-:W-:Y:S02]  /*73590*/  STS.U16 [R28+0x1d980], R19 ;  /* 0x01d980131c007388 */ /* 0x000fe40000000400 */
[----:B------:R-:W-:Y:S02]  /*735a0*/  STS.U16 [R28+0x1e100], R21 ;  /* 0x01e100151c007388 */ /* 0x000fe40000000400 */
[----:B------:R-:W-:Y:S01]  /*735b0*/  STS.U16 [R28+0x1e180], R23 ;  /* 0x01e180171c007388 */ /* 0x000fe20000000400 */
[----:B------:R-:W-:Y:S01]  /*735c0*/  STS.U16 [R28+0x1e900], R25 ;  /* 0x01e900191c007388 */ /* 0x000fe20000000400 */
[----:B---3--:R-:W-:Y:S02]  /*735d0*/  STS.U16 [R28+0x1e980], R27 ;  /* 0x01e9801b1c007388 */ /* 0x008fe40000000400 */
[----:B------:R-:W-:Y:S01]  /*735e0*/  STS.U16 [R28+0x1f100], R0 ;  /* 0x01f100001c007388 */ /* 0x000fe20000000400 */
[----:B0-----:R-:W-:-:S05]  /*735f0*/  LOP3.LUT R3, R3, 0x3f, RZ, 0xc0, !PT ;  /* 0x0000003f03037812 */ /* 0x001fca00078ec0ff */
[----:B------:R-:W-:Y:S04]  /*73600*/  STL [R1+0x360c], R3 ;  /* 0x00360c0301007387 */ /* 0x000fe80000100800 */
[----:B----4-:R-:W-:Y:S01]  /*73610*/  STS.U16 [R28+0x1f180], R2 ;  /* 0x01f180021c007388 */ /* 0x010fe20000000400 */
[----:B--2---:R-:W-:Y:S02]  /*73620*/  STS.U16 [R28+0x1f900], R5 ;  /* 0x01f900051c007388 */ /* 0x004fe40000000400 */
[----:B------:R0:W-:Y:S02]  /*73630*/  STS.U16 [R28+0x1f980], R4 ;  /* 0x01f980041c007388 */ /* 0x0001e40000000400 */
[----:B0-----:R-:W2:Y:S04]  /*73640*/  LDL.LU R4, [R1+0x1158] ;  /* 0x0011580001047983 */ /* 0x001ea80000300800 */
[----:B--2---:R0:W-:Y:S04]  /*73650*/  STL [R1+0x3634], R4 ;  /* 0x0036340401007387 */ /* 0x0041e80000100800 */
[----:B0-----:R-:W2:Y:S04]  /*73660*/  LDL.LU R4, [R1+0x115c] ;  /* 0x00115c0001047983 */ /* 0x001ea80000300800 */
[----:B--2---:R0:W-:Y:S04]  /*73670*/  STL [R1+0x3638], R4 ;  /* 0x0036380401007387 */ /* 0x0041e80000100800 */
[----:B0-----:R-:W2:Y:S01]  /*73680*/  LDL.LU R4, [R1+0x1188] ;  /* 0x0011880001047983 */ /* 0x001ea20000300800 */
[----:B------:R-:W-:-:S03]  /*73690*/  IMAD.SHL.U32 R0, R3, 0x2, RZ ;  /* 0x0000000203007824 */ /* 0x000fc600078e00ff */
        /* <DEDUP_REMOVED lines=22> */
[----:B------:R-:W3:Y:S01]  /*73800*/  LDL.LU R19, [R1+0xf00] ;  /* 0x000f000001137983 */ /* 0x000ee20000300800 */
[----:B------:R-:W-:Y:S01]  /*73810*/  LOP3.LUT R0, R0, 0x20, RZ, 0x3c, !PT ;  /* 0x0000002000007812 */ /* 0x000fe200078e3cff */
[----:B------:R-:W3:Y:S01]  /*73820*/  LDL.LU R21, [R1+0xefc] ;  /* 0x000efc0001157983 */ /* 0x000ee20000300800 */
[----:B------:R-:W3:Y:S01]  /*73830*/  LDL.LU R23, [R1+0xec8] ;  /* 0x000ec80001177983 */ /* 0x000ee20000300800 */
[----:B------:R-:W3:Y:S02]  /*73840*/  LDL.LU R25, [R1+0xec4] ;  /* 0x000ec40001197983 */ /* 0x000ee40000300800 */
[----:B------:R-:W3:Y:S02]  /*73850*/  LDL.LU R27, [R1+0xe90] ;  /* 0x000e9000011b7983 */ /* 0x000ee40000300800 */
[----:B------:R-:W3:Y:S01]  /*73860*/  LDL.LU R2, [R1+0xe8c] ;  /* 0x000e8c0001027983 */ /* 0x000ee20000300800 */
[----:B------:R-:W3:Y:S04]  /*73870*/  LDL.LU R28, [R1+0xe58] ;  /* 0x000e5800011c7983 */ /* 0x000ee80000300800 */
        /* <DEDUP_REMOVED lines=11> */
[----:B0-----:R-:W2:Y:S01]  /*73930*/  LDL.LU R4, [R1+0xe20] ;  /* 0x000e200001047983 */ /* 0x001ea20000300800 */
[----:B---3--:R-:W-:Y:S02]  /*73940*/  STS.U16 [R0+0x1200], R5 ;  /* 0x0012000500007388 */ /* 0x008fe40000000400 */
        /* <DEDUP_REMOVED lines=11> */
[----:B------:R-:W-:Y:S03]  /*73a00*/  STS.U16 [R0+0x4200], R11 ;  /* 0x0042000b00007388 */ /* 0x000fe60000000400 */
        /* <DEDUP_REMOVED lines=15> */
[----:B------:R-:W3:Y:S02]  /*73b00*/  LDL.LU R11, [R1+0xc8c] ;  /* 0x000c8c00010b7983 */ /* 0x000ee40000300800 */
[----:B------:R1:W-:Y:S02]  /*73b10*/  STS.U16 [R0+0x4a00], R9 ;  /* 0x004a000900007388 */ /* 0x0003e40000000400 */
[----:B------:R1:W-:Y:S01]  /*73b20*/  STS.U16 [R0+0x4a80], R8 ;  /* 0x004a800800007388 */ /* 0x0003e20000000400 */
[----:B------:R1:W-:Y:S01]  /*73b30*/  STS.U16 [R0+0x5200], R7 ;  /* 0x0052000700007388 */ /* 0x0003e20000000400 */
[----:B------:R1:W-:Y:S02]  /*73b40*/  STS.U16 [R0+0x5280], R6 ;  /* 0x0052800600007388 */ /* 0x0003e40000000400 */
[----:B------:R1:W-:Y:S01]  /*73b50*/  STS.U16 [R0+0x5a00], R13 ;  /* 0x005a000d00007388 */ /* 0x0003e20000000400 */
[----:B0-----:R-:W3:Y:S01]  /*73b60*/  LDL.LU R10, [R1+0xc58] ;  /* 0x000c5800010a7983 */ /* 0x001ee20000300800 */
[----:B-1----:R-:W3:Y:S03]  /*73b70*/  LDL.LU R9, [R1+0xc54] ;  /* 0x000c540001097983 */ /* 0x002ee60000300800 */
[----:B------:R-:W3:Y:S04]  /*73b80*/  LDL.LU R8, [R1+0xc20] ;  /* 0x000c200001087983 */ /* 0x000ee80000300800 */
[----:B------:R-:W3:Y:S01]  /*73b90*/  LDL.LU R7, [R1+0xc1c] ;  /* 0x000c1c0001077983 */ /* 0x000ee20000300800 */
[----:B------:R-:W3:Y:S02]  /*73ba0*/  LDL.LU R6, [R1+0xbe8] ;  /* 0x000be80001067983 */ /* 0x000ee40000300800 */
[----:B------:R0:W-:Y:S02]  /*73bb0*/  STS.U16 [R0+0x5a80], R17 ;  /* 0x005a801100007388 */ /* 0x0001e40000000400 */
[----:B------:R-:W3:Y:S01]  /*73bc0*/  LDL.LU R13, [R1+0xbe4] ;  /* 0x000be400010d7983 */ /* 0x000ee20000300800 */
[----:B------:R1:W-:Y:S01]  /*73bd0*/  STS.U16 [R0+0x6200], R19 ;  /* 0x0062001300007388 */ /* 0x0003e20000000400 */
[----:B------:R1:W-:Y:S02]  /*73be0*/  STS.U16 [R0+0x6280], R21 ;  /* 0x0062801500007388 */ /* 0x0003e40000000400 */
[----:B------:R1:W-:Y:S02]  /*73bf0*/  STS.U16 [R0+0x6a00], R23 ;  /* 0x006a001700007388 */ /* 0x0003e40000000400 */
[----:B------:R1:W-:Y:S01]  /*73c00*/  STS.U16 [R0+0x6a80], R25 ;  /* 0x006a801900007388 */ /* 0x0003e20000000400 */
[----:B------:R1:W-:Y:S04]  /*73c10*/  STS.U16 [R0+0x7200], R27 ;  /* 0x0072001b00007388 */ /* 0x0003e80000000400 */
[----:B0-----:R-:W3:Y:S01]  /*73c20*/  LDL.LU R17, [R1+0xbb0] ;  /* 0x000bb00001117983 */ /* 0x001ee20000300800 */
[----:B-1----:R-:W3:Y:S03]  /*73c30*/  LDL.LU R19, [R1+0xbac] ;  /* 0x000bac0001137983 */ /* 0x002ee60000300800 */
[----:B------:R-:W3:Y:S04]  /*73c40*/  LDL.LU R21, [R1+0xb78] ;  /* 0x000b780001157983 */ /* 0x000ee80000300800 */
[----:B------:R-:W3:Y:S01]  /*73c50*/  LDL.LU R23, [R1+0xb74] ;  /* 0x000b740001177983 */ /* 0x000ee20000300800 */
[----:B------:R-:W3:Y:S02]  /*73c60*/  LDL.LU R25, [R1+0xb3c] ;  /* 0x000b3c0001197983 */ /* 0x000ee40000300800 */
[----:B------:R0:W-:Y:S02]  /*73c70*/  STS.U16 [R0+0x7280], R2 ;  /* 0x0072800200007388 */ /* 0x0001e40000000400 */
[----:B------:R-:W3:Y:S01]  /*73c80*/  LDL.LU R27, [R1+0xb38] ;  /* 0x000b3800011b7983 */ /* 0x000ee20000300800 */
        /* <DEDUP_REMOVED lines=77> */
[----:B--2---:R-:W-:Y:S01]  /*74160*/  STS.U16 [R0+0x10280], R4 ;  /* 0x0102800400007388 */ /* 0x004fe20000000400 */
[----:B---3--:R-:W-:Y:S02]  /*74170*/  STS.U16 [R0+0x10a00], R5 ;  /* 0x010a000500007388 */ /* 0x008fe40000000400 */
[----:B----4-:R0:W-:Y:S02]  /*74180*/  STS.U16 [R0+0x10a80], R3 ;  /* 0x010a800300007388 */ /* 0x0101e40000000400 */
[----:B0-----:R-:W2:Y:S04]  /*74190*/  LDL.LU R3, [R1+0x310] ;  /* 0x0003100001037983 */ /* 0x001ea80000300800 */
[----:B--2---:R0:W-:Y:S04]  /*741a0*/  STL [R1+0x3610], R3 ;  /* 0x0036100301007387 */ /* 0x0041e80000100800 */
[----:B0-----:R-:W2:Y:S04]  /*741b0*/  LDL.LU R3, [R1+0x344] ;  /* 0x0003440001037983 */ /* 0x001ea80000300800 */
[----:B--2---:R0:W-:Y:S04]  /*741c0*/  STL [R1+0x3614], R3 ;  /* 0x0036140301007387 */ /* 0x0041e80000100800 */
[----:B0-----:R-:W2:Y:S01]  /*741d0*/  LDL.LU R3, [R1+0x348] ;  /* 0x0003480001037983 */ /* 0x001ea20000300800 */
        /* <DEDUP_REMOVED lines=23> */
[----:B--2---:R0:W-:Y:S04]  /*74350*/  STL [R1+0x3618], R3 ;  /* 0x0036180301007387 */ /* 0x0041e80000100800 */
[----:B0-----:R-:W2:Y:S01]  /*74360*/  LDL.LU R3, [R1+0x37c] ;  /* 0x00037c0001037983 */ /* 0x001ea20000300800 */
[----:B------:R-:W3:Y:S02]  /*74370*/  LDL.LU R10, [R1+0x30c] ;  /* 0x00030c00010a7983 */ /* 0x000ee40000300800 */
[----:B------:R-:W4:Y:S01]  /*74380*/  LDL.LU R9, [R1+0x2d8] ;  /* 0x0002d80001097983 */ /* 0x000f220000300800 */
[----:B------:R0:W-:Y:S01]  /*74390*/  STS.U16 [R0+0x16a80], R2 ;  /* 0x016a800200007388 */ /* 0x0001e20000000400 */
[----:B------:R-:W3:Y:S03]  /*743a0*/  LDL.LU R27, [R1+0x2d4] ;  /* 0x0002d400011b7983 */ /* 0x000ee60000300800 */
[----:B0-----:R-:W3:Y:S01]  /*743b0*/  LDL.LU R2, [R1+0x2a0] ;  /* 0x0002a00001027983 */ /* 0x001ee20000300800 */
        /* <DEDUP_REMOVED lines=20> */
[----:B------:R-:W3:Y:S03]  /*74500*/  LDL.LU R23, [R1+0x6c] ;  /* 0x00006c0001177983 */ /* 0x000ee60000300800 */
[----:B------:R0:W-:Y:S01]  /*74510*/  STS.U16 [R0+0x17200], R28 ;  /* 0x0172001c00007388 */ /* 0x0001e20000000400 */
[----:B------:R-:W3:Y:S03]  /*74520*/  LDL.LU R25, [R1+0x38] ;  /* 0x0000380001197983 */ /* 0x000ee60000300800 */
[----:B0-----:R-:W3:Y:S04]  /*74530*/  LDL.LU R28, [R1+0x34] ;  /* 0x00003400011c7983 */ /* 0x001ee80000300800 */
[----:B--2---:R0:W-:Y:S04]  /*74540*/  STS.U16 [R0+0x17280], R3 ;  /* 0x0172800300007388 */ /* 0x0041e80000000400 */
[----:B0-----:R-:W2:Y:S04]  /*74550*/  LDL.LU R3, [R1+0x3618] ;  /* 0x0036180001037983 */ /* 0x001ea80000300800 */
[----:B--2---:R0:W-:Y:S04]  /*74560*/  STS.U16 [R0+0x17a00], R3 ;  /* 0x017a000300007388 */ /* 0x0041e80000000400 */
[----:B0-----:R-:W2:Y:S04]  /*74570*/  LDL.LU R3, [R1+0x3614] ;  /* 0x0036140001037983 */ /* 0x001ea80000300800 */
[----:B--2---:R0:W-:Y:S04]  /*74580*/  STS.U16 [R0+0x17a80], R3 ;  /* 0x017a800300007388 */ /* 0x0041e80000000400 */
[----:B0-----:R-:W2:Y:S04]  /*74590*/  LDL.LU R3, [R1+0x3610] ;  /* 0x0036100001037983 */ /* 0x001ea80000300800 */
[----:B--2---:R0:W-:Y:S01]  /*745a0*/  STS.U16 [R0+0x18200], R3 ;  /* 0x0182000300007388 */ /* 0x0041e20000000400 */
[----:B---3--:R1:W-:Y:S02]  /*745b0*/  STS.U16 [R0+0x18280], R10 ;  /* 0x0182800a00007388 */ /* 0x0083e40000000400 */
[----:B----4-:R2:W-:Y:S02]  /*745c0*/  STS.U16 [R0+0x18a00], R9 ;  /* 0x018a000900007388 */ /* 0x0105e40000000400 */
[----:B------:R3:W-:Y:S01]  /*745d0*/  STS.U16 [R0+0x18a80], R27 ;  /* 0x018a801b00007388 */ /* 0x0007e20000000400 */
[----:B------:R3:W-:Y:S04]  /*745e0*/  STS.U16 [R0+0x19200], R2 ;  /* 0x0192000200007388 */ /* 0x0007e80000000400 */
[----:B0-----:R-:W4:Y:S01]  /*745f0*/  LDL.LU R3, [R1+0x360c] ;  /* 0x00360c0001037983 */ /* 0x001f220000300800 */
[----:B-1----:R-:W4:Y:S02]  /*74600*/  LDL.LU R10, [R1+0x3608] ;  /* 0x00360800010a7983 */ /* 0x002f240000300800 */
[----:B--2---:R-:W2:Y:S02]  /*74610*/  LDL.LU R9, [R1+0x3604] ;  /* 0x0036040001097983 */ /* 0x004ea40000300800 */
[----:B---3--:R-:W3:Y:S01]  /*74620*/  LDL.LU R27, [R1+0x3600] ;  /* 0x00360000011b7983 */ /* 0x008ee20000300800 */
[----:B------:R-:W2:Y:S04]  /*74630*/  LDL.LU R2, [R1+0x35fc] ;  /* 0x0035fc0001027983 */ /* 0x000ea80000300800 */
        /* <DEDUP_REMOVED lines=23> */
[----:B--2---:R-:W-:Y:S01]  /*747b0*/  STS.U16 [R0+0x1f200], R2 ;  /* 0x01f2000200007388 */ /* 0x004fe20000000400 */
[----:B---3--:R-:W-:Y:S02]  /*747c0*/  STS.U16 [R0+0x1f280], R27 ;  /* 0x01f2801b00007388 */ /* 0x008fe40000000400 */
[----:B------:R-:W-:Y:S02]  /*747d0*/  STS.U16 [R0+0x1fa00], R9 ;  /* 0x01fa000900007388 */ /* 0x000fe40000000400 */
[----:B----4-:R0:W-:Y:S02]  /*747e0*/  STS.U16 [R0+0x1fa80], R10 ;  /* 0x01fa800a00007388 */ /* 0x0101e40000000400 */
        /* <DEDUP_REMOVED lines=68> */
[----:B------:R0:W-:Y:S02]  /*74c30*/  STS.U16 [R3+0x7380], R2 ;  /* 0x0073800203007388 */ /* 0x0001e40000000400 */
[----:B0-----:R-:W2:Y:S01]  /*74c40*/  LDL.LU R2, [R1+0xe4c] ;  /* 0x000e4c0001027983 */ /* 0x001ea20000300800 */
[----:B------:R-:W3:Y:S03]  /*74c50*/  LDL.LU R10, [R1+0xde0] ;  /* 0x000de000010a7983 */ /* 0x000ee60000300800 */
[----:B---3--:R0:W-:Y:S04]  /*74c60*/  STL [R1+0x35e8], R10 ;  /* 0x0035e80a01007387 */ /* 0x0081e80000100800 */
[----:B0-----:R-:W3:Y:S01]  /*74c70*/  LDL.LU R10, [R1+0xe14] ;  /* 0x000e1400010a7983 */ /* 0x001ee20000300800 */
[----:B------:R-:W-:Y:S03]  /*74c80*/  STS.U16 [R3+0x7b00], R0 ;  /* 0x007b000003007388 */ /* 0x000fe60000000400 */
[----:B---3--:R0:W-:Y:S04]  /*74c90*/  STL [R1+0x35ec], R10 ;  /* 0x0035ec0a01007387 */ /* 0x0081e80000100800 */
[----:B0-----:R-:W3:Y:S01]  /*74ca0*/  LDL.LU R10, [R1+0xe18] ;  /* 0x000e1800010a7983 */ /* 0x001ee20000300800 */
        /* <DEDUP_REMOVED lines=26> */
[----:B--2---:R0:W-:Y:S04]  /*74e50*/  STS.U16 [R3+0x7b80], R2 ;  /* 0x007b800203007388 */ /* 0x0041e80000000400 */
[----:B0-----:R-:W2:Y:S04]  /*74e60*/  LDL.LU R2, [R1+0xaf8] ;  /* 0x000af80001027983 */ /* 0x001ea80000300800 */
[----:B---3--:R0:W-:Y:S04]  /*74e70*/  STS.U16 [R3+0x8300], R10 ;  /* 0x0083000a03007388 */ /* 0x0081e80000000400 */
[----:B0-----:R-:W3:Y:S04]  /*74e80*/  LDL.LU R10, [R1+0x35ec] ;  /* 0x0035ec00010a7983 */ /* 0x001ee80000300800 */
[----:B---3--:R0:W-:Y:S04]  /*74e90*/  STS.U16 [R3+0x8380], R10 ;  /* 0x0083800a03007388 */ /* 0x0081e80000000400 */
[----:B0-----:R-:W3:Y:S04]  /*74ea0*/  LDL.LU R10, [R1+0x35e8] ;  /* 0x0035e800010a7983 */ /* 0x001ee80000300800 */
[----:B---3--:R-:W-:Y:S01]  /*74eb0*/  STS.U16 [R3+0x8b00], R10 ;  /* 0x008b000a03007388 */ /* 0x008fe20000000400 */
[----:B----4-:R-:W-:Y:S02]  /*74ec0*/  STS.U16 [R3+0x8b80], R9 ;  /* 0x008b800903007388 */ /* 0x010fe40000000400 */
        /* <DEDUP_REMOVED lines=25> */
[----:B0-----:R-:W3:Y:S01]  /*75060*/  LDL.LU R0, [R1+0xac4] ;  /* 0x000ac40001007983 */ /* 0x001ee20000300800 */
[----:B------:R-:W4:Y:S03]  /*75070*/  LDL.LU R10, [R1+0xa88] ;  /* 0x000a8800010a7983 */ /* 0x000f260000300800 */
[----:B----4-:R0:W-:Y:S04]  /*75080*/  STL [R1+0x35e0], R10 ;  /* 0x0035e00a01007387 */ /* 0x0101e80000100800 */
[----:B0-----:R-:W4:Y:S01]  /*75090*/  LDL.LU R10, [R1+0xa8c] ;  /* 0x000a8c00010a7983 */ /* 0x001f220000300800 */
[----:B--2---:R-:W-:Y:S03]  /*750a0*/  STS.U16 [R3+0xf380], R2 ;  /* 0x00f3800203007388 */ /* 0x004fe60000000400 */
[----:B----4-:R0:W-:Y:S04]  /*750b0*/  STL [R1+0x35e4], R10 ;  /* 0x0035e40a01007387 */ /* 0x0101e80000100800 */
[----:B0-----:R-:W2:Y:S01]  /*750c0*/  LDL.LU R10, [R1+0xac0] ;  /* 0x000ac000010a7983 */ /* 0x001ea20000300800 */
        /* <DEDUP_REMOVED lines=24> */
[----:B------:R-:W4:Y:S03]  /*75250*/  LDL.LU R25, [R1+0x3b0] ;  /* 0x0003b00001197983 */ /* 0x000f260000300800 */
[----:B---3--:R0:W-:Y:S01]  /*75260*/  STS.U16 [R3+0xfb00], R0 ;  /* 0x00fb000003007388 */ /* 0x0081e20000000400 */
[----:B------:R-:W3:Y:S03]  /*75270*/  LDL.LU R28, [R1+0x3ac] ;  /* 0x0003ac00011c7983 */ /* 0x000ee60000300800 */
[----:B0-----:R-:W3:Y:S04]  /*75280*/  LDL.LU R0, [R1+0x378] ;  /* 0x0003780001007983 */ /* 0x001ee80000300800 */
[----:B--2---:R0:W-:Y:S04]  /*75290*/  STS.U16 [R3+0xfb80], R10 ;  /* 0x00fb800a03007388 */ /* 0x0041e80000000400 */
[----:B0-----:R-:W2:Y:S04]  /*752a0*/  LDL.LU R10, [R1+0x35e4] ;  /* 0x0035e400010a7983 */ /* 0x001ea80000300800 */
[----:B--2---:R0:W-:Y:S04]  /*752b0*/  STS.U16 [R3+0x10300], R10 ;  /* 0x0103000a03007388 */ /* 0x0041e80000000400 */
[----:B0-----:R-:W2:Y:S04]  /*752c0*/  LDL.LU R10, [R1+0x35e0] ;  /* 0x0035e000010a7983 */ /* 0x001ea80000300800 */
[----:B--2---:R-:W-:Y:S01]  /*752d0*/  STS.U16 [R3+0x10380], R10 ;  /* 0x0103800a03007388 */ /* 0x004fe20000000400 */
        /* <DEDUP_REMOVED lines=23> */
[----:B------:R0:W-:Y:S04]  /*75450*/  STS.U16 [R3+0x16380], R2 ;  /* 0x0163800203007388 */ /* 0x0001e80000000400 */
[----:B0-----:R-:W2:Y:S01]  /*75460*/  LDL.LU R2, [R1+0x374] ;  /* 0x0003740001027983 */ /* 0x001ea20000300800 */
[----:B------:R-:W4:Y:S03]  /*75470*/  LDL.LU R16, [R1+0x308] ;  /* 0x0003080001107983 */ /* 0x000f260000300800 */
[----:B----4-:R0:W-:Y:S04]  /*75480*/  STL [R1+0x35d8], R16 ;  /* 0x0035d81001007387 */ /* 0x0101e80000100800 */
[----:B0-----:R-:W4:Y:S01]  /*75490*/  LDL.LU R16, [R1+0x33c] ;  /* 0x00033c0001107983 */ /* 0x001f220000300800 */
[----:B------:R-:W-:Y:S02]  /*754a0*/  STS.U16 [R3+0x16b00], R25 ;  /* 0x016b001903007388 */ /* 0x000fe40000000400 */
[----:B---3--:R-:W-:Y:S02]  /*754b0*/  STS.U16 [R3+0x16b80], R28 ;  /* 0x016b801c03007388 */ /* 0x008fe40000000400 */
[----:B------:R-:W-:Y:S01]  /*754c0*/  STS.U16 [R3+0x17300], R0 ;  /* 0x0173000003007388 */ /* 0x000fe20000000400 */
[----:B----4-:R0:W-:Y:S04]  /*754d0*/  STL [R1+0x35dc], R16 ;  /* 0x0035dc1001007387 */ /* 0x0101e80000100800 */
        /* <DEDUP_REMOVED lines=26> */
[----:B--2---:R0:W-:Y:S01]  /*75680*/  STS.U16 [R3+0x17380], R2 ;  /* 0x0173800203007388 */ /* 0x0041e20000000400 */
[----:B------:R-:W3:Y:S03]  /*75690*/  LDL.LU R28, [R1+0x30] ;  /* 0x00003000011c7983 */ /* 0x000ee60000300800 */
[----:B0-----:R-:W3:Y:S04]  /*756a0*/  LDL.LU R2, [R1+0x2c] ;  /* 0x00002c0001027983 */ /* 0x001ee80000300800 */
[----:B---3--:R0:W-:Y:S04]  /*756b0*/  STS.U16 [R3+0x17b00], R16 ;  /* 0x017b001003007388 */ /* 0x0081e80000000400 */
[----:B0-----:R-:W3:Y:S04]  /*756c0*/  LDL.LU R16, [R1+0x35dc] ;  /* 0x0035dc0001107983 */ /* 0x001ee80000300800 */
[----:B---3--:R0:W-:Y:S04]  /*756d0*/  STS.U16 [R3+0x17b80], R16 ;  /* 0x017b801003007388 */ /* 0x0081e80000000400 */
[----:B0-----:R-:W3:Y:S04]  /*756e0*/  LDL.LU R16, [R1+0x35d8] ;  /* 0x0035d80001107983 */ /* 0x001ee80000300800 */
[----:B---3--:R0:W-:Y:S01]  /*756f0*/  STS.U16 [R3+0x18300], R16 ;  /* 0x0183001003007388 */ /* 0x0081e20000000400 */
[----:B----4-:R1:W-:Y:S02]  /*75700*/  STS.U16 [R3+0x18380], R12 ;  /* 0x0183800c03007388 */ /* 0x0103e40000000400 */
[----:B------:R3:W-:Y:S02]  /*75710*/  STS.U16 [R3+0x18b00], R23 ;  /* 0x018b001703007388 */ /* 0x0007e40000000400 */
[----:B------:R4:W-:Y:S01]  /*75720*/  STS.U16 [R3+0x18b80], R25 ;  /* 0x018b801903007388 */ /* 0x0009e20000000400 */
[----:B0-----:R-:W2:Y:S01]  /*75730*/  LDL.LU R16, [R1+0x35d4] ;  /* 0x0035d40001107983 */ /* 0x001ea20000300800 */
[----:B-1----:R-:W2:Y:S02]  /*75740*/  LDL.LU R12, [R1+0x35d0] ;  /* 0x0035d000010c7983 */ /* 0x002ea40000300800 */
[----:B---3--:R-:W3:Y:S02]  /*75750*/  LDL.LU R23, [R1+0x35cc] ;  /* 0x0035cc0001177983 */ /* 0x008ee40000300800 */
[----:B----4-:R-:W4:Y:S01]  /*75760*/  LDL.LU R25, [R1+0x35c8] ;  /* 0x0035c80001197983 */ /* 0x010f220000300800 */
        /* <DEDUP_REMOVED lines=24> */
[----:B----4-:R0:W-:Y:S04]  /*758f0*/  STS.U16 [R3+0x1f300], R25 ;  /* 0x01f3001903007388 */ /* 0x0101e80000000400 */
[----:B0-----:R-:W4:Y:S04]  /*75900*/  LDL.LU R25, [R1+0x1118] ;  /* 0x0011180001197983 */ /* 0x001f280000300800 */
[----:B----4-:R0:W-:Y:S04]  /*75910*/  STL [R1+0x35bc], R25 ;  /* 0x0035bc1901007387 */ /* 0x0101e80000100800 */
[----:B0-----:R-:W4:Y:S04]  /*75920*/  LDL.LU R25, [R1+0x1178] ;  /* 0x0011780001197983 */ /* 0x001f280000300800 */
[----:B------:R-:W0:Y:S04]  /*75930*/  S2R R0, SR_TID.X ;  /* 0x0000000000007919 */ /* 0x000e280000002100 */
[----:B----4-:R1:W-:Y:S04]  /*75940*/  STL [R1+0x35c0], R25 ;  /* 0x0035c01901007387 */ /* 0x0103e80000100800 */
[----:B-1----:R-:W4:Y:S01]  /*75950*/  LDL.LU R25, [R1+0x117c] ;  /* 0x00117c0001197983 */ /* 0x002f220000300800 */
[----:B0-----:R-:W-:-:S05]  /*75960*/  LOP3.LUT R0, R0, 0x3f, RZ, 0xc0, !PT ;  /* 0x0000003f00007812 */ /* 0x001fca00078ec0ff */
[C---:B------:R-:W-:Y:S01]  /*75970*/  IMAD.SHL.U32 R2, R0.reuse, 0x2, RZ ;  /* 0x0000000200027824 */ /* 0x040fe200078e00ff */
[----:B----4-:R0:W-:Y:S01]  /*75980*/  STL [R1+0x35c4], R25 ;  /* 0x0035c41901007387 */ /* 0x0101e20000100800 */
        /* <DEDUP_REMOVED lines=14> */
[----:B0-----:R-:W-:Y:S01]  /*75a70*/  IMAD.SHL.U32 R25, R0, 0x2, RZ ;  /* 0x0000000200197824 */ /* 0x001fe200078e00ff */
[----:B------:R-:W4:Y:S01]  /*75a80*/  LDL.LU R8, [R1+0xf60] ;  /* 0x000f600001087983 */ /* 0x000f220000300800 */
[----:B------:R-:W4:Y:S02]  /*75a90*/  LDL.LU R7, [R1+0xf5c] ;  /* 0x000f5c0001077983 */ /* 0x000f240000300800 */
[----:B------:R-:W4:Y:S02]  /*75aa0*/  LDL.LU R6, [R1+0xf28] ;  /* 0x000f280001067983 */ /* 0x000f240000300800 */
[----:B------:R-:W4:Y:S01]  /*75ab0*/  LDL.LU R13, [R1+0xf24] ;  /* 0x000f2400010d7983 */ /* 0x000f220000300800 */
[----:B------:R-:W4:Y:S01]  /*75ac0*/  LDL.LU R17, [R1+0xef0] ;  /* 0x000ef00001117983 */ /* 0x000f220000300800 */
[----:B------:R-:W-:Y:S01]  /*75ad0*/  LOP3.LUT R25, R25, 0x30, RZ, 0x3c, !PT ;  /* 0x0000003019197812 */ /* 0x000fe200078e3cff */
[----:B------:R-:W4:Y:S02]  /*75ae0*/  LDL.LU R19, [R1+0xeec] ;  /* 0x000eec0001137983 */ /* 0x000f240000300800 */
[----:B------:R-:W4:Y:S01]  /*75af0*/  LDL.LU R21, [R1+0xeb8] ;  /* 0x000eb80001157983 */ /* 0x000f220000300800 */
[----:B------:R-:W4:Y:S01]  /*75b00*/  LDL.LU R28, [R1+0xeb4] ;  /* 0x000eb400011c7983 */ /* 0x000f220000300800 */
[----:B------:R-:W4:Y:S02]  /*75b10*/  LDL.LU R3, [R1+0xe80] ;  /* 0x000e800001037983 */ /* 0x000f240000300800 */
[----:B------:R-:W4:Y:S01]  /*75b20*/  LDL.LU R0, [R1+0xe7c] ;  /* 0x000e7c0001007983 */ /* 0x000f220000300800 */
[----:B---3--:R0:W-:Y:S01]  /*75b30*/  STS.U16 [R25+0x1f380], R23 ;  /* 0x01f3801719007388 */ /* 0x0081e20000000400 */
[----:B--2---:R1:W-:Y:S02]  /*75b40*/  STS.U16 [R25+0x1fb00], R12 ;  /* 0x01fb000c19007388 */ /* 0x0043e40000000400 */
[----:B------:R2:W-:Y:S01]  /*75b50*/  STS.U16 [R25+0x1fb80], R16 ;  /* 0x01fb801019007388 */ /* 0x0005e20000000400 */
[----:B0-----:R-:W3:Y:S01]  /*75b60*/  LDL.LU R23, [R1+0x111c] ;  /* 0x00111c0001177983 */ /* 0x001ee20000300800 */
[----:B-1----:R-:W3:Y:S02]  /*75b70*/  LDL.LU R12, [R1+0x1148] ;  /* 0x00114800010c7983 */ /* 0x002ee40000300800 */
[----:B--2---:R-:W2:Y:S01]  /*75b80*/  LDL.LU R25, [R1+0x35c4] ;  /* 0x0035c40001197983 */ /* 0x004ea20000300800 */
[----:B------:R-:W-:Y:S01]  /*75b90*/  LOP3.LUT R2, R2, 0x40, RZ, 0x3c, !PT ;  /* 0x0000004002027812 */ /* 0x000fe200078e3cff */
[----:B------:R-:W3:Y:S04]  /*75ba0*/  LDL.LU R16, [R1+0x114c] ;  /* 0x00114c0001107983 */ /* 0x000ee80000300800 */
[----:B--2---:R0:W-:Y:S04]  /*75bb0*/  STS.U16 [R2+0x400], R25 ;  /* 0x0004001902007388 */ /* 0x0041e80000000400 */
[----:B0-----:R-:W2:Y:S04]  /*75bc0*/  LDL.LU R25, [R1+0x35c0] ;  /* 0x0035c00001197983 */ /* 0x001ea80000300800 */
[----:B--2---:R0:W-:Y:S01]  /*75bd0*/  STS.U16 [R2+0x480], R25 ;  /* 0x0004801902007388 */ /* 0x0041e20000000400 */
[----:B---3--:R1:W-:Y:S03]  /*75be0*/  STS.U16 [R2+0xc00], R16 ;  /* 0x000c001002007388 */ /* 0x0083e60000000400 */
[----:B0-----:R-:W2:Y:S01]  /*75bf0*/  LDL.LU R25, [R1+0x35bc] ;  /* 0x0035bc0001197983 */ /* 0x001ea20000300800 */
[----:B-1----:R-:W3:Y:S03]  /*75c00*/  LDL.LU R16, [R1+0xe0c] ;  /* 0x000e0c0001107983 */ /* 0x002ee60000300800 */
[----:B---3--:R0:W-:Y:S04]  /*75c10*/  STL [R1+0x35b0], R16 ;  /* 0x0035b01001007387 */ /* 0x0081e80000100800 */
[----:B0-----:R-:W3:Y:S04]  /*75c20*/  LDL.LU R16, [R1+0xe10] ;  /* 0x000e100001107983 */ /* 0x001ee80000300800 */
[----:B---3--:R0:W-:Y:S04]  /*75c30*/  STL [R1+0x35b4], R16 ;  /* 0x0035b41001007387 */ /* 0x0081e80000100800 */
[----:B0-----:R-:W3:Y:S01]  /*75c40*/  LDL.LU R16, [R1+0xe44] ;  /* 0x000e440001107983 */ /* 0x001ee20000300800 */
[----:B------:R-:W-:Y:S02]  /*75c50*/  STS.U16 [R2+0xc80], R12 ;  /* 0x000c800c02007388 */ /* 0x000fe40000000400 */
[----:B------:R-:W-:Y:S02]  /*75c60*/  STS.U16 [R2+0x1400], R23 ;  /* 0x0014001702007388 */ /* 0x000fe40000000400 */
[----:B--2---:R-:W-:Y:S01]  /*75c70*/  STS.U16 [R2+0x1480], R25 ;  /* 0x0014801902007388 */ /* 0x004fe20000000400 */
[----:B----4-:R-:W-:Y:S01]  /*75c80*/  STS.U16 [R2+0x1c00], R10 ;  /* 0x001c000a02007388 */ /* 0x010fe20000000400 */
        /* <DEDUP_REMOVED lines=9> */
[----:B---3--:R0:W-:Y:S04]  /*75d20*/  STL [R1+0x35b8], R16 ;  /* 0x0035b81001007387 */ /* 0x0081e80000100800 */
        /* <DEDUP_REMOVED lines=132> */
[----:B0-----:R-:W2:Y:S04]  /*76570*/  LDL.LU R20, [R1+0x334] ;  /* 0x0003340001147983 */ /* 0x001ea80000300800 */
[----:B--2---:R0:W-:Y:S04]  /*76580*/  STL [R1+0x3598], R20 ;  /* 0x0035981401007387 */ /* 0x0041e80000100800 */
[----:B0-----:R-:W2:Y:S04]  /*76590*/  LDL.LU R20, [R1+0x338] ;  /* 0x0003380001147983 */ /* 0x001ea80000300800 */
[----:B--2---:R0:W-:Y:S04]  /*765a0*/  STL [R1+0x359c], R20 ;  /* 0x00359c1401007387 */ /* 0x0041e80000100800 */
[----:B0-----:R-:W2:Y:S04]  /*765b0*/  LDL.LU R20, [R1+0x36c] ;  /* 0x00036c0001147983 */ /* 0x001ea80000300800 */
        /* <DEDUP_REMOVED lines=51> */
[----:B------:R3:W-:Y:S01]  /*768f0*/  STS.U16 [R2+0x18c80], R0 ;  /* 0x018c800002007388 */ /* 0x0007e20000000400 */
[----:B------:R3:W-:Y:S03]  /*76900*/  STS.U16 [R2+0x19400], R16 ;  /* 0x0194001002007388 */ /* 0x0007e60000000400 */
[----:B0-----:R-:W4:Y:S01]  /*76910*/  LDL.LU R20, [R1+0x3594] ;  /* 0x0035940001147983 */ /* 0x001f220000300800 */
[----:B-1----:R-:W4:Y:S02]  /*76920*/  LDL.LU R18, [R1+0x3590] ;  /* 0x0035900001127983 */ /* 0x002f240000300800 */
[----:B--2---:R-:W2:Y:S02]  /*76930*/  LDL.LU R19, [R1+0x358c] ;  /* 0x00358c0001137983 */ /* 0x004ea40000300800 */
[----:B---3--:R-:W3:Y:S01]  /*76940*/  LDL.LU R21, [R1+0x3588] ;  /* 0x0035880001157983 */ /* 0x008ee20000300800 */
[----:B------:R-:W2:Y:S01]  /*76950*/  LDL.LU R0, [R1+0x3584] ;  /* 0x0035840001007983 */ /* 0x000ea20000300800 */
[----:B------:R-:W2:Y:S03]  /*76960*/  LDL.LU R16, [R1+0x10dc] ;  /* 0x0010dc0001107983 */ /* 0x000ea60000300800 */
        /* <DEDUP_REMOVED lines=23> */
[----:B0-----:R-:W2:Y:S04]  /*76ae0*/  LDL.LU R16, [R1+0x1174] ;  /* 0x0011740001107983 */ /* 0x001ea80000300800 */
[----:B------:R-:W-:Y:S01]  /*76af0*/  STS.U16 [R2+0x1e480], R28 ;  /* 0x01e4801c02007388 */ /* 0x000fe20000000400 */
[----:B------:R-:W-:Y:S02]  /*76b00*/  STS.U16 [R2+0x1ec00], R3 ;  /* 0x01ec000302007388 */ /* 0x000fe40000000400 */
[----:B------:R0:W-:Y:S02]  /*76b10*/  STS.U16 [R2+0x1ec80], R0 ;  /* 0x01ec800002007388 */ /* 0x0001e40000000400 */
[----:B0-----:R-:W0:Y:S02]  /*76b20*/  S2R R0, SR_TID.X ;  /* 0x0000000000007919 */ /* 0x001e240000002100 */
[----:B0-----:R-:W-:-:S05]  /*76b30*/  LOP3.LUT R0, R0, 0x3f, RZ, 0xc0, !PT ;  /* 0x0000003f00007812 */ /* 0x001fca00078ec0ff */
[----:B------:R-:W-:-:S05]  /*76b40*/  IMAD.SHL.U32 R0, R0, 0x2, RZ ;  /* 0x0000000200007824 */ /* 0x000fca00078e00ff */
[C---:B------:R-:W-:Y:S01]  /*76b50*/  LOP3.LUT R2, R0.reuse, 0x50, RZ, 0x3c, !PT ;  /* 0x0000005000027812 */ /* 0x040fe200078e3cff */
[----:B--2---:R0:W-:Y:S01]  /*76b60*/  STL [R1+0x3580], R16 ;  /* 0x0035801001007387 */ /* 0x0041e20000100800 */
        /* <DEDUP_REMOVED lines=16> */
[----:B------:R-:W2:Y:S01]  /*76c70*/  LDL.LU R7, [R1+0xee8] ;  /* 0x000ee80001077983 */ /* 0x000ea20000300800 */
[----:B0-----:R-:W-:Y:S01]  /*76c80*/  LOP3.LUT R16, R0, 0x40, RZ, 0x3c, !PT ;  /* 0x0000004000107812 */ /* 0x001fe200078e3cff */
[----:B------:R-:W2:Y:S01]  /*76c90*/  LDL.LU R6, [R1+0xee4] ;  /* 0x000ee40001067983 */ /* 0x000ea20000300800 */
[----:B------:R-:W2:Y:S01]  /*76ca0*/  LDL.LU R13, [R1+0xeb0] ;  /* 0x000eb000010d7983 */ /* 0x000ea20000300800 */
[----:B------:R-:W2:Y:S02]  /*76cb0*/  LDL.LU R17, [R1+0xeac] ;  /* 0x000eac0001117983 */ /* 0x000ea40000300800 */
[----:B------:R-:W2:Y:S02]  /*76cc0*/  LDL.LU R28, [R1+0xe78] ;  /* 0x000e7800011c7983 */ /* 0x000ea40000300800 */
[----:B------:R-:W2:Y:S01]  /*76cd0*/  LDL.LU R3, [R1+0xe74] ;  /* 0x000e740001037983 */ /* 0x000ea20000300800 */
[----:B---3--:R0:W-:Y:S01]  /*76ce0*/  STS.U16 [R16+0x1f400], R21 ;  /* 0x01f4001510007388 */ /* 0x0081e20000000400 */
[----:B------:R1:W-:Y:S02]  /*76cf0*/  STS.U16 [R16+0x1f480], R19 ;  /* 0x01f4801310007388 */ /* 0x0003e40000000400 */
[----:B----4-:R3:W-:Y:S02]  /*76d00*/  STS.U16 [R16+0x1fc00], R18 ;  /* 0x01fc001210007388 */ /* 0x0107e40000000400 */
[----:B------:R4:W-:Y:S01]  /*76d10*/  STS.U16 [R16+0x1fc80], R20 ;  /* 0x01fc801410007388 */ /* 0x0009e20000000400 */
[----:B0-----:R-:W2:Y:S01]  /*76d20*/  LDL.LU R21, [R1+0x10e0] ;  /* 0x0010e00001157983 */ /* 0x001ea20000300800 */
[----:B------:R-:W2:Y:S02]  /*76d30*/  LDL.LU R0, [R1+0x1110] ;  /* 0x0011100001007983 */ /* 0x000ea40000300800 */
[----:B-1----:R-:W2:Y:S02]  /*76d40*/  LDL.LU R19, [R1+0x1114] ;  /* 0x0011140001137983 */ /* 0x002ea40000300800 */
[----:B---3--:R-:W3:Y:S01]  /*76d50*/  LDL.LU R18, [R1+0x1140] ;  /* 0x0011400001127983 */ /* 0x008ee20000300800 */
[----:B----4-:R-:W4:Y:S01]  /*76d60*/  LDL.LU R16, [R1+0x3580] ;  /* 0x0035800001107983 */ /* 0x010f220000300800 */
[----:B------:R-:W2:Y:S03]  /*76d70*/  LDL.LU R20, [R1+0x1144] ;  /* 0x0011440001147983 */ /* 0x000ea60000300800 */
[----:B----4-:R0:W-:Y:S04]  /*76d80*/  STS.U16 [R2+0x500], R16 ;  /* 0x0005001002007388 */ /* 0x0101e80000000400 */
[----:B0-----:R-:W4:Y:S04]  /*76d90*/  LDL.LU R16, [R1+0x357c] ;  /* 0x00357c0001107983 */ /* 0x001f280000300800 */
[----:B----4-:R0:W-:Y:S01]  /*76da0*/  STS.U16 [R2+0x580], R16 ;  /* 0x0005801002007388 */ /* 0x0101e20000000400 */
[----:B--2---:R1:W-:Y:S03]  /*76db0*/  STS.U16 [R2+0xd00], R20 ;  /* 0x000d001402007388 */ /* 0x0043e60000000400 */
[----:B0-----:R-:W2:Y:S01]  /*76dc0*/  LDL.LU R16, [R1+0x3578] ;  /* 0x0035780001107983 */ /* 0x001ea20000300800 */
[----:B-1----:R-:W4:Y:S03]  /*76dd0*/  LDL.LU R20, [R1+0xe04] ;  /* 0x000e040001147983 */ /* 0x002f260000300800 */
[----:B----4-:R0:W-:Y:S04]  /*76de0*/  STL [R1+0x356c], R20 ;  /* 0x00356c1401007387 */ /* 0x0101e80000100800 */
[----:B0-----:R-:W4:Y:S04]  /*76df0*/  LDL.LU R20, [R1+0xe08] ;  /* 0x000e080001147983 */ /* 0x001f280000300800 */
[----:B----4-:R0:W-:Y:S04]  /*76e00*/  STL [R1+0x3570], R20 ;  /* 0x0035701401007387 */ /* 0x0101e80000100800 */
[----:B0-----:R-:W4:Y:S01]  /*76e10*/  LDL.LU R20, [R1+0xe3c] ;  /* 0x000e3c0001147983 */ /* 0x001f220000300800 */
[----:B---3--:R-:W-:Y:S02]  /*76e20*/  STS.U16 [R2+0xd80], R18 ;  /* 0x000d801202007388 */ /* 0x008fe40000000400 */
[----:B------:R-:W-:Y:S02]  /*76e30*/  STS.U16 [R2+0x1500], R19 ;  /* 0x0015001302007388 */ /* 0x000fe40000000400 */
[----:B------:R-:W-:Y:S01]  /*76e40*/  STS.U16 [R2+0x1580], R0 ;  /* 0x0015800002007388 */ /* 0x000fe20000000400 */
[----:B------:R-:W-:Y:S01]  /*76e50*/  STS.U16 [R2+0x1d00], R21 ;  /* 0x001d001502007388 */ /* 0x000fe20000000400 */
[----:B--2---:R-:W-:Y:S02]  /*76e60*/  STS.U16 [R2+0x1d80], R16 ;  /* 0x001d801002007388 */ /* 0x004fe40000000400 */
        /* <DEDUP_REMOVED lines=198> */
[----:B------:R-:W-:Y:S02]  /*77ad0*/  STS.U16 [R2+0x19500], R0 ;  /* 0x0195000002007388 */ /* 0x000fe40000000400 */
[----:B------:R3:W-:Y:S01]  /*77ae0*/  STS.U16 [R2+0x19580], R20 ;  /* 0x0195801402007388 */ /* 0x0007e20000000400 */
        /* <DEDUP_REMOVED lines=8> */
[----:B------:R-:W0:Y:S04]  /*77b70*/  S2R R0, SR_TID.X ;  /* 0x0000000000007919 */ /* 0x000e280000002100 */
[----:B--2---:R1:W-:Y:S04]  /*77b80*/  STL [R1+0x3538], R20 ;  /* 0x0035381401007387 */ /* 0x0043e80000100800 */
[----:B-1----:R-:W2:Y:S04]  /*77b90*/  LDL.LU R20, [R1+0x116c] ;  /* 0x00116c0001147983 */ /* 0x002ea80000300800 */
[----:B------:R-:W-:Y:S01]  /*77ba0*/  STS.U16 [R2+0x19d00], R18 ;  /* 0x019d001202007388 */ /* 0x000fe20000000400 */
[----:B------:R-:W-:Y:S02]  /*77bb0*/  STS.U16 [R2+0x19d80], R19 ;  /* 0x019d801302007388 */ /* 0x000fe40000000400 */
[----:B------:R-:W-:Y:S02]  /*77bc0*/  STS.U16 [R2+0x1a500], R21 ;  /* 0x01a5001502007388 */ /* 0x000fe40000000400 */
[----:B------:R-:W-:Y:S01]  /*77bd0*/  STS.U16 [R2+0x1a580], R16 ;  /* 0x01a5801002007388 */ /* 0x000fe20000000400 */
[----:B------:R-:W-:Y:S01]  /*77be0*/  STS.U16 [R2+0x1ad00], R12 ;  /* 0x01ad000c02007388 */ /* 0x000fe20000000400 */
[----:B------:R-:W-:Y:S02]  /*77bf0*/  STS.U16 [R2+0x1ad80], R23 ;  /* 0x01ad801702007388 */ /* 0x000fe40000000400 */
[----:B------:R-:W-:Y:S01]  /*77c00*/  STS.U16 [R2+0x1b500], R25 ;  /* 0x01b5001902007388 */ /* 0x000fe20000000400 */
[----:B0-----:R-:W-:Y:S01]  /*77c10*/  LOP3.LUT R0, R0, 0x3f, RZ, 0xc0, !PT ;  /* 0x0000003f00007812 */ /* 0x001fe200078ec0ff */
[----:B------:R-:W-:Y:S01]  /*77c20*/  STS.U16 [R2+0x1b580], R10 ;  /* 0x01b5800a02007388 */ /* 0x000fe20000000400 */
[----:B------:R-:W-:Y:S02]  /*77c30*/  STS.U16 [R2+0x1bd00], R9 ;  /* 0x01bd000902007388 */ /* 0x000fe40000000400 */
[----:B------:R-:W-:Y:S02]  /*77c40*/  STS.U16 [R2+0x1bd80], R27 ;  /* 0x01bd801b02007388 */ /* 0x000fe40000000400 */
[----:B------:R-:W-:Y:S01]  /*77c50*/  STS.U16 [R2+0x1c500], R4 ;  /* 0x01c5000402007388 */ /* 0x000fe20000000400 */
[----:B------:R-:W-:Y:S01]  /*77c60*/  STS.U16 [R2+0x1c580], R5 ;  /* 0x01c5800502007388 */ /* 0x000fe20000000400 */
[----:B------:R-:W-:-:S02]  /*77c70*/  IMAD.SHL.U32 R0, R0, 0x2, RZ ;  /* 0x0000000200007824 */ /* 0x000fc400078e00ff */
        /* <DEDUP_REMOVED lines=10> */
[C---:B0-----:R-:W-:Y:S01]  /*77d20*/  LOP3.LUT R3, R0.reuse, 0x60, RZ, 0x3c, !PT ;  /* 0x0000006000037812 */ /* 0x041fe200078e3cff */
        /* <DEDUP_REMOVED lines=255> */
[----:B------:R-:W0:Y:S04]  /*78d20*/  S2R R0, SR_TID.X ;  /* 0x0000000000007919 */ /* 0x000e280000002100 */
        /* <DEDUP_REMOVED lines=15> */
[----:B------:R1:W-:Y:S01]  /*78e20*/  STS.U16 [R3+0x1d680], R5 ;  /* 0x01d6800503007388 */ /* 0x0003e20000000400 */
[----:B0-----:R-:W-:Y:S01]  /*78e30*/  LOP3.LUT R0, R0, 0x3f, RZ, 0xc0, !PT ;  /* 0x0000003f00007812 */ /* 0x001fe200078ec0ff */
[----:B------:R0:W-:Y:S04]  /*78e40*/  STS.U16 [R3+0x1de00], R14 ;  /* 0x01de000e03007388 */ /* 0x0001e80000000400 */
[----:B------:R-:W-:Y:S01]  /*78e50*/  IMAD.SHL.U32 R0, R0, 0x2, RZ ;  /* 0x0000000200007824 */ /* 0x000fe200078e00ff */
[----:B------:R0:W-:Y:S01]  /*78e60*/  STS.U16 [R3+0x1de80], R15 ;  /* 0x01de800f03007388 */ /* 0x0001e20000000400 */
[----:B------:R-:W-:Y:S02]  /*78e70*/  STS.U16 [R3+0x1e600], R11 ;  /* 0x01e6000b03007388 */ /* 0x000fe40000000400 */
[----:B------:R-:W-:Y:S02]  /*78e80*/  STS.U16 [R3+0x1e680], R8 ;  /* 0x01e6800803007388 */ /* 0x000fe40000000400 */
[----:B------:R-:W-:Y:S01]  /*78e90*/  STS.U16 [R3+0x1ee00], R28 ;  /* 0x01ee001c03007388 */ /* 0x000fe20000000400 */
[C---:B-1----:R-:W-:Y:S01]  /*78ea0*/  LOP3.LUT R4, R0.reuse, 0x70, RZ, 0x3c, !PT ;  /* 0x0000007000047812 */ /* 0x042fe200078e3cff */
        /* <DEDUP_REMOVED lines=16> */
[----:B0-----:R-:W2:Y:S01]  /*78fb0*/  LDL.LU R14, [R1+0xf44] ;  /* 0x000f4400010e7983 */ /* 0x001ea20000300800 */
[----:B------:R-:W2:Y:S01]  /*78fc0*/  LDL.LU R15, [R1+0xf10] ;  /* 0x000f1000010f7983 */ /* 0x000ea20000300800 */
[----:B-1----:R-:W-:Y:S01]  /*78fd0*/  LOP3.LUT R24, R0, 0x60, RZ, 0x3c, !PT ;  /* 0x0000006000187812 */ /* 0x002fe200078e3cff */
[----:B------:R-:W2:Y:S01]  /*78fe0*/  LDL.LU R11, [R1+0xf0c] ;  /* 0x000f0c00010b7983 */ /* 0x000ea20000300800 */
[----:B------:R-:W2:Y:S04]  /*78ff0*/  LDL.LU R8, [R1+0xed8] ;  /* 0x000ed80001087983 */ /* 0x000ea80000300800 */
[----:B------:R0:W-:Y:S01]  /*79000*/  STS.U16 [R3+0x1ee80], R2 ;  /* 0x01ee800203007388 */ /* 0x0001e20000000400 */
[----:B------:R-:W2:Y:S02]  /*79010*/  LDL.LU R28, [R1+0xed4] ;  /* 0x000ed400011c7983 */ /* 0x000ea40000300800 */
[----:B---3--:R1:W-:Y:S02]  /*79020*/  STS.U16 [R24+0x1f600], R6 ;  /* 0x01f6000618007388 */ /* 0x0083e40000000400 */
[----:B------:R3:W-:Y:S01]  /*79030*/  STS.U16 [R24+0x1f680], R7 ;  /* 0x01f6800718007388 */ /* 0x0007e20000000400 */
[----:B----4-:R4:W-:Y:S01]  /*79040*/  STS.U16 [R24+0x1fe00], R26 ;  /* 0x01fe001a18007388 */ /* 0x0109e20000000400 */
[----:B------:R4:W-:Y:S03]  /*79050*/  STS.U16 [R24+0x1fe80], R29 ;  /* 0x01fe801d18007388 */ /* 0x0009e60000000400 */
[----:B0-----:R-:W2:Y:S01]  /*79060*/  LDL.LU R3, [R1+0xea0] ;  /* 0x000ea00001037983 */ /* 0x001ea20000300800 */
[----:B------:R-:W2:Y:S02]  /*79070*/  LDL.LU R2, [R1+0xe9c] ;  /* 0x000e9c0001027983 */ /* 0x000ea40000300800 */
[----:B-1----:R-:W2:Y:S02]  /*79080*/  LDL.LU R6, [R1+0x1104] ;  /* 0x0011040001067983 */ /* 0x002ea40000300800 */
[----:B------:R-:W2:Y:S01]  /*79090*/  LDL.LU R0, [R1+0x1130] ;  /* 0x0011300001007983 */ /* 0x000ea20000300800 */
[----:B---3--:R-:W3:Y:S01]  /*790a0*/  LDL.LU R7, [R1+0x1134] ;  /* 0x0011340001077983 */ /* 0x008ee20000300800 */
[----:B----4-:R-:W4:Y:S02]  /*790b0*/  LDL.LU R26, [R1+0x1160] ;  /* 0x00116000011a7983 */ /* 0x010f240000300800 */
[----:B------:R-:W2:Y:S02]  /*790c0*/  LDL.LU R24, [R1+0x34f8] ;  /* 0x0034f80001187983 */ /* 0x000ea40000300800 */
[----:B------:R-:W2:Y:S02]  /*790d0*/  LDL.LU R29, [R1+0x1164] ;  /* 0x00116400011d7983 */ /* 0x000ea40000300800 */
[----:B--2---:R-:W-:Y:S01]  /*790e0*/  STS.U16 [R4+0x700], R29 ;  /* 0x0007001d04007388 */ /* 0x004fe20000000400 */
[----:B----4-:R-:W-:Y:S02]  /*790f0*/  STS.U16 [R4+0x780], R26 ;  /* 0x0007801a04007388 */ /* 0x010fe40000000400 */
[----:B---3--:R-:W-:Y:S02]  /*79100*/  STS.U16 [R4+0xf00], R7 ;  /* 0x000f000704007388 */ /* 0x008fe40000000400 */
        /* <DEDUP_REMOVED lines=21> */
[----:B------:R0:W-:Y:S01]  /*79260*/  STS.U16 [R4+0x6700], R8 ;  /* 0x0067000804007388 */ /* 0x0001e20000000400 */
[----:B------:R1:W-:Y:S03]  /*79270*/  STS.U16 [R4+0x6780], R28 ;  /* 0x0067801c04007388 */ /* 0x0003e60000000400 */
[----:B0-----:R-:W2:Y:S01]  /*79280*/  LDL.LU R8, [R1+0xe68] ;  /* 0x000e680001087983 */ /* 0x001ea20000300800 */
[----:B-1----:R-:W3:Y:S02]  /*79290*/  LDL.LU R28, [R1+0xe64] ;  /* 0x000e6400011c7983 */ /* 0x002ee40000300800 */
[----:B------:R-:W4:Y:S02]  /*792a0*/  LDL.LU R29, [R1+0xe2c] ;  /* 0x000e2c00011d7983 */ /* 0x000f240000300800 */
[----:B------:R-:W-:Y:S01]  /*792b0*/  STS.U16 [R4+0x6f00], R3 ;  /* 0x006f000304007388 */ /* 0x000fe20000000400 */
[----:B------:R-:W-:Y:S04]  /*792c0*/  STS.U16 [R4+0x6f80], R2 ;  /* 0x006f800204007388 */ /* 0x000fe80000000400 */
        /* <DEDUP_REMOVED lines=28> */
[----:B---3--:R1:W-:Y:S03]  /*79490*/  STS.U16 [R4+0x7780], R28 ;  /* 0x0077801c04007388 */ /* 0x0083e60000000400 */
[----:B0-----:R-:W2:Y:S01]  /*794a0*/  LDL.LU R8, [R1+0xb48] ;  /* 0x000b480001087983 */ /* 0x001ea20000300800 */
[----:B-1----:R-:W3:Y:S03]  /*794b0*/  LDL.LU R28, [R1+0xb14] ;  /* 0x000b1400011c7983 */ /* 0x002ee60000300800 */
[----:B----4-:R0:W-:Y:S04]  /*794c0*/  STS.U16 [R4+0x7f00], R29 ;  /* 0x007f001d04007388 */ /* 0x0101e80000000400 */
[----:B0-----:R-:W4:Y:S04]  /*794d0*/  LDL.LU R29, [R1+0x34f4] ;  /* 0x0034f400011d7983 */ /* 0x001f280000300800 */
        /* <DEDUP_REMOVED lines=26> */
[----:B0-----:R-:W4:Y:S01]  /*79680*/  LDL.LU R3, [R1+0xb10] ;  /* 0x000b100001037983 */ /* 0x001f220000300800 */
[----:B-1----:R-:W4:Y:S02]  /*79690*/  LDL.LU R2, [R1+0xadc] ;  /* 0x000adc0001027983 */ /* 0x002f240000300800 */
[----:B------:R-:W4:Y:S02]  /*796a0*/  LDL.LU R29, [R1+0xaa4] ;  /* 0x000aa400011d7983 */ /* 0x000f240000300800 */
[----:B--2---:R-:W-:Y:S01]  /*796b0*/  STS.U16 [R4+0xe780], R8 ;  /* 0x00e7800804007388 */ /* 0x004fe20000000400 */
        /* <DEDUP_REMOVED lines=29> */
[----:B------:R1:W-:Y:S01]  /*79890*/  STS.U16 [R4+0xf700], R2 ;  /* 0x00f7000204007388 */ /* 0x0003e20000000400 */
[----:B0-----:R-:W3:Y:S01]  /*798a0*/  LDL.LU R3, [R1+0x3c8] ;  /* 0x0003c80001037983 */ /* 0x001ee20000300800 */
[----:B-1----:R-:W3:Y:S03]  /*798b0*/  LDL.LU R2, [R1+0x3c4] ;  /* 0x0003c40001027983 */ /* 0x002ee60000300800 */
        /* <DEDUP_REMOVED lines=23> */
[----:B------:R0:W-:Y:S02]  /*79a30*/  STS.U16 [R4+0x14f80], R14 ;  /* 0x014f800e04007388 */ /* 0x0001e40000000400 */
[----:B------:R1:W-:Y:S02]  /*79a40*/  STS.U16 [R4+0x15700], R15 ;  /* 0x0157000f04007388 */ /* 0x0003e40000000400 */
[----:B------:R2:W-:Y:S01]  /*79a50*/  STS.U16 [R4+0x15780], R11 ;  /* 0x0157800b04007388 */ /* 0x0005e20000000400 */
[----:B0-----:R-:W3:Y:S01]  /*79a60*/  LDL.LU R14, [R1+0x390] ;  /* 0x00039000010e7983 */ /* 0x001ee20000300800 */
[----:B-1----:R-:W4:Y:S02]  /*79a70*/  LDL.LU R15, [R1+0x38c] ;  /* 0x00038c00010f7983 */ /* 0x002f240000300800 */
[----:B--2---:R-:W2:Y:S01]  /*79a80*/  LDL.LU R11, [R1+0x354] ;  /* 0x00035400010b7983 */ /* 0x004ea20000300800 */
[----:B------:R-:W-:Y:S01]  /*79a90*/  STS.U16 [R4+0x15f00], R8 ;  /* 0x015f000804007388 */ /* 0x000fe20000000400 */
        /* <DEDUP_REMOVED lines=28> */
[----:B------:R-:W2:Y:S04]  /*79c60*/  LDL.LU R27, [R1+0x7c] ;  /* 0x00007c00011b7983 */ /* 0x000ea80000300800 */
[----:B---3--:R0:W-:Y:S01]  /*79c70*/  STS.U16 [R4+0x16f00], R14 ;  /* 0x016f000e04007388 */ /* 0x0081e20000000400 */
[----:B------:R-:W3:Y:S02]  /*79c80*/  LDL.LU R5, [R1+0x48] ;  /* 0x0000480001057983 */ /* 0x000ee40000300800 */
[----:B----4-:R1:W-:Y:S01]  /*79c90*/  STS.U16 [R4+0x16f80], R15 ;  /* 0x016f800f04007388 */ /* 0x0103e20000000400 */
[----:B0-----:R-:W3:Y:S01]  /*79ca0*/  LDL.LU R14, [R1+0x44] ;  /* 0x00004400010e7983 */ /* 0x001ee20000300800 */
[----:B-1----:R-:W3:Y:S03]  /*79cb0*/  LDL.LU R15, [R1+0x10] ;  /* 0x00001000010f7983 */ /* 0x002ee60000300800 */
[----:B--2---:R0:W-:Y:S04]  /*79cc0*/  STS.U16 [R4+0x17700], R11 ;  /* 0x0177000b04007388 */ /* 0x0041e80000000400 */
[----:B0-----:R-:W2:Y:S04]  /*79cd0*/  LDL.LU R11, [R1+0x34ec] ;  /* 0x0034ec00010b7983 */ /* 0x001ea80000300800 */
[----:B--2---:R0:W-:Y:S01]  /*79ce0*/  STS.U16 [R4+0x17780], R11 ;  /* 0x0177800b04007388 */ /* 0x0041e20000000400 */
[----:B------:R1:W-:Y:S02]  /*79cf0*/  STS.U16 [R4+0x17f00], R8 ;  /* 0x017f000804007388 */ /* 0x0003e40000000400 */
[----:B------:R2:W-:Y:S02]  /*79d00*/  STS.U16 [R4+0x17f80], R28 ;  /* 0x017f801c04007388 */ /* 0x0005e40000000400 */
        /* <DEDUP_REMOVED lines=26> */
[----:B--2---:R0:W-:Y:S04]  /*79eb0*/  STS.U16 [R4+0x1d780], R2 ;  /* 0x01d7800204007388 */ /* 0x0041e80000000400 */
[----:B0-----:R-:W2:Y:S01]  /*79ec0*/  LDL.LU R2, [R1+0x34d4] ;  /* 0x0034d40001027983 */ /* 0x001ea20000300800 */
[----:B---3--:R0:W-:Y:S02]  /*79ed0*/  STS.U16 [R4+0x1df00], R3 ;  /* 0x01df000304007388 */ /* 0x0081e40000000400 */
[----:B------:R-:W-:Y:S02]  /*79ee0*/  STS.U16 [R4+0x1df80], R27 ;  /* 0x01df801b04007388 */ /* 0x000fe40000000400 */
[----:B------:R-:W-:Y:S01]  /*79ef0*/  STS.U16 [R4+0x1e700], R5 ;  /* 0x01e7000504007388 */ /* 0x000fe20000000400 */
[----:B------:R-:W-:Y:S04]  /*79f00*/  STS.U16 [R4+0x1e780], R14 ;  /* 0x01e7800e04007388 */ /* 0x000fe80000000400 */
[----:B0-----:R-:W3:Y:S01]  /*79f10*/  LDL.LU R3, [R1+0x34d0] ;  /* 0x0034d00001037983 */ /* 0x001ee20000300800 */
[----:B------:R-:W-:Y:S02]  /*79f20*/  STS.U16 [R4+0x1ef00], R15 ;  /* 0x01ef000f04007388 */ /* 0x000fe40000000400 */
[----:B------:R0:W-:Y:S02]  /*79f30*/  STS.U16 [R4+0x1ef80], R28 ;  /* 0x01ef801c04007388 */ /* 0x0001e40000000400 */
[----:B----4-:R-:W-:Y:S01]  /*79f40*/  STS.U16 [R4+0x1f700], R8 ;  /* 0x01f7000804007388 */ /* 0x010fe20000000400 */
[----:B------:R-:W-:Y:S04]  /*79f50*/  STS.U16 [R4+0x1f780], R11 ;  /* 0x01f7800b04007388 */ /* 0x000fe80000000400 */
[----:B0-----:R0:W5:Y:S04]  /*79f60*/  LDL.LU R28, [R1+0x34cc] ;  /* 0x0034cc00011c7983 */ /* 0x0011680000300800 */
[----:B------:R-:W1:Y:S04]  /*79f70*/  S2R R0, SR_TID.X ;  /* 0x0000000000007919 */ /* 0x000e680000002100 */
[----:B--2---:R2:W-:Y:S04]  /*79f80*/  STS.U16 [R4+0x1ff00], R2 ;  /* 0x01ff000204007388 */ /* 0x0045e80000000400 */
[----:B--2---:R0:W5:Y:S04]  /*79f90*/  LDL.LU R2, [R1+0x34c8] ;  /* 0x0034c80001027983 */ /* 0x0041680000300800 */
[----:B---3--:R2:W-:Y:S01]  /*79fa0*/  STS.U16 [R4+0x1ff80], R3 ;  /* 0x01ff800304007388 */ /* 0x0085e20000000400 */
[----:B-1----:R-:W-:Y:S01]  /*79fb0*/  LOP3.LUT R0, R0, 0x3f, RZ, 0xc0, !PT ;  /* 0x0000003f00007812 */ /* 0x002fe200078ec0ff */
[----:B--2---:R-:W-:-:S04]  /*79fc0*/  IMAD.MOV.U32 R3, RZ, RZ, c[0x0][0x18c] ;  /* 0x00006300ff037624 */ /* 0x004fc800078e00ff */
[----:B------:R-:W-:Y:S02]  /*79fd0*/  IMAD.SHL.U32 R3, R3, 0x80, RZ ;  /* 0x0000008003037824 */ /* 0x000fe400078e00ff */
[----:B------:R-:W-:Y:S02]  /*79fe0*/  IMAD.SHL.U32 R0, R0, 0x2, RZ ;  /* 0x0000000200007824 */ /* 0x000fe400078e00ff */
[----:B------:R-:W-:-:S04]  /*79ff0*/  IMAD.SHL.U32 R3, R3, 0x2, RZ ;  /* 0x0000000203037824 */ /* 0x000fc800078e00ff */
[----:B0-----:R-:W2:Y:S04]  /*7a000*/  LDL R0, [R1+0xd10] ;  /* 0x000d100001007983 */ /* 0x001ea80000100800 */
[----:B------:R-:W-:Y:S06]  /*7a010*/  BAR.SYNC.DEFER_BLOCKING 0x0 ;  /* 0x0000000000007b1d */ /* 0x000fec0000010000 */
[----:B-----5:R-:W-:Y:S04]  /*7a020*/  STL [R1+0x3588], R2 ;  /* 0x0035880201007387 */ /* 0x020fe80000100800 */
[----:B------:R-:W0:Y:S04]  /*7a030*/  LDSM.16.M88.4 R12, [R28] ;  /* 0x000000001c0c783b */ /* 0x000e280000000200 */
[----:B------:R-:W1:Y:S04]  /*7a040*/  LDSM.16.M88.4 R20, [R28+0x1000] ;  /* 0x001000001c14783b */ /* 0x000e680000000200 */
[----:B------:R-:W-:Y:S04]  /*7a050*/  LDSM.16.M88.4 R16, [R28+0x2000] ;  /* 0x002000001c10783b */ /* 0x000fe80000000200 */
[----:B------:R-:W-:Y:S01]  /*7a060*/  LDSM.16.M88.4 R24, [R28+0x1c000] ;  /* 0x01c000001c18783b */ /* 0x000fe20000000200 */
[----:B0-----:R-:W-:-:S02]  /*7a070*/  IMAD.MOV.U32 R5, RZ, RZ, R12 ;  /* 0x000000ffff057224 */ /* 0x001fc400078e000c */
[----:B------:R-:W-:Y:S01]  /*7a080*/  IMAD.MOV.U32 R4, RZ, RZ, R13 ;  /* 0x000000ffff047224 */ /* 0x000fe200078e000d */
[----:B--2---:R-:W-:Y:S04]  /*7a090*/  STL [R1+0x5c60], R0 ;  /* 0x005c600001007387 */ /* 0x004fe80000100800 */
[----:B------:R-:W-:Y:S04]  /*7a0a0*/  STL.64 [R1+0x1b0], R12 ;  /* 0x0001b00c01007387 */ /* 0x000fe80000100a00 */
[----:B------:R-:W-:Y:S04]  /*7a0b0*/  STL.64 [R1+0x1b8], R14 ;  /* 0x0001b80e01007387 */ /* 0x000fe80000100a00 */
[----:B------:R-:W0:Y:S04]  /*7a0c0*/  LDSM.16.M88.4 R12, [R28+0x3000] ;  /* 0x003000001c0c783b */ /* 0x000e280000000200 */
[----:B-1----:R-:W-:Y:S04]  /*7a0d0*/  STL.64 [R1+0x1a0], R20 ;  /* 0x0001a01401007387 */ /* 0x002fe80000100a00 */
[----:B------:R-:W-:Y:S04]  /*7a0e0*/  STL.64 [R1+0x1a8], R22 ;  /* 0x0001a81601007387 */ /* 0x000fe80000100a00 */
[----:B------:R-:W1:Y:S04]  /*7a0f0*/  LDSM.16.M88.4 R20, [R28+0x4000] ;  /* 0x004000001c14783b */ /* 0x000e680000000200 */
[----:B------:R-:W-:Y:S04]  /*7a100*/  LDSM.16.MT88.4 R8, [R0+0x20000] ;  /* 0x020000000008783b */ /* 0x000fe80000004200 */
[----:B0-----:R-:W-:Y:S01]  /*7a110*/  STL.64 [R1+0x180], R12 ;  /* 0x0001800c01007387 */ /* 0x001fe20000100a00 */
[----:B------:R-:W-:-:S03]  /*7a120*/  IMAD.MOV.U32 R29, RZ, RZ, R13 ;  /* 0x000000ffff1d7224 */ /* 0x000fc600078e000d */
[----:B------:R-:W-:Y:S04]  /*7a130*/  STL.64 [R1+0x190], R16 ;  /* 0x0001901001007387 */ /* 0x000fe80000100a00 */
[----:B------:R-:W-:Y:S04]  /*7a140*/  STL.64 [R1+0x198], R18 ;  /* 0x0001981201007387 */ /* 0x000fe80000100a00 */
[----:B------:R-:W0:Y:S04]  /*7a150*/  LDSM.16.M88.4 R16, [R28+0x5000] ;  /* 0x005000001c10783b */ /* 0x000e280000000200 */
[----:B------:R-:W-:Y:S04]  /*7a160*/  STL.64 [R1+0x188], R14 ;  /* 0x0001880e01007387 */ /* 0x000fe80000100a00 */
[----:B------:R-:W2:Y:S04]  /*7a170*/  LDSM.16.M88.4 R12, [R28+0x6000] ;  /* 0x006000001c0c783b */ /* 0x000ea80000000200 */
[----:B-1----:R-:W-:Y:S04]  /*7a180*/  STL.64 [R1+0x170], R20 ;  /* 0x0001701401007387 */ /* 0x002fe80000100a00 */
[----:B------:R-:W-:Y:S04]  /*7a190*/  STL.64 [R1+0x178], R22 ;  /* 0x0001781601007387 */ /* 0x000fe80000100a00 */
[----:B------:R-:W-:Y:S04]  /*7a1a0*/  LDSM.16.M88.4 R20, [R28+0x8000] ;  /* 0x008000001c14783b */ /* 0x000fe80000000200 */
[----:B0-----:R-:W-:Y:S04]  /*7a1b0*/  STL.64 [R1+0x160], R16 ;  /* 0x0001601001007387 */ /* 0x001fe80000100a00 */
[----:B------:R-:W-:Y:S04]  /*7a1c0*/  STL.64 [R1+0x168], R18 ;  /* 0x0001681201007387 */ /* 0x000fe80000100a00 */
[----:B--2---:R-:W-:Y:S01]  /*7a1d0*/  STL.64 [R1+0x150], R12 ;  /* 0x0001500c01007387 */ /* 0x004fe20000100a00 */
[----:B------:R-:W-:-:S02]  /*7a1e0*/  IMAD.MOV.U32 R7, RZ, RZ, R12 ;  /* 0x000000ffff077224 */ /* 0x000fc400078e000c */
[----:B------:R-:W-:Y:S01]  /*7a1f0*/  IMAD.MOV.U32 R6, RZ, RZ, R13 ;  /* 0x000000ffff067224 */ /* 0x000fe200078e000d */
[----:B------:R-:W-:Y:S04]  /*7a200*/  STL.64 [R1+0x158], R14 ;  /* 0x0001580e01007387 */ /* 0x000fe80000100a00 */
[----:B------:R-:W0:Y:S04]  /*7a210*/  LDSM.16.M88.4 R12, [R28+0x7000] ;  /* 0x007000001c0c783b */ /* 0x000e280000000200 */
[----:B------:R-:W1:Y:S04]  /*7a220*/  LDSM.16.M88.4 R16, [R28+0x9000] ;  /* 0x009000001c10783b */ /* 0x000e680000000200 */
[----:B0-----:R-:W-:Y:S04]  /*7a230*/  STL.64 [R1+0x140], R12 ;  /* 0x0001400c01007387 */ /* 0x001fe80000100a00 */
[----:B------:R-:W-:Y:S04]  /*7a240*/  STL.64 [R1+0x148], R14 ;  /* 0x0001480e01007387 */ /* 0x000fe80000100a00 */
[----:B------:R-:W0:Y:S04]  /*7a250*/  LDSM.16.M88.4 R12, [R28+0xa000] ;  /* 0x00a000001c0c783b */ /* 0x000e280000000200 */
[----:B------:R-:W-:Y:S04]  /*7a260*/  STL.64 [R1+0x130], R20 ;  /* 0x0001301401007387 */ /* 0x000fe80000100a00 */
[----:B------:R-:W-:Y:S04]  /*7a270*/  STL.64 [R1+0x138], R22 ;  /* 0x0001381601007387 */ /* 0x000fe80000100a00 */
[----:B-1----:R-:W-:Y:S04]  /*7a280*/  STL.64 [R1+0x120], R16 ;  /* 0x0001201001007387 */ /* 0x002fe80000100a00 */
[----:B------:R-:W-:Y:S04]  /*7a290*/  STL.64 [R1+0x128], R18 ;  /* 0x0001281201007387 */ /* 0x000fe80000100a00 */
[----:B------:R-:W1:Y:S04]  /*7a2a0*/  LDSM.16.M88.4 R20, [R28+0xb000] ;  /* 0x00b000001c14783b */ /* 0x000e680000000200 */
[----:B------:R-:W-:Y:S04]  /*7a2b0*/  LDSM.16.M88.4 R16, [R28+0xc000] ;  /* 0x00c000001c10783b */ /* 0x000fe80000000200 */
[----:B0-----:R-:W-:Y:S04]  /*7a2c0*/  STL.64 [R1+0x110], R12 ;  /* 0x0001100c01007387 */ /* 0x001fe80000100a00 */
[----:B------:R-:W-:Y:S04]  /*7a2d0*/  STL.64 [R1+0x118], R14 ;  /* 0x0001180e01007387 */ /* 0x000fe80000100a00 */
[----:B------:R-:W0:Y:S04]  /*7a2e0*/  LDSM.16.M88.4 R12, [R28+0xd000] ;  /* 0x00d000001c0c783b */ /* 0x000e280000000200 */
[----:B-1----:R-:W-:Y:S04]  /*7a2f0*/  STL.64 [R1+0x100], R20 ;  /* 0x0001001401007387 */ /* 0x002fe80000100a00 */
[----:B------:R-:W-:Y:S04]  /*7a300*/  STL.64 [R1+0x108], R22 ;  /* 0x0001081601007387 */ /* 0x000fe80000100a00 */
[----:B------:R-:W-:Y:S04]  /*7a310*/  LDSM.16.M88.4 R20, [R28+0xf000] ;  /* 0x00f000001c14783b */ /* 0x000fe80000000200 */
[----:B0-----:R-:W-:Y:S01]  /*7a320*/  STL.64 [R1+0xe0], R12 ;  /* 0x0000e00c01007387 */ /* 0x001fe20000100a00 */
[----:B------:R-:W-:-:S03]  /*7a330*/  IMAD.MOV.U32 R3, RZ, RZ, R13 ;  /* 0x000000ffff037224 */ /* 0x000fc600078e000d */
[----:B------:R-:W-:Y:S04]  /*7a340*/  STL.64 [R1+0xf0], R16 ;  /* 0x0000f01001007387 */ /* 0x000fe80000100a00 */
[----:B------:R-:W-:Y:S04]  /*7a350*/  STL.64 [R1+0xf8], R18 ;  /* 0x0000f81201007387 */ /* 0x000fe80000100a00 */
        /* <DEDUP_REMOVED lines=12> */
[----:B0-----:R-:W-:Y:S01]  /*7a420*/  STL.64 [R1+0xa0], R12 ;  /* 0x0000a00c01007387 */ /* 0x001fe20000100a00 */
[----:B------:R-:W-:-:S02]  /*7a430*/  IMAD.MOV.U32 R2, RZ, RZ, R12 ;  /* 0x000000ffff027224 */ /* 0x000fc400078e000c */
[----:B------:R-:W-:Y:S01]  /*7a440*/  IMAD.MOV.U32 R0, RZ, RZ, R13 ;  /* 0x000000ffff007224 */ /* 0x000fe200078e000d */
[----:B------:R-:W-:Y:S04]  /*7a450*/  STL.64 [R1+0xa8], R14 ;  /* 0x0000a80e01007387 */ /* 0x000fe80000100a00 */
[----:B------:R-:W0:Y:S04]  /*7a460*/  LDSM.16.M88.4 R12, [R28+0x13000] ;  /* 0x013000001c0c783b */ /* 0x000e280000000200 */
[----:B-1----:R-:W-:Y:S04]  /*7a470*/  STL.64 [R1+0x90], R16 ;  /* 0x0000901001007387 */ /* 0x002fe80000100a00 */
[----:B------:R-:W-:Y:S04]  /*7a480*/  STL.64 [R1+0x98], R18 ;  /* 0x0000981201007387 */ /* 0x000fe80000100a00 */
[----:B------:R-:W1:Y:S04]  /*7a490*/  LDSM.16.M88.4 R16, [R28+0x15000] ;  /* 0x015000001c10783b */ /* 0x000e680000000200 */
[----:B0-----:R-:W-:Y:S04]  /*7a4a0*/  STL.64 [R1+0x80], R12 ;  /* 0x0000800c01007387 */ /* 0x001fe80000100a00 */
[----:B------:R-:W-:Y:S04]  /*7a4b0*/  STL.64 [R1+0x88], R14 ;  /* 0x0000880e01007387 */ /* 0x000fe80000100a00 */
[----:B------:R-:W0:Y:S04]  /*7a4c0*/  LDSM.16.M88.4 R12, [R28+0x16000] ;  /* 0x016000001c0c783b */ /* 0x000e280000000200 */
[----:B------:R-:W-:Y:S04]  /*7a4d0*/  STL.64 [R1+0x70], R20 ;  /* 0x0000701401007387 */ /* 0x000fe80000100a00 */
[----:B------:R-:W-:Y:S04]  /*7a4e0*/  STL.64 [R1+0x78], R22 ;  /* 0x0000781601007387 */ /* 0x000fe80000100a00 */
[----:B------:R-:W2:Y:S04]  /*7a4f0*/  LDSM.16.M88.4 R20, [R28+0x17000] ;  /* 0x017000001c14783b */ /* 0x000ea80000000200 */
[----:B-1----:R-:W-:Y:S04]  /*7a500*/  STL.64 [R1+0x60], R16 ;  /* 0x0000601001007387 */ /* 0x002fe80000100a00 */
[----:B------:R-:W-:Y:S04]  /*7a510*/  STL.64 [R1+0x68], R18 ;  /* 0x0000681201007387 */ /* 0x000fe80000100a00 */
[----:B------:R-:W1:Y:S04]  /*7a520*/  LDSM.16.M88.4 R16, [R28+0x18000] ;  /* 0x018000001c10783b */ /* 0x000e680000000200 */
[----:B0-----:R-:W-:Y:S04]  /*7a530*/  STL.64 [R1+0x50], R12 ;  /* 0x0000500c01007387 */ /* 0x001fe80000100a00 */
[----:B------:R-:W-:Y:S04]  /*7a540*/  STL.64 [R1+0x58], R14 ;  /* 0x0000580e01007387 */ /* 0x000fe80000100a00 */
[----:B------:R-:W0:Y:S04]  /*7a550*/  LDSM.16.M88.4 R12, [R28+0x19000] ;  /* 0x019000001c0c783b */ /* 0x000e280000000200 */
[----:B--2---:R-:W-:Y:S04]  /*7a560*/  STL.64 [R1+0x40], R20 ;  /* 0x0000401401007387 */ /* 0x004fe80000100a00 */
[----:B------:R-:W-:Y:S04]  /*7a570*/  STL.64 [R1+0x48], R22 ;  /* 0x0000481601007387 */ /* 0x000fe80000100a00 */
[----:B------:R-:W2:Y:S04]  /*7a580*/  LDSM.16.M88.4 R20, [R28+0x1a000] ;  /* 0x01a000001c14783b */ /* 0x000ea80000000200 */
[----:B-1----:R-:W-:Y:S04]  /*7a590*/  STL.64 [R1+0x30], R16 ;  /* 0x0000301001007387 */ /* 0x002fe80000100a00 */
[----:B------:R-:W-:Y:S04]  /*7a5a0*/  STL.64 [R1+0x38], R18 ;  /* 0x0000381201007387 */ /* 0x000fe80000100a00 */
[----:B------:R-:W1:Y:S04]  /*7a5b0*/  LDSM.16.M88.4 R16, [R28+0x1b000] ;  /* 0x01b000001c10783b */ /* 0x000e680000000200 */
[----:B0-----:R0:W-:Y:S04]  /*7a5c0*/  STL.64 [R1+0x20], R12 ;  /* 0x0000200c01007387 */ /* 0x0011e80000100a00 */
[----:B------:R-:W-:Y:S04]  /*7a5d0*/  STL.64 [R1+0x28], R14 ;  /* 0x0000280e01007387 */ /* 0x000fe80000100a00 */
[----:B0-----:R-:W3:Y:S04]  /*7a5e0*/  LDL R12, [R1+0xd2c] ;  /* 0x000d2c00010c7983 */ /* 0x001ee80000100800 */
[----:B--2---:R-:W-:Y:S04]  /*7a5f0*/  STL.64 [R1+0x10], R20 ;  /* 0x0000101401007387 */ /* 0x004fe80000100a00 */
[----:B------:R-:W-:Y:S04]  /*7a600*/  STL.64 [R1+0x18], R22 ;  /* 0x0000181601007387 */ /* 0x000fe80000100a00 */
[----:B------:R-:W0:Y:S04]  /*7a610*/  LDSM.16.M88.4 R20, [R28+0x1d000] ;  /* 0x01d000001c14783b */ /* 0x000e280000000200 */
[----:B-1----:R-:W-:Y:S04]  /*7a620*/  STL.64 [R1], R16 ;  /* 0x0000001001007387 */ /* 0x002fe80000100a00 */
[----:B------:R-:W-:Y:S04]  /*7a630*/  STL.64 [R1+0x8], R18 ;  /* 0x0000081201007387 */ /* 0x000fe80000100a00 */
[----:B------:R-:W1:Y:S04]  /*7a640*/  LDSM.16.M88.4 R16, [R28+0x1e000] ;  /* 0x01e000001c10783b */ /* 0x000e680000000200 */
[----:B------:R-:W-:Y:S04]  /*7a650*/  STL.64 [R1+0x5d30], R26 ;  /* 0x005d301a01007387 */ /* 0x000fe80000100a00 */
[----:B------:R2:W-:Y:S02]  /*7a660*/  STL.64 [R1+0x5d28], R24 ;  /* 0x005d281801007387 */ /* 0x0005e40000100a00 */
[----:B--2---:R-:W-:-:S02]  /*7a670*/  IMAD.MOV.U32 R24, RZ, RZ, R7 ;  /* 0x000000ffff187224 */ /* 0x004fc400078e0007 */
[----:B------:R-:W-:-:S05]  /*7a680*/  IMAD.MOV.U32 R25, RZ, RZ, R6 ;  /* 0x000000ffff197224 */ /* 0x000fca00078e0006 */
[----:B------:R2:W-:Y:S04]  /*7a690*/  STL.64 [R1+0x5e00], R24 ;  /* 0x005e001801007387 */ /* 0x0005e80000100a00 */
[----:B--2---:R-:W2:Y:S04]  /*7a6a0*/  LDL.LU.64 R24, [R1+0x1a0] ;  /* 0x0001a00001187983 */ /* 0x004ea80000300a00 */
[----:B0-----:R-:W-:Y:S04]  /*7a6b0*/  STL [R1+0x5878], R22 ;  /* 0x0058781601007387 */ /* 0x001fe80000100800 */
[----:B------:R-:W-:Y:S04]  /*7a6c0*/  STL [R1+0x5864], R23 ;  /* 0x0058641701007387 */ /* 0x000fe80000100800 */
[----:B------:R0:W-:Y:S04]  /*7a6d0*/  STL.64 [R1+0x5e20], R20 ;  /* 0x005e201401007387 */ /* 0x0001e80000100a00 */
[----:B0-----:R-:W4:Y:S04]  /*7a6e0*/  LDL.LU.64 R20, [R1+0x5a0] ;  /* 0x0005a00001147983 */ /* 0x001f280000300a00 */
[----:B------:R-:W4:Y:S04]  /*7a6f0*/  LDL.LU.64 R22, [R1+0x5a8] ;  /* 0x0005a80001167983 */ /* 0x000f280000300a00 */
[----:B-1----:R-:W-:Y:S04]  /*7a700*/  STL [R1+0x5844], R18 ;  /* 0x0058441201007387 */ /* 0x002fe80000100800 */
[----:B------:R-:W-:Y:S04]  /*7a710*/  STL [R1+0x5840], R19 ;  /* 0x0058401301007387 */ /* 0x000fe80000100800 */
[----:B------:R0:W-:Y:S02]  /*7a720*/  STL.64 [R1+0x5e38], R16 ;  /* 0x005e381001007387 */ /* 0x0001e40000100a00 */
[----:B0-----:R-:W-:-:S02]  /*7a730*/  IMAD.MOV.U32 R16, RZ, RZ, R5 ;  /* 0x000000ffff107224 */ /* 0x001fc400078e0005 */
[----:B------:R-:W-:Y:S02]  /*7a740*/  IMAD.MOV.U32 R17, RZ, RZ, R4 ;  /* 0x000000ffff117224 */ /* 0x000fe400078e0004 */
[----:B------:R-:W0:Y:S04]  /*7a750*/  LDSM.16.M88.4 R4, [R28+0x1f000] ;  /* 0x01f000001c04783b */ /* 0x000e280000000200 */
[----:B0-----:R-:W-:Y:S04]  /*7a760*/  STL [R1+0x5d0c], R4 ;  /* 0x005d0c0401007387 */ /* 0x001fe80000100800 */
[----:B------:R0:W-:Y:S04]  /*7a770*/  STL [R1+0x5d08], R5 ;  /* 0x005d080501007387 */ /* 0x0001e80000100800 */
[----:B------:R-:W-:Y:S04]  /*7a780*/  STL [R1+0x5924], R6 ;  /* 0x0059240601007387 */ /* 0x000fe80000100800 */
[----:B------:R1:W-:Y:S04]  /*7a790*/  STL [R1+0x5920], R7 ;  /* 0x0059200701007387 */ /* 0x0003e80000100800 */
[----:B0-----:R-:W2:Y:S04]  /*7a7a0*/  LDL.LU.64 R4, [R1+0x5b0] ;  /* 0x0005b00001047983 */ /* 0x001ea80000300a00 */
[----:B-1----:R-:W2:Y:S04]  /*7a7b0*/  LDL.LU.64 R6, [R1+0x5b8] ;  /* 0x0005b80001067983 */ /* 0x002ea80000300a00 */
[----:B------:R-:W-:Y:S04]  /*7a7c0*/  STL [R1+0x4c80], R28 ;  /* 0x004c801c01007387 */ /* 0x000fe80000100800 */
[----:B---3--:R-:W0:Y:S04]  /*7a7d0*/  LDSM.16.MT88.4 R12, [R12+0x20000] ;  /* 0x020000000c0c783b */ /* 0x008e280000004200 */
[----:B0-----:R-:W-:Y:S04]  /*7a7e0*/  STL [R1+0x5cf4], R12 ;  /* 0x005cf40c01007387 */ /* 0x001fe80000100800 */
[----:B------:R-:W-:Y:S04]  /*7a7f0*/  STL [R1+0x5cf0], R13 ;  /* 0x005cf00d01007387 */ /* 0x000fe80000100800 */
[----:B------:R0:W-:Y:S04]  /*7a800*/  STL [R1+0x5cec], R14 ;  /* 0x005cec0e01007387 */ /* 0x0001e80000100800 */
[----:B------:R1:W-:Y:S01]  /*7a810*/  STL [R1+0x5ce8], R15 ;  /* 0x005ce80f01007387 */ /* 0x0003e20000100800 */
[----:B--2---:R-:W-:Y:S03]  /*7a820*/  HMMA.16816.F32 R4, R8, R16, R4 ;  /* 0x000000100804723c */ /* 0x004fe60000001804 */
[----:B------:R-:W2:Y:S04]  /*7a830*/  LDL.LU.64 R16, [R1+0x590] ;  /* 0x0005900001107983 */ /* 0x000ea80000300a00 */
[----:B------:R-:W2:Y:S01]  /*7a840*/  LDL.LU.64 R18, [R1+0x598] ;  /* 0x0005980001127983 */ /* 0x000ea20000300a00 */
[----:B0-----:R-:W-:-:S02]  /*7a850*/  IMAD.MOV.U32 R14, RZ, RZ, R24 ;  /* 0x000000ffff0e7224 */ /* 0x001fc400078e0018 */
[----:B-1----:R-:W-:Y:S11]  /*7a860*/  IMAD.MOV.U32 R15, RZ, RZ, R25 ;  /* 0x000000ffff0f7224 */ /* 0x002ff600078e0019 */
[----:B------:R-:W-:Y:S02]  /*7a870*/  @!UPT UIADD3 URZ, URZ, URZ, URZ ;  /* 0x0000003f3f3ff290 */ /* 0x000fe4000fffe03f */
[----:B------:R-:W-:Y:S04]  /*7a880*/  STL.64 [R1+0x5b0], R4 ;  /* 0x0005b00401007387 */ /* 0x000fe80000100a00 */
[----:B------:R4:W-:Y:S02]  /*7a890*/  STL.64 [R1+0x5b8], R6 ;  /* 0x0005b80601007387 */ /* 0x0009e40000100a00 */
[C---:B----4-:R-:W-:Y:S11]  /*7a8a0*/  HMMA.16816.F32 R4, R8.reuse, R24, R20 ;  /* 0x000000180804723c */ /* 0x050ff60000001814 */
[----:B------:R-:W-:Y:S11]  /*7a8b0*/  @!UPT UIADD3 URZ, URZ, URZ, URZ ;  /* 0x0000003f3f3ff290 */ /* 0x000ff6000fffe03f */
[----:B------:R-:W-:Y:S01]  /*7a8c0*/  @!UPT UIADD3 URZ, URZ, URZ, URZ ;  /* 0x0000003f3f3ff290 */ /* 0x000fe2000fffe03f */
[----:B------:R-:W-:Y:S04]  /*7a8d0*/  STL.64 [R1+0x5a0], R4 ;  /* 0x0005a00401007387 */ /* 0x000fe80000100a00 */
[----:B------:R-:W-:Y:S04]  /*7a8e0*/  STL.64 [R1+0x5a8], R6 ;  /* 0x0005a80601007387 */ /* 0x000fe80000100a00 */
[----:B------:R-:W3:Y:S04]  /*7a8f0*/  LDL.LU.64 R20, [R1+0x580] ;  /* 0x0005800001147983 */ /* 0x000ee80000300a00 */
[----:B------:R-:W4:Y:S04]  /*7a900*/  LDL.LU.64 R22, [R1+0x588] ;  /* 0x0005880001167983 */ /* 0x000f280000300a00 */
[----:B----4-:R-:W-:Y:S04]  /*7a910*/  STL.64 [R1+0x5e30], R22 ;  /* 0x005e301601007387 */ /* 0x010fe80000100a00 */
[----:B---3--:R0:W-:Y:S04]  /*7a920*/  STL.64 [R1+0x5e28], R20 ;  /* 0x005e281401007387 */ /* 0x0081e80000100a00 */
[----:B0-----:R-:W2:Y:S04]  /*7a930*/  LDL.LU.64 R20, [R1+0x190] ;  /* 0x0001900001147983 */ /* 0x001ea80000300a00 */
[----:B------:R-:W3:Y:S04]  /*7a940*/  LDL.LU.64 R4, [R1+0x570] ;  /* 0x0005700001047983 */ /* 0x000ee80000300a00 */
[----:B------:R-:W3:Y:S04]  /*7a950*/  LDL.LU.64 R6, [R1+0x578] ;  /* 0x0005780001067983 */ /* 0x000ee80000300a00 */
[----:B------:R-:W4:Y:S04]  /*7a960*/  LDL.LU.64 R24, [R1+0x560] ;  /* 0x0005600001187983 */ /* 0x000f280000300a00 */
[----:B------:R-:W3:Y:S01]  /*7a970*/  LDL.LU.64 R26, [R1+0x568] ;  /* 0x00056800011a7983 */ /* 0x000ee20000300a00 */
[----:B--2---:R-:W-:Y:S03]  /*7a980*/  HMMA.16816.F32 R16, R8, R20, R16 ;  /* 0x000000140810723c */ /* 0x004fe60000001810 */
[----:B---3--:R-:W-:Y:S04]  /*7a990*/  STL.64 [R1+0x5e18], R26 ;  /* 0x005e181a01007387 */ /* 0x008fe80000100a00 */
[----:B----4-:R0:W-:Y:S04]  /*7a9a0*/  STL.64 [R1+0x5e10], R24 ;  /* 0x005e101801007387 */ /* 0x0101e80000100a00 */
[----:B0-----:R-:W2:Y:S04]  /*7a9b0*/  LDL.LU.64 R24, [R1+0x170] ;  /* 0x0001700001187983 */ /* 0x001ea80000300a00 */
[----:B------:R-:W-:Y:S08]  /*7a9c0*/  STL [R1+0x5d10], R14 ;  /* 0x005d100e01007387 */ /* 0x000ff00000100800 */
[----:B------:R0:W-:Y:S04]  /*7a9d0*/  STL.64 [R1+0x590], R16 ;  /* 0x0005901001007387 */ /* 0x0001e80000100a00 */
[----:B------:R1:W-:Y:S04]  /*7a9e0*/  STL.64 [R1+0x598], R18 ;  /* 0x0005981201007387 */ /* 0x0003e80000100a00 */
[----:B0-----:R-:W3:Y:S01]  /*7a9f0*/  LDL.LU.64 R16, [R1+0x5e38] ;  /* 0x005e380001107983 */ /* 0x001ee20000300a00 */
[----:B-1----:R-:W-:-:S03]  /*7aa00*/  IMAD.MOV.U32 R19, RZ, RZ, R20 ;  /* 0x000000ffff137224 */ /* 0x002fc600078e0014 */
[----:B------:R-:W4:Y:S01]  /*7aa10*/  LDL.LU.64 R22, [R1+0x5e30] ;  /* 0x005e300001167983 */ /* 0x000f220000300a00 */
[----:B------:R-:W-:-:S03]  /*7aa20*/  IMAD.MOV.U32 R18, RZ, RZ, R21 ;  /* 0x000000ffff127224 */ /* 0x000fc600078e0015 */
[----:B------:R-:W4:Y:S04]  /*7aa30*/  LDL.LU.64 R20, [R1+0x5e28] ;  /* 0x005e280001147983 */ /* 0x000f280000300a00 */
[----:B------:R-:W-:Y:S04]  /*7aa40*/  STL.64 [R1+0x5d00], R18 ;  /* 0x005d001201007387 */ /* 0x000fe80000100a00 */
[----:B---3--:R0:W-:Y:S04]  /*7aa50*/  STL.64 [R1+0x5cf8], R16 ;  /* 0x005cf81001007387 */ /* 0x0081e80000100a00 */
[----:B0-----:R-:W4:Y:S01]  /*7aa60*/  LDL R16, [R1+0x180] ;  /* 0x0001800001107983 */ /* 0x001f220000100800 */
[----:B------:R-:W-:-:S07]  /*7aa70*/  IMAD.MOV.U32 R17, RZ, RZ, R29 ;  /* 0x000000ffff117224 */ /* 0x000fce00078e001d */
[C---:B----4-:R-:W-:Y:S01]  /*7aa80*/  HMMA.16816.F32 R16, R8.reuse, R16, R20 ;  /* 0x000000100810723c */ /* 0x050fe20000001814 */
[----:B------:R-:W3:Y:S11]  /*7aa90*/  LDL.LU.64 R20, [R1+0x5e20] ;  /* 0x005e200001147983 */ /* 0x000ef60000300a00 */
[----:B------:R-:W-:Y:S11]  /*7aaa0*/  @!UPT UIADD3 URZ, URZ, URZ, URZ ;  /* 0x0000003f3f3ff290 */ /* 0x000ff6000fffe03f */
[----:B------:R0:W-:Y:S04]  /*7aab0*/  STL.64 [R1+0x580], R16 ;  /* 0x0005801001007387 */ /* 0x0001e80000100a00 */
[----:B------:R-:W-:Y:S04]  /*7aac0*/  STL [R1+0x588], R18 ;  /* 0x0005881201007387 */ /* 0x000fe80000100800 */
[----:B0-----:R-:W4:Y:S01]  /*7aad0*/  LDL.LU.64 R16, [R1+0x140] ;  /* 0x0001400001107983 */ /* 0x001f220000300a00 */
[----:B--2---:R-:W-:Y:S01]  /*7aae0*/  HMMA.16816.F32 R4, R8, R24, R4 ;  /* 0x000000180804723c */ /* 0x004fe20000001804 */
[----:B------:R-:W-:-:S02]  /*7aaf0*/  IMAD.MOV.U32 R23, RZ, RZ, R19 ;  /* 0x000000ffff177224 */ /* 0x000fc400078e0013 */
[----:B------:R-:W-:Y:S01]  /*7ab00*/  IMAD.MOV.U32 R22, RZ, RZ, R25 ;  /* 0x000000ffff167224 */ /* 0x000fe200078e0019 */
[----:B----4-:R0:W-:Y:S04]  /*7ab10*/  STL.64 [R1+0x5e08], R16 ;  /* 0x005e081001007387 */ /* 0x0101e80000100a00 */
[----:B0-----:R-:W2:Y:S04]  /*7ab20*/  LDL.LU.64 R16, [R1+0x160] ;  /* 0x0001600001107983 */ /* 0x001ea80000300a00 */
[----:B------:R-:W-:Y:S11]  /*7ab30*/  STL [R1+0x5a80], R23 ;  /* 0x005a801701007387 */ /* 0x000ff60000100800 */
[----:B------:R0:W-:Y:S04]  /*7ab40*/  STL.64 [R1+0x570], R4 ;  /* 0x0005700401007387 */ /* 0x0001e80000100a00 */
[----:B------:R-:W-:Y:S04]  /*7ab50*/  STL.64 [R1+0x578], R6 ;  /* 0x0005780601007387 */ /* 0x000fe80000100a00 */
[----:B------:R-:W4:Y:S01]  /*7ab60*/  LDL.LU.64 R26, [R1+0x5e18] ;  /* 0x005e1800011a7983 */ /* 0x000f220000300a00 */
[----:B0-----:R-:W-:-:S03]  /*7ab70*/  IMAD.MOV.U32 R5, RZ, RZ, R24 ;  /* 0x000000ffff057224 */ /* 0x001fc600078e0018 */
[----:B------:R-:W4:Y:S01]  /*7ab80*/  LDL.LU.64 R24, [R1+0x5e10] ;  /* 0x005e100001187983 */ /* 0x000f220000300a00 */
[----:B--2---:R-:W-:Y:S01]  /*7ab90*/  IMAD.MOV.U32 R14, RZ, RZ, R16 ;  /* 0x000000ffff0e7224 */ /* 0x004fe200078e0010 */
[----:B----4-:R-:W-:Y:S01]  /*7aba0*/  HMMA.16816.F32 R24, R8, R16, R24 ;  /* 0x000000100818723c */ /* 0x010fe20000001818 */
[----:B------:R-:W-:Y:S02]  /*7abb0*/  IMAD.MOV.U32 R4, RZ, RZ, R17 ;  /* 0x000000ffff047224 */ /* 0x000fe400078e0011 */
[----:B------:R-:W2:Y:S11]  /*7abc0*/  LDL.LU.64 R16, [R1+0x5e08] ;  /* 0x005e080001107983 */ /* 0x000eb60000300a00 */
[----:B------:R-:W-:Y:S09]  /*7abd0*/  @!UPT UIADD3 URZ, URZ, URZ, URZ ;  /* 0x0000003f3f3ff290 */ /* 0x000ff2000fffe03f */
[----:B------:R0:W-:Y:S04]  /*7abe0*/  STL.64 [R1+0x560], R24 ;  /* 0x0005601801007387 */ /* 0x0001e80000100a00 */
[----:B------:R-:W-:Y:S04]  /*7abf0*/  STL [R1+0x568], R26 ;  /* 0x0005681a01007387 */ /* 0x000fe80000100800 */
[----:B0-----:R-:W4:Y:S04]  /*7ac00*/  LDL.LU.64 R24, [R1+0x5e00] ;  /* 0x005e000001187983 */ /* 0x001f280000300a00 */
[----:B------:R0:W-:Y:S04]  /*7ac10*/  STL.64 [R1+0x5d38], R4 ;  /* 0x005d380401007387 */ /* 0x0001e80000100a00 */
[----:B0-----:R-:W4:Y:S04]  /*7ac20*/  LDL.LU.64 R4, [R1+0x550] ;  /* 0x0005500001047983 */ /* 0x001f280000300a00 */
[----:B------:R-:W4:Y:S01]  /*7ac30*/  LDL.LU.64 R6, [R1+0x558] ;  /* 0x0005580001067983 */ /* 0x000f220000300a00 */
[----:B------:R-:W-:-:S05]  /*7ac40*/  IMAD.MOV.U32 R23, RZ, RZ, R27 ;  /* 0x000000ffff177224 */ /* 0x000fca00078e001b */
[----:B------:R-:W-:Y:S04]  /*7ac50*/  STL.64 [R1+0x5d20], R22 ;  /* 0x005d201601007387 */ /* 0x000fe80000100a00 */
[----:B---3--:R0:W-:Y:S01]  /*7ac60*/  STL.64 [R1+0x5d18], R20 ;  /* 0x005d181401007387 */ /* 0x0081e20000100a00 */
[C---:B----4-:R-:W-:Y:S11]  /*7ac70*/  HMMA.16816.F32 R24, R8.reuse, R24, R4 ;  /* 0x000000180818723c */ /* 0x050ff60000001804 */
[----:B------:R-:W-:Y:S11]  /*7ac80*/  @!UPT UIADD3 URZ, URZ, URZ, URZ ;  /* 0x0000003f3f3ff290 */ /* 0x000ff6000fffe03f */
[----:B------:R-:W-:Y:S01]  /*7ac90*/  @!UPT UIADD3 URZ, URZ, URZ, URZ ;  /* 0x0000003f3f3ff290 */ /* 0x000fe2000fffe03f */
[----:B------:R-:W-:Y:S04]  /*7aca0*/  STL.64 [R1+0x550], R24 ;  /* 0x0005501801007387 */ /* 0x000fe80000100a00 */
[----:B------:R-:W-:Y:S04]  /*7acb0*/  STL [R1+0x558], R26 ;  /* 0x0005581a01007387 */ /* 0x000fe80000100800 */
[----:B0-----:R-:W3:Y:S04]  /*7acc0*/  LDL.LU.64 R20, [R1+0xc0] ;  /* 0x0000c00001147983 */ /* 0x001ee80000300a00 */
[----:B---3--:R0:W-:Y:S04]  /*7acd0*/  STL.64 [R1+0x5da0], R20 ;  /* 0x005da01401007387 */ /* 0x0081e80000100a00 */
[----:B0-----:R-:W3:Y:S04]  /*7ace0*/  LDL R20, [R1+0xd0] ;  /* 0x0000d00001147983 */ /* 0x001ee80000100800 */
[----:B------:R-:W3:Y:S04]  /*7acf0*/  LDL R21, [R1+0xd4] ;  /* 0x0000d40001157983 */ /* 0x000ee80000100800 */
[----:B---3--:R-:W-:Y:S04]  /*7ad00*/  STL.64 [R1+0x5db8], R20 ;  /* 0x005db81401007387 */ /* 0x008fe80000100a00 */
[----:B------:R-:W3:Y:S04]  /*7ad10*/  LDL.LU.64 R4, [R1+0x90] ;  /* 0x0000900001047983 */ /* 0x000ee80000300a00 */
[----:B---3--:R0:W-:Y:S04]  /*7ad20*/  STL.64 [R1+0x5d80], R4 ;  /* 0x005d800401007387 */ /* 0x0081e80000100a00 */
[----:B0-----:R-:W3:Y:S04]  /*7ad30*/  LDL R4, [R1+0xf0] ;  /* 0x0000f00001047983 */ /* 0x001ee80000100800 */
[----:B------:R-:W3:Y:S04]  /*7ad40*/  LDL R5, [R1+0xf4] ;  /* 0x0000f40001057983 */ /* 0x000ee80000100800 */
[----:B---3--:R0:W-:Y:S04]  /*7ad50*/  STL.64 [R1+0x5dc8], R4 ;  /* 0x005dc80401007387 */ /* 0x0081e80000100a00 */
[----:B0-----:R-:W2:Y:S04]  /*7ad60*/  LDL.LU.64 R4, [R1+0x540] ;  /* 0x0005400001047983 */ /* 0x001ea80000300a00 */
[----:B------:R-:W2:Y:S04]  /*7ad70*/  LDL.LU.64 R6, [R1+0x548] ;  /* 0x0005480001067983 */ /* 0x000ea80000300a00 */
[----:B------:R-:W3:Y:S04]  /*7ad80*/  LDL R24, [R1+0x100] ;  /* 0x0001000001187983 */ /* 0x000ee80000100800 */
[----:B------:R-:W3:Y:S04]  /*7ad90*/  LDL R25, [R1+0x104] ;  /* 0x0001040001197983 */ /* 0x000ee80000100800 */
[----:B------:R-:W4:Y:S04]  /*7ada0*/  LDL R20, [R1+0x130] ;  /* 0x0001300001147983 */ /* 0x000f280000100800 */
[----:B------:R-:W4:Y:S04]  /*7adb0*/  LDL R21, [R1+0x134] ;  /* 0x0001340001157983 */ /* 0x000f280000100800 */
[----:B---3--:R0:W-:Y:S04]  /*7adc0*/  STL.64 [R1+0x5dd0], R24 ;  /* 0x005dd01801007387 */ /* 0x0081e80000100a00 */
[----:B0-----:R-:W3:Y:S04]  /*7add0*/  LDL R24, [R1+0x110] ;  /* 0x0001100001187983 */ /* 0x001ee80000100800 */
[----:B------:R-:W3:Y:S01]  /*7ade0*/  LDL R25, [R1+0x114] ;  /* 0x0001140001197983 */ /* 0x000ee20000100800 */
[----:B--2---:R-:W-:Y:S01]  /*7adf0*/  HMMA.16816.F32 R4, R8, R16, R4 ;  /* 0x000000100804723c */ /* 0x004fe20000001804 */
[----:B------:R-:W-:-:S02]  /*7ae00*/  IMAD.MOV.U32 R29, RZ, RZ, R27 ;  /* 0x000000ffff1d7224 */ /* 0x000fc400078e001b */
[----:B------:R-:W-:Y:S02]  /*7ae10*/  IMAD.MOV.U32 R12, RZ, RZ, R16 ;  /* 0x000000ffff0c7224 */ /* 0x000fe400078e0010 */
[----:B------:R-:W-:Y:S01]  /*7ae20*/  IMAD.MOV.U32 R13, RZ, RZ, R17 ;  /* 0x000000ffff0d7224 */ /* 0x000fe200078e0011 */
[----:B---3--:R0:W-:Y:S04]  /*7ae30*/  STL.64 [R1+0x5de8], R24 ;  /* 0x005de81801007387 */ /* 0x0081e80000100a00 */
[----:B0-----:R-:W2:Y:S04]  /*7ae40*/  LDL.64 R24, [R1+0x120] ;  /* 0x0001200001187983 */ /* 0x001ea80000100a00 */
[----:B------:R-:W-:Y:S09]  /*7ae50*/  STL [R1+0x5be0], R29 ;  /* 0x005be01d01007387 */ /* 0x000ff20000100800 */
[----:B------:R-:W-:Y:S04]  /*7ae60*/  STL.64 [R1+0x540], R4 ;  /* 0x0005400401007387 */ /* 0x000fe80000100a00 */
[----:B------:R-:W-:Y:S04]  /*7ae70*/  STL.64 [R1+0x548], R6 ;  /* 0x0005480601007387 */ /* 0x000fe80000100a00 */
[----:B------:R-:W3:Y:S04]  /*7ae80*/  LDL.LU.64 R16, [R1+0x80] ;  /* 0x0000800001107983 */ /* 0x000ee80000300a00 */
[----:B---3--:R0:W-:Y:S04]  /*7ae90*/  STL.64 [R1+0x5d78], R16 ;  /* 0x005d781001007387 */ /* 0x0081e80000100a00 */
[----:B0-----:R-:W3:Y:S01]  /*7aea0*/  LDL R16, [R1+0xe0] ;  /* 0x0000e00001107983 */ /* 0x001ee20000100800 */
[----:B------:R-:W-:-:S05]  /*7aeb0*/  IMAD.MOV.U32 R17, RZ, RZ, R3 ;  /* 0x000000ffff117224 */ /* 0x000fca00078e0003 */
[----:B---3--:R0:W-:Y:S04]  /*7aec0*/  STL.64 [R1+0x5dc0], R16 ;  /* 0x005dc01001007387 */ /* 0x0081e80000100a00 */
[----:B0-----:R-:W4:Y:S04]  /*7aed0*/  LDL.LU.64 R16, [R1+0x530] ;  /* 0x0005300001107983 */ /* 0x001f280000300a00 */
[----:B------:R-:W4:Y:S04]  /*7aee0*/  LDL.LU.64 R18, [R1+0x538] ;  /* 0x0005380001127983 */ /* 0x000f280000300a00 */
[----:B------:R-:W-:Y:S04]  /*7aef0*/  STL.64 [R1+0x5d48], R14 ;  /* 0x005d480e01007387 */ /* 0x000fe80000100a00 */
[----:B------:R-:W-:Y:S04]  /*7af00*/  STL.64 [R1+0x5d40], R12 ;  /* 0x005d400c01007387 */ /* 0x000fe80000100a00 */
[----:B------:R-:W3:Y:S04]  /*7af10*/  LDL.LU.64 R4, [R1+0x8f0] ;  /* 0x0008f00001047983 */ /* 0x000ee80000300a00 */
[----:B------:R-:W2:Y:S04]  /*7af20*/  LDL.LU.64 R6, [R1+0x8f8] ;  /* 0x0008f80001067983 */ /* 0x000ea80000300a00 */
[----:B--2---:R-:W-:Y:S04]  /*7af30*/  STL.64 [R1+0x5de0], R6 ;  /* 0x005de00601007387 */ /* 0x004fe80000100a00 */
[----:B---3--:R0:W-:Y:S04]  /*7af40*/  STL.64 [R1+0x5dd8], R4 ;  /* 0x005dd80401007387 */ /* 0x0081e80000100a00 */
[----:B0-----:R-:W2:Y:S04]  /*7af50*/  LDL.LU.64 R4, [R1+0x900] ;  /* 0x0009000001047983 */ /* 0x001ea80000300a00 */
[----:B------:R-:W3:Y:S01]  /*7af60*/  LDL.LU.64 R6, [R1+0x908] ;  /* 0x0009080001067983 */ /* 0x000ee20000300a00 */
[----:B------:R-:W-:-:S02]  /*7af70*/  IMAD.MOV.U32 R12, RZ, RZ, R2 ;  /* 0x000000ffff0c7224 */ /* 0x000fc400078e0002 */
[----:B------:R-:W-:Y:S01]  /*7af80*/  IMAD.MOV.U32 R13, RZ, RZ, R0 ;  /* 0x000000ffff0d7224 */ /* 0x000fe200078e0000 */
[----:B---3--:R-:W-:Y:S04]  /*7af90*/  STL.64 [R1+0x5df8], R6 ;  /* 0x005df80601007387 */ /* 0x008fe80000100a00 */
[----:B--2---:R0:W-:Y:S04]  /*7afa0*/  STL.64 [R1+0x5df0], R4 ;  /* 0x005df00401007387 */ /* 0x0041e80000100a00 */
[----:B0-----:R-:W2:Y:S04]  /*7afb0*/  LDL.LU.64 R4, [R1+0x910] ;  /* 0x0009100001047983 */ /* 0x001ea80000300a00 */
[----:B------:R-:W2:Y:S04]  /*7afc0*/  LDL.LU.64 R6, [R1+0x918] ;  /* 0x0009180001067983 */ /* 0x000ea80000300a00 */
[----:B------:R0:W-:Y:S04]  /*7afd0*/  STL.64 [R1+0x5d88], R12 ;  /* 0x005d880c01007387 */ /* 0x0001e80000100a00 */
[----:B0-----:R-:W3:Y:S04]  /*7afe0*/  LDL.LU.64 R12, [R1+0xb0] ;  /* 0x0000b000010c7983 */ /* 0x001ee80000300a00 */
[----:B---3--:R4:W-:Y:S02]  /*7aff0*/  STL.64 [R1+0x5d98], R12 ;  /* 0x005d980c01007387 */ /* 0x0089e40000100a00 */
[C---:B----4-:R-:W-:Y:S02]  /*7b000*/  HMMA.16816.F32 R12, R8.reuse, R20, R16 ;  /* 0x00000014080c723c */ /* 0x050fe40000001810 */
[----:B------:R-:W3:Y:S04]  /*7b010*/  LDL.LU.64 R16, [R1+0x8e0] ;  /* 0x0008e00001107983 */ /* 0x000ee80000300a00 */
[----:B------:R-:W3:Y:S11]  /*7b020*/  LDL.LU.64 R18, [R1+0x8e8] ;  /* 0x0008e80001127983 */ /* 0x000ef60000300a00 */
[----:B------:R-:W-:Y:S06]  /*7b030*/  @!UPT UIADD3 URZ, URZ, URZ, URZ ;  /* 0x0000003f3f3ff290 */ /* 0x000fec000fffe03f */
[----:B------:R0:W-:Y:S04]  /*7b040*/  STL.64 [R1+0x530], R12 ;  /* 0x0005300c01007387 */ /* 0x0001e80000100a00 */
[----:B------:R1:W-:Y:S04]  /*7b050*/  STL.64 [R1+0x538], R14 ;  /* 0x0005380e01007387 */ /* 0x0003e80000100a00 */
[----:B------:R-:W4:Y:S04]  /*7b060*/  LDL.LU.64 R20, [R1+0x8d0] ;  /* 0x0008d00001147983 */ /* 0x000f280000300a00 */
[----:B------:R-:W4:Y:S04]  /*7b070*/  LDL.LU.64 R22, [R1+0x8d8] ;  /* 0x0008d80001167983 */ /* 0x000f280000300a00 */
[----:B0-----:R-:W3:Y:S04]  /*7b080*/  LDL.LU.64 R12, [R1+0x8b0] ;  /* 0x0008b000010c7983 */ /* 0x001ee80000300a00 */
[----:B-1----:R-:W3:Y:S01]  /*7b090*/  LDL.LU.64 R14, [R1+0x8b8] ;  /* 0x0008b800010e7983 */ /* 0x002ee20000300a00 */
[----:B--2---:R-:W-:Y:S01]  /*7b0a0*/  HMMA.16816.F32 R4, R8, R24, R4 ;  /* 0x000000180804723c */ /* 0x004fe20000001804 */
[----:B------:R-:W-:-:S02]  /*7b0b0*/  IMAD.MOV.U32 R0, RZ, RZ, R25 ;  /* 0x000000ffff007224 */ /* 0x000fc400078e0019 */
[----:B---3--:R-:W-:Y:S04]  /*7b0c0*/  STL.64 [R1+0x5db0], R14 ;  /* 0x005db00e01007387 */ /* 0x008fe80000100a00 */
[----:B------:R0:W-:Y:S04]  /*7b0d0*/  STL.64 [R1+0x5da8], R12 ;  /* 0x005da80c01007387 */ /* 0x0001e80000100a00 */
[----:B0-----:R-:W2:Y:S04]  /*7b0e0*/  LDL.LU.64 R12, [R1+0x8c0] ;  /* 0x0008c000010c7983 */ /* 0x001ea80000300a00 */
[----:B------:R-:W2:Y:S08]  /*7b0f0*/  LDL.LU.64 R14, [R1+0x8c8] ;  /* 0x0008c800010e7983 */ /* 0x000eb00000300a00 */
[----:B------:R-:W-:Y:S04]  /*7b100*/  STL.64 [R1+0x520], R4 ;  /* 0x0005200401007387 */ /* 0x000fe80000100a00 */
[----:B------:R0:W-:Y:S04]  /*7b110*/  STL.64 [R1+0x528], R6 ;  /* 0x0005280601007387 */ /* 0x0001e80000100a00 */
[----:B0-----:R-:W3:Y:S04]  /*7b120*/  LDL.LU.64 R6, [R1+0x5df8] ;  /* 0x005df80001067983 */ /* 0x001ee80000300a00 */
[----:B------:R-:W3:Y:S04]  /*7b130*/  LDL.LU.64 R4, [R1+0x5df0] ;  /* 0x005df00001047983 */ /* 0x000ee80000300a00 */
[----:B------:R-:W3:Y:S04]  /*7b140*/  LDL.LU.64 R24, [R1+0x5de8] ;  /* 0x005de80001187983 */ /* 0x000ee80000300a00 */
[----:B------:R-:W-:Y:S01]  /*7b150*/  STL [R1+0x5c64], R0 ;  /* 0x005c640001007387 */ /* 0x000fe20000100800 */
[C---:B---3--:R-:W-:Y:S03]  /*7b160*/  HMMA.16816.F32 R24, R8.reuse, R24, R4 ;  /* 0x000000180818723c */ /* 0x048fe60000001804 */
[----:B------:R-:W3:Y:S04]  /*7b170*/  LDL.LU.64 R6, [R1+0x5de0] ;  /* 0x005de00001067983 */ /* 0x000ee80000300a00 */
[----:B------:R-:W3:Y:S11]  /*7b180*/  LDL.LU.64 R4, [R1+0x5dd8] ;  /* 0x005dd80001047983 */ /* 0x000ef60000300a00 */
[----:B------:R-:W-:Y:S05]  /*7b190*/  @!UPT UIADD3 URZ, URZ, URZ, URZ ;  /* 0x0000003f3f3ff290 */ /* 0x000fea000fffe03f */
[----:B------:R0:W-:Y:S04]  /*7b1a0*/  STL.64 [R1+0x510], R24 ;  /* 0x0005101801007387 */ /* 0x0001e80000100a00 */
[----:B------:R3:W-:Y:S04]  /*7b1b0*/  STL.64 [R1+0x518], R26 ;  /* 0x0005181a01007387 */ /* 0x0007e80000100a00 */
[----:B0-----:R-:W3:Y:S02]  /*7b1c0*/  LDL.LU.64 R24, [R1+0x5dd0] ;  /* 0x005dd00001187983 */ /* 0x001ee40000300a00 */
[C---:B---3--:R-:W-:Y:S02]  /*7b1d0*/  HMMA.16816.F32 R24, R8.reuse, R24, R4 ;  /* 0x000000180818723c */ /* 0x048fe40000001804 */
[----:B------:R-:W3:Y:S11]  /*7b1e0*/  LDL.LU.64 R4, [R1+0x5dc8] ;  /* 0x005dc80001047983 */ /* 0x000ef60000300a00 */
[----:B------:R-:W-:Y:S10]  /*7b1f0*/  @!UPT UIADD3 URZ, URZ, URZ, URZ ;  /* 0x0000003f3f3ff290 */ /* 0x000ff4000fffe03f */
[----:B------:R0:W-:Y:S04]  /*7b200*/  STL.64 [R1+0x500], R24 ;  /* 0x0005001801007387 */ /* 0x0001e80000100a00 */
[----:B------:R-:W-:Y:S04]  /*7b210*/  STL.64 [R1+0x508], R26 ;  /* 0x0005081a01007387 */ /* 0x000fe80000100a00 */
[----:B0-----:R-:W2:Y:S01]  /*7b220*/  LDL.64 R24, [R1+0x70] ;  /* 0x0000700001187983 */ /* 0x001ea20000100a00 */
[C---:B---3--:R-:W-:Y:S03]  /*7b230*/  HMMA.16816.F32 R4, R8.reuse, R4, R16 ;  /* 0x000000040804723c */ /* 0x048fe60000001810 */
[----:B--2---:R0:W-:Y:S04]  /*7b240*/  STL.64 [R1+0x5d90], R24 ;  /* 0x005d901801007387 */ /* 0x0041e80000100a00 */
[----:B0-----:R-:W2:Y:S04]  /*7b250*/  LDL.LU.64 R24, [R1+0x840] ;  /* 0x0008400001187983 */ /* 0x001ea80000300a00 */
[----:B------:R-:W2:Y:S04]  /*7b260*/  LDL.LU.64 R26, [R1+0x848] ;  /* 0x00084800011a7983 */ /* 0x000ea80000300a00 */
[----:B------:R-:W4:Y:S08]  /*7b270*/  LDL.LU.64 R16, [R1+0x5dc0] ;  /* 0x005dc00001107983 */ /* 0x000f300000300a00 */
[----:B------:R0:W-:Y:S04]  /*7b280*/  STL.64 [R1+0x4f0], R4 ;  /* 0x0004f00401007387 */ /* 0x0001e80000100a00 */
[----:B------:R1:W-:Y:S04]  /*7b290*/  STL.64 [R1+0x4f8], R6 ;  /* 0x0004f80601007387 */ /* 0x0003e80000100a00 */
[----:B0-----:R-:W3:Y:S04]  /*7b2a0*/  LDL.LU.64 R4, [R1+0x830] ;  /* 0x0008300001047983 */ /* 0x001ee80000300a00 */
[----:B-1----:R-:W3:Y:S01]  /*7b2b0*/  LDL.LU.64 R6, [R1+0x838] ;  /* 0x0008380001067983 */ /* 0x002ee20000300a00 */
[C---:B----4-:R-:W-:Y:S03]  /*7b2c0*/  HMMA.16816.F32 R16, R8.reuse, R16, R20 ;  /* 0x000000100810723c */ /* 0x050fe60000001814 */
[----:B------:R-:W4:Y:S11]  /*7b2d0*/  LDL.LU.64 R20, [R1+0x5db8] ;  /* 0x005db80001147983 */ /* 0x000f360000300a00 */
[----:B------:R-:W-:Y:S09]  /*7b2e0*/  @!UPT UIADD3 URZ, URZ, URZ, URZ ;  /* 0x0000003f3f3ff290 */ /* 0x000ff2000fffe03f */
[----:B------:R0:W-:Y:S04]  /*7b2f0*/  STL.64 [R1+0x4e0], R16 ;  /* 0x0004e01001007387 */ /* 0x0001e80000100a00 */
[----:B------:R1:W-:Y:S04]  /*7b300*/  STL.64 [R1+0x4e8], R18 ;  /* 0x0004e81201007387 */ /* 0x0003e80000100a00 */
[----:B0-----:R-:W2:Y:S04]  /*7b310*/  LDL.LU.64 R16, [R1+0x820] ;  /* 0x0008200001107983 */ /* 0x001ea80000300a00 */
[----:B-1----:R-:W2:Y:S01]  /*7b320*/  LDL.LU.64 R18, [R1+0x828] ;  /* 0x0008280001127983 */ /* 0x002ea20000300a00 */
[C---:B----4-:R-:W-:Y:S03]  /*7b330*/  HMMA.16816.F32 R20, R8.reuse, R20, R12 ;  /* 0x000000140814723c */ /* 0x050fe6000000180c */
[----:B------:R-:W4:Y:S04]  /*7b340*/  LDL.LU.64 R14, [R1+0x5db0] ;  /* 0x005db000010e7983 */ /* 0x000f280000300a00 */
[----:B------:R-:W4:Y:S11]  /*7b350*/  LDL.LU.64 R12, [R1+0x5da8] ;  /* 0x005da800010c7983 */ /* 0x000f360000300a00 */
[----:B------:R-:W-:Y:S05]  /*7b360*/  @!UPT UIADD3 URZ, URZ, URZ, URZ ;  /* 0x0000003f3f3ff290 */ /* 0x000fea000fffe03f */
[----:B------:R0:W-:Y:S04]  /*7b370*/  STL.64 [R1+0x4d0], R20 ;  /* 0x0004d01401007387 */ /* 0x0001e80000100a00 */
[----:B------:R-:W-:Y:S04]  /*7b380*/  STL.64 [R1+0x4d8], R22 ;  /* 0x0004d81601007387 */ /* 0x000fe80000100a00 */
[----:B0-----:R-:W4:Y:S02]  /*7b390*/  LDL.LU.64 R20, [R1+0x5da0] ;  /* 0x005da00001147983 */ /* 0x001f240000300a00 */
[----:B----4-:R-:W-:Y:S11]  /*7b3a0*/  HMMA.16816.F32 R12, R8, R20, R12 ;  /* 0x00000014080c723c */ /* 0x010ff6000000180c */
[----:B------:R-:W-:Y:S11]  /*7b3b0*/  @!UPT UIADD3 URZ, URZ, URZ, URZ ;  /* 0x0000003f3f3ff290 */ /* 0x000ff6000fffe03f */
[----:B------:R-:W-:Y:S01]  /*7b3c0*/  @!UPT UIADD3 URZ, URZ, URZ, URZ ;  /* 0x0000003f3f3ff290 */ /* 0x000fe2000fffe03f */
[----:B------:R0:W-:Y:S04]  /*7b3d0*/  STL.64 [R1+0x4c0], R12 ;  /* 0x0004c00c01007387 */ /* 0x0001e80000100a00 */
[----:B------:R-:W-:Y:S04]  /*7b3e0*/  STL.64 [R1+0x4c8], R14 ;  /* 0x0004c80e01007387 */ /* 0x000fe80000100a00 */
[----:B0-----:R-:W2:Y:S01]  /*7b3f0*/  LDL.LU.64 R12, [R1+0x5d98] ;  /* 0x005d9800010c7983 */ /* 0x001ea20000300a00 */
[----:B------:R-:W-:Y:S02]  /*7b400*/  IMAD.MOV.U32 R2, RZ, RZ, R21 ;  /* 0x000000ffff027224 */ /* 0x000fe400078e0015 */
[----:B------:R-:W-:-:S02]  /*7b410*/  IMAD.MOV.U32 R3, RZ, RZ, R20 ;  /* 0x000000ffff037224 */ /* 0x000fc400078e0014 */
[----:B------:R-:W4:Y:S04]  /*7b420*/  LDL.LU.64 R20, [R1+0x810] ;  /* 0x0008100001147983 */ /* 0x000f280000300a00 */
[----:B------:R-:W4:Y:S04]  /*7b430*/  LDL.LU.64 R22, [R1+0x818] ;  /* 0x0008180001167983 */ /* 0x000f280000300a00 */
[----:B------:R-:W-:Y:S04]  /*7b440*/  STL [R1+0x5be8], R2 ;  /* 0x005be80201007387 */ /* 0x000fe80000100800 */
[----:B------:R-:W-:Y:S01]  /*7b450*/  STL [R1+0x5be4], R3 ;  /* 0x005be40301007387 */ /* 0x000fe20000100800 */
[----:B--2---:R-:W-:Y:S01]  /*7b460*/  HMMA.16816.F32 R24, R8, R12, R24 ;  /* 0x0000000c0818723c */ /* 0x004fe20000001818 */
[----:B------:R-:W-:-:S02]  /*7b470*/  IMAD.MOV.U32 R29, RZ, RZ, R12 ;  /* 0x000000ffff1d7224 */ /* 0x000fc400078e000c */
[----:B------:R-:W-:Y:S11]  /*7b480*/  IMAD.MOV.U32 R28, RZ, RZ, R13 ;  /* 0x000000ffff1c7224 */ /* 0x000ff600078e000d */
[----:B------:R-:W-:Y:S09]  /*7b490*/  @!UPT UIADD3 URZ, URZ, URZ, URZ ;  /* 0x0000003f3f3ff290 */ /* 0x000ff2000fffe03f */
[----:B------:R0:W-:Y:S04]  /*7b4a0*/  STL.64 [R1+0x4b0], R24 ;  /* 0x0004b01801007387 */ /* 0x0001e80000100a00 */
[----:B------:R-:W-:Y:S04]  /*7b4b0*/  STL.64 [R1+0x4b8], R26 ;  /* 0x0004b81a01007387 */ /* 0x000fe80000100a00 */
[----:B0-----:R-:W2:Y:S04]  /*7b4c0*/  LDL.LU.64 R24, [R1+0x5d90] ;  /* 0x005d900001187983 */ /* 0x001ea80000300a00 */
[----:B------:R-:W3:Y:S04]  /*7b4d0*/  LDL.LU.64 R12, [R1+0x5d88] ;  /* 0x005d8800010c7983 */ /* 0x000ee80000300a00 */
[----:B------:R-:W-:Y:S04]  /*7b4e0*/  STL [R1+0x5bf0], R28 ;  /* 0x005bf01c01007387 */ /* 0x000fe80000100800 */
[----:B------:R-:W-:Y:S01]  /*7b4f0*/  STL [R1+0x5bec], R29 ;  /* 0x005bec1d01007387 */ /* 0x000fe20000100800 */
[C---:B---3--:R-:W-:Y:S03]  /*7b500*/  HMMA.16816.F32 R12, R8.reuse, R12, R4 ;  /* 0x0000000c080c723c */ /* 0x048fe60000001804 */
[----:B------:R-:W3:Y:S11]  /*7b510*/  LDL.LU.64 R4, [R1+0x5d80] ;  /* 0x005d800001047983 */ /* 0x000ef60000300a00 */
[----:B------:R-:W-:Y:S09]  /*7b520*/  @!UPT UIADD3 URZ, URZ, URZ, URZ ;  /* 0x0000003f3f3ff290 */ /* 0x000ff2000fffe03f */
[----:B------:R0:W-:Y:S04]  /*7b530*/  STL.64 [R1+0x4a0], R12 ;  /* 0x0004a00c01007387 */ /* 0x0001e80000100a00 */
[----:B------:R1:W-:Y:S04]  /*7b540*/  STL.64 [R1+0x4a8], R14 ;  /* 0x0004a80e01007387 */ /* 0x0003e80000100a00 */
[----:B0-----:R-:W2:Y:S04]  /*7b550*/  LDL.LU.64 R12, [R1+0x800] ;  /* 0x00080000010c7983 */ /* 0x001ea80000300a00 */
[----:B-1----:R-:W2:Y:S01]  /*7b560*/  LDL.LU.64 R14, [R1+0x808] ;  /* 0x00080800010e7983 */ /* 0x002ea20000300a00 */
[----:B---3--:R-:W-:Y:S01]  /*7b570*/  HMMA.16816.F32 R16, R8, R4, R16 ;  /* 0x000000040810723c */ /* 0x008fe20000001810 */
[----:B------:R-:W-:-:S02]  /*7b580*/  IMAD.MOV.U32 R2, RZ, RZ, R4 ;  /* 0x000000ffff027224 */ /* 0x000fc400078e0004 */
[----:B------:R-:W-:Y:S11]  /*7b590*/  IMAD.MOV.U32 R3, RZ, RZ, R5 ;  /* 0x000000ffff037224 */ /* 0x000ff600078e0005 */
[----:B------:R-:W-:Y:S09]  /*7b5a0*/  @!UPT UIADD3 URZ, URZ, URZ, URZ ;  /* 0x0000003f3f3ff290 */ /* 0x000ff2000fffe03f */
[----:B------:R0:W-:Y:S04]  /*7b5b0*/  STL.64 [R1+0x490], R16 ;  /* 0x0004901001007387 */ /* 0x0001e80000100a00 */
[----:B------:R-:W-:Y:S04]  /*7b5c0*/  STL.64 [R1+0x498], R18 ;  /* 0x0004981201007387 */ /* 0x000fe80000100a00 */
[----:B0-----:R-:W4:Y:S04]  /*7b5d0*/  LDL.LU.64 R16, [R1+0x5d78] ;  /* 0x005d780001107983 */ /* 0x001f280000300a00 */
[----:B------:R-:W3:Y:S04]  /*7b5e0*/  LDL.LU.64 R4, [R1+0x40] ;  /* 0x0000400001047983 */ /* 0x000ee80000300a00 */
[----:B---3--:R4:W-:Y:S02]  /*7b5f0*/  STL.64 [R1+0x5d68], R4 ;  /* 0x005d680401007387 */ /* 0x0089e40000100a00 */
[C---:B----4-:R-:W-:Y:S02]  /*7b600*/  HMMA.16816.F32 R4, R8.reuse, R16, R20 ;  /* 0x000000100804723c */ /* 0x050fe40000001814 */
[----:B------:R-:W-:Y:S04]  /*7b610*/  STL [R1+0x5bf8], R2 ;  /* 0x005bf80201007387 */ /* 0x000fe80000100800 */
[----:B------:R-:W-:Y:S11]  /*7b620*/  STL [R1+0x5bf4], R3 ;  /* 0x005bf40301007387 */ /* 0x000ff60000100800 */
[----:B------:R-:W-:Y:S06]  /*7b630*/  @!UPT UIADD3 URZ, URZ, URZ, URZ ;  /* 0x0000003f3f3ff290 */ /* 0x000fec000fffe03f */
[----:B------:R-:W-:Y:S04]  /*7b640*/  STL.64 [R1+0x480], R4 ;  /* 0x0004800401007387 */ /* 0x000fe80000100a00 */
[----:B------:R-:W-:Y:S04]  /*7b650*/  STL.64 [R1+0x488], R6 ;  /* 0x0004880601007387 */ /* 0x000fe80000100a00 */
[----:B------:R-:W3:Y:S01]  /*7b660*/  LDL.LU.64 R20, [R1+0x30] ;  /* 0x0000300001147983 */ /* 0x000ee20000300a00 */
[----:B--2---:R-:W-:Y:S01]  /*7b670*/  HMMA.16816.F32 R12, R8, R24, R12 ;  /* 0x00000018080c723c */ /* 0x004fe2000000180c */
[----:B------:R-:W-:-:S02]  /*7b680*/  IMAD.MOV.U32 R28, RZ, RZ, R16 ;  /* 0x000000ffff1c7224 */ /* 0x000fc400078e0010 */
[----:B------:R-:W-:Y:S01]  /*7b690*/  IMAD.MOV.U32 R29, RZ, RZ, R17 ;  /* 0x000000ffff1d7224 */ /* 0x000fe200078e0011 */
[----:B---3--:R0:W-:Y:S04]  /*7b6a0*/  STL.64 [R1+0x5d70], R20 ;  /* 0x005d701401007387 */ /* 0x0081e80000100a00 */
[----:B0-----:R-:W2:Y:S04]  /*7b6b0*/  LDL.LU.64 R20, [R1+0x7f0] ;  /* 0x0007f00001147983 */ /* 0x001ea80000300a00 */
[----:B------:R-:W2:Y:S04]  /*7b6c0*/  LDL.LU.64 R22, [R1+0x7f8] ;  /* 0x0007f80001167983 */ /* 0x000ea80000300a00 */
[----:B------:R-:W-:Y:S04]  /*7b6d0*/  STL [R1+0x5c08], R28 ;  /* 0x005c081c01007387 */ /* 0x000fe80000100800 */
[----:B------:R-:W-:Y:S04]  /*7b6e0*/  STL [R1+0x5bfc], R29 ;  /* 0x005bfc1d01007387 */ /* 0x000fe80000100800 */
[----:B------:R-:W3:Y:S04]  /*7b6f0*/  LDL.LU.64 R4, [R1+0x7e0] ;  /* 0x0007e00001047983 */ /* 0x000ee80000300a00 */
[----:B------:R0:W-:Y:S04]  /*7b700*/  STL.64 [R1+0x470], R12 ;  /* 0x0004700c01007387 */ /* 0x0001e80000100a00 */
[----:B------:R1:W-:Y:S04]  /*7b710*/  STL.64 [R1+0x478], R14 ;  /* 0x0004780e01007387 */ /* 0x0003e80000100a00 */
[----:B------:R-:W3:Y:S04]  /*7b720*/  LDL.LU.64 R6, [R1+0x7e8] ;  /* 0x0007e80001067983 */ /* 0x000ee80000300a00 */
[----:B0-----:R-:W4:Y:S04]  /*7b730*/  LDL.LU.64 R12, [R1+0x7d0] ;  /* 0x0007d000010c7983 */ /* 0x001f280000300a00 */
[----:B-1----:R-:W4:Y:S04]  /*7b740*/  LDL.LU.64 R14, [R1+0x7d8] ;  /* 0x0007d800010e7983 */ /* 0x002f280000300a00 */
[----:B------:R-:W2:Y:S04]  /*7b750*/  LDL.LU.64 R16, [R1+0x10] ;  /* 0x0000100001107983 */ /* 0x000ea80000300a00 */
[----:B--2---:R0:W-:Y:S04]  /*7b760*/  STL.64 [R1+0x5d50], R16 ;  /* 0x005d501001007387 */ /* 0x0041e80000100a00 */
[----:B0-----:R-:W2:Y:S01]  /*7b770*/  LDL.LU.64 R16, [R1+0x20] ;  /* 0x0000200001107983 */ /* 0x001ea20000300a00 */
[----:B------:R-:W-:-:S03]  /*7b780*/  IMAD.MOV.U32 R3, RZ, RZ, R24 ;  /* 0x000000ffff037224 */ /* 0x000fc600078e0018 */
[----:B--2---:R0:W-:Y:S04]  /*7b790*/  STL.64 [R1+0x5d60], R16 ;  /* 0x005d601001007387 */ /* 0x0041e80000100a00 */
[----:B0-----:R-:W2:Y:S04]  /*7b7a0*/  LDL.LU.64 R16, [R1+0x60] ;  /* 0x0000600001107983 */ /* 0x001ea80000300a00 */
[----:B------:R-:W2:Y:S04]  /*7b7b0*/  LDL.LU.64 R24, [R1] ;  /* 0x0000000001187983 */ /* 0x000ea80000300a00 */
[----:B--2---:R0:W-:Y:S04]  /*7b7c0*/  STL.64 [R1+0x5d58], R24 ;  /* 0x005d581801007387 */ /* 0x0041e80000100a00 */
[----:B0-----:R-:W3:Y:S01]  /*7b7d0*/  LDL.LU.64 R24, [R1+0x50] ;  /* 0x0000500001187983 */ /* 0x001ee20000300a00 */
[----:B------:R-:W-:Y:S01]  /*7b7e0*/  HMMA.16816.F32 R20, R8, R16, R20 ;  /* 0x000000100814723c */ /* 0x000fe20000001814 */
[----:B------:R-:W-:-:S02]  /*7b7f0*/  IMAD.MOV.U32 R2, RZ, RZ, R17 ;  /* 0x000000ffff027224 */ /* 0x000fc400078e0011 */
[----:B------:R-:W-:Y:S01]  /*7b800*/  STL [R1+0x5c0c], R3 ;  /* 0x005c0c0301007387 */ /* 0x000fe20000100800 */
[----:B------:R-:W-:Y:S11]  /*7b810*/  IMAD.MOV.U32 R29, RZ, RZ, R16 ;  /* 0x000000ffff1d7224 */ /* 0x000ff600078e0010 */
[----:B------:R-:W-:Y:S08]  /*7b820*/  @!UPT UIADD3 URZ, URZ, URZ, URZ ;  /* 0x0000003f3f3ff290 */ /* 0x000ff0000fffe03f */
[----:B------:R0:W-:Y:S04]  /*7b830*/  STL.64 [R1+0x460], R20 ;  /* 0x0004601401007387 */ /* 0x0001e80000100a00 */
[----:B------:R-:W-:Y:S04]  /*7b840*/  STL.64 [R1+0x468], R22 ;  /* 0x0004681601007387 */ /* 0x000fe80000100a00 */
[----:B0-----:R-:W2:Y:S04]  /*7b850*/  LDL.LU.64 R20, [R1+0x5d70] ;  /* 0x005d700001147983 */ /* 0x001ea80000300a00 */
[----:B------:R-:W2:Y:S04]  /*7b860*/  LDL.LU.64 R16, [R1+0x790] ;  /* 0x0007900001107983 */ /* 0x000ea80000300a00 */
[----:B------:R-:W2:Y:S04]  /*7b870*/  LDL.LU.64 R18, [R1+0x798] ;  /* 0x0007980001127983 */ /* 0x000ea80000300a00 */
[----:B------:R-:W-:Y:S04]  /*7b880*/  STL [R1+0x5c54], R2 ;  /* 0x005c540201007387 */ /* 0x000fe80000100800 */
[----:B------:R-:W-:Y:S01]  /*7b890*/  STL [R1+0x5c50], R29 ;  /* 0x005c501d01007387 */ /* 0x000fe20000100800 */
[C---:B---3--:R-:W-:Y:S11]  /*7b8a0*/  HMMA.16816.F32 R4, R8.reuse, R24, R4 ;  /* 0x000000180804723c */ /* 0x048ff60000001804 */
[----:B------:R-:W-:Y:S11]  /*7b8b0*/  @!UPT UIADD3 URZ, URZ, URZ, URZ ;  /* 0x0000003f3f3ff290 */ /* 0x000ff6000fffe03f */
[----:B------:R-:W-:Y:S01]  /*7b8c0*/  @!UPT UIADD3 URZ, URZ, URZ, URZ ;  /* 0x0000003f3f3ff290 */ /* 0x000fe2000fffe03f */
[----:B------:R0:W-:Y:S04]  /*7b8d0*/  STL.64 [R1+0x450], R4 ;  /* 0x0004500401007387 */ /* 0x0001e80000100a00 */
[----:B------:R-:W-:Y:S04]  /*7b8e0*/  STL.64 [R1+0x458], R6 ;  /* 0x0004580601007387 */ /* 0x000fe80000100a00 */
[----:B0-----:R-:W4:Y:S01]  /*7b8f0*/  LDL.LU.64 R4, [R1+0x5d68] ;  /* 0x005d680001047983 */ /* 0x001f220000300a00 */
[----:B------:R-:W-:Y:S01]  /*7b900*/  IMAD.MOV.U32 R28, RZ, RZ, R25 ;  /* 0x000000ffff1c7224 */ /* 0x000fe200078e0019 */
[----:B--2---:R-:W-:Y:S01]  /*7b910*/  HMMA.16816.F32 R16, R8, R20, R16 ;  /* 0x000000140810723c */ /* 0x004fe20000001810 */
[----:B------:R-:W-:-:S02]  /*7b920*/  IMAD.MOV.U32 R3, RZ, RZ, R24 ;  /* 0x000000ffff037224 */ /* 0x000fc400078e0018 */
[----:B------:R-:W2:Y:S04]  /*7b930*/  LDL.LU.64 R24, [R1+0x780] ;  /* 0x0007800001187983 */ /* 0x000ea80000300a00 */
[----:B------:R-:W2:Y:S04]  /*7b940*/  LDL.LU.64 R26, [R1+0x788] ;  /* 0x00078800011a7983 */ /* 0x000ea80000300a00 */
[----:B------:R-:W-:Y:S04]  /*7b950*/  STL [R1+0x5c6c], R28 ;  /* 0x005c6c1c01007387 */ /* 0x000fe80000100800 */
[----:B------:R-:W-:Y:S01]  /*7b960*/  STL [R1+0x5c68], R3 ;  /* 0x005c680301007387 */ /* 0x000fe20000100800 */
[----:B----4-:R-:W-:Y:S01]  /*7b970*/  HMMA.16816.F32 R12, R8, R4, R12 ;  /* 0x00000004080c723c */ /* 0x010fe2000000180c */
[----:B------:R-:W-:-:S02]  /*7b980*/  IMAD.MOV.U32 R29, RZ, RZ, R5 ;  /* 0x000000ffff1d7224 */ /* 0x000fc400078e0005 */
[----:B------:R-:W-:Y:S11]  /*7b990*/  IMAD.MOV.U32 R2, RZ, RZ, R4 ;  /* 0x000000ffff027224 */ /* 0x000ff600078e0004 */
[----:B------:R-:W-:Y:S09]  /*7b9a0*/  @!UPT UIADD3 URZ, URZ, URZ, URZ ;  /* 0x0000003f3f3ff290 */ /* 0x000ff2000fffe03f */
[----:B------:R0:W-:Y:S04]  /*7b9b0*/  STL.64 [R1+0x440], R12 ;  /* 0x0004400c01007387 */ /* 0x0001e80000100a00 */
[----:B------:R1:W-:Y:S04]  /*7b9c0*/  STL.64 [R1+0x448], R14 ;  /* 0x0004480e01007387 */ /* 0x0003e80000100a00 */
[----:B0-----:R-:W3:Y:S04]  /*7b9d0*/  LDL.LU.64 R12, [R1+0x770] ;  /* 0x00077000010c7983 */ /* 0x001ee80000300a00 */
[----:B-1----:R-:W3:Y:S04]  /*7b9e0*/  LDL.LU.64 R14, [R1+0x778] ;  /* 0x00077800010e7983 */ /* 0x002ee80000300a00 */
[----:B------:R-:W4:Y:S04]  /*7b9f0*/  LDL.LU.64 R4, [R1+0x760] ;  /* 0x0007600001047983 */ /* 0x000f280000300a00 */
[----:B------:R-:W4:Y:S04]  /*7ba00*/  LDL.LU.64 R6, [R1+0x768] ;  /* 0x0007680001067983 */ /* 0x000f280000300a00 */
[----:B------:R-:W-:Y:S04]  /*7ba10*/  STL [R1+0x5c74], R29 ;  /* 0x005c741d01007387 */ /* 0x000fe80000100800 */
[----:B------:R-:W-:Y:S04]  /*7ba20*/  STL [R1+0x5c70], R2 ;  /* 0x005c700201007387 */ /* 0x000fe80000100800 */
[----:B------:R0:W-:Y:S04]  /*7ba30*/  STL.64 [R1+0x430], R16 ;  /* 0x0004301001007387 */ /* 0x0001e80000100a00 */
[----:B------:R-:W-:Y:S04]  /*7ba40*/  STL.64 [R1+0x438], R18 ;  /* 0x0004381201007387 */ /* 0x000fe80000100a00 */
[----:B0-----:R-:W2:Y:S01]  /*7ba50*/  LDL.LU.64 R16, [R1+0x5d60] ;  /* 0x005d600001107983 */ /* 0x001ea20000300a00 */
[----:B------:R-:W-:-:S02]  /*7ba60*/  IMAD.MOV.U32 R0, RZ, RZ, R21 ;  /* 0x000000ffff007224 */ /* 0x000fc400078e0015 */
[----:B------:R-:W-:Y:S02]  /*7ba70*/  IMAD.MOV.U32 R3, RZ, RZ, R20 ;  /* 0x000000ffff037224 */ /* 0x000fe400078e0014 */
[----:B------:R-:W3:Y:S04]  /*7ba80*/  LDL.LU.64 R20, [R1+0x750] ;  /* 0x0007500001147983 */ /* 0x000ee80000300a00 */
[----:B------:R-:W3:Y:S04]  /*7ba90*/  LDL.LU.64 R22, [R1+0x758] ;  /* 0x0007580001167983 */ /* 0x000ee80000300a00 */
        /* <DEDUP_REMOVED lines=8> */
[----:B0-----:R-:W4:Y:S04]  /*7bb20*/  LDL.LU.64 R24, [R1+0x5d58] ;  /* 0x005d580001187983 */ /* 0x001f280000300a00 */
[----:B------:R-:W3:Y:S04]  /*7bb30*/  LDL.LU.64 R16, [R1+0x5d50] ;  /* 0x005d500001107983 */ /* 0x000ee80000300a00 */
[----:B------:R0:W-:Y:S01]  /*7bb40*/  STL [R1+0x5c80], R2 ;  /* 0x005c800201007387 */ /* 0x0001e20000100800 */
[C---:B---3--:R-:W-:Y:S08]  /*7bb50*/  HMMA.16816.F32 R12, R8.reuse, R16, R12 ;  /* 0x00000010080c723c */ /* 0x048ff0000000180c */
[----:B----4-:R-:W-:Y:S01]  /*7bb60*/  HMMA.16816.F32 R4, R8, R24, R4 ;  /* 0x000000180804723c */ /* 0x010fe20000001804 */
[----:B------:R-:W-:-:S02]  /*7bb70*/  IMAD.MOV.U32 R3, RZ, RZ, R16 ;  /* 0x000000ffff037224 */ /* 0x000fc400078e0010 */
[----:B------:R-:W-:Y:S02]  /*7bb80*/  IMAD.MOV.U32 R29, RZ, RZ, R17 ;  /* 0x000000ffff1d7224 */ /* 0x000fe400078e0011 */
[----:B0-----:R-:W-:-:S10]  /*7bb90*/  IMAD.MOV.U32 R2, RZ, RZ, R24 ;  /* 0x000000ffff027224 */ /* 0x001fd400078e0018 */
[----:B------:R-:W-:Y:S04]  /*7bba0*/  STL.64 [R1+0x410], R12 ;  /* 0x0004100c01007387 */ /* 0x000fe80000100a00 */
[----:B------:R0:W-:Y:S01]  /*7bbb0*/  STL.64 [R1+0x418], R14 ;  /* 0x0004180e01007387 */ /* 0x0001e20000100a00 */
[----:B------:R-:W-:-:S03]  /*7bbc0*/  IMAD.MOV.U32 R0, RZ, RZ, R25 ;  /* 0x000000ffff007224 */ /* 0x000fc600078e0019 */
[----:B0-----:R-:W2:Y:S04]  /*7bbd0*/  LDL.LU.64 R14, [R1+0x5d48] ;  /* 0x005d4800010e7983 */ /* 0x001ea80000300a00 */
[----:B------:R-:W3:Y:S04]  /*7bbe0*/  LDL.LU.64 R12, [R1+0x5d40] ;  /* 0x005d4000010c7983 */ /* 0x000ee80000300a00 */
[----:B------:R-:W4:Y:S04]  /*7bbf0*/  LDL.LU.64 R16, [R1+0x740] ;  /* 0x0007400001107983 */ /* 0x000f280000300a00 */
[----:B------:R-:W4:Y:S04]  /*7bc00*/  LDL.LU.64 R18, [R1+0x748] ;  /* 0x0007480001127983 */ /* 0x000f280000300a00 */
[----:B------:R0:W-:Y:S04]  /*7bc10*/  STL.64 [R1+0x400], R4 ;  /* 0x0004000401007387 */ /* 0x0001e80000100a00 */
[----:B------:R1:W-:Y:S04]  /*7bc20*/  STL.64 [R1+0x408], R6 ;  /* 0x0004080601007387 */ /* 0x0003e80000100a00 */
[----:B0-----:R-:W2:Y:S04]  /*7bc30*/  LDL.LU.64 R4, [R1+0x5d38] ;  /* 0x005d380001047983 */ /* 0x001ea80000300a00 */
[----:B------:R-:W2:Y:S04]  /*7bc40*/  LDL.LU.64 R26, [R1+0x5d30] ;  /* 0x005d3000011a7983 */ /* 0x000ea80000300a00 */
[----:B------:R-:W2:Y:S02]  /*7bc50*/  LDL.LU.64 R24, [R1+0x5d28] ;  /* 0x005d280001187983 */ /* 0x000ea40000300a00 */
[----:B--2---:R-:W-:Y:S11]  /*7bc60*/  HMMA.16816.F32 R20, R8, R24, R20 ;  /* 0x000000180814723c */ /* 0x004ff60000001814 */
[----:B------:R-:W-:Y:S11]  /*7bc70*/  @!UPT UIADD3 URZ, URZ, URZ, URZ ;  /* 0x0000003f3f3ff290 */ /* 0x000ff6000fffe03f */
[----:B------:R-:W-:Y:S01]  /*7bc80*/  @!UPT UIADD3 URZ, URZ, URZ, URZ ;  /* 0x0000003f3f3ff290 */ /* 0x000fe2000fffe03f */
[----:B------:R0:W-:Y:S01]  /*7bc90*/  STL.64 [R1+0x3f0], R20 ;  /* 0x0003f01401007387 */ /* 0x0001e20000100a00 */
[----:B-1----:R-:W-:Y:S02]  /*7bca0*/  IMAD.MOV.U32 R6, RZ, RZ, R22 ;  /* 0x000000ffff067224 */ /* 0x002fe400078e0016 */
[----:B------:R-:W-:Y:S02]  /*7bcb0*/  IMAD.MOV.U32 R7, RZ, RZ, R23 ;  /* 0x000000ffff077224 */ /* 0x000fe400078e0017 */
[----:B------:R-:W2:Y:S04]  /*7bcc0*/  LDL.LU.64 R22, [R1+0x5d20] ;  /* 0x005d200001167983 */ /* 0x000ea80000300a00 */
[----:B0-----:R-:W4:Y:S04]  /*7bcd0*/  LDL.LU.64 R20, [R1+0x5d18] ;  /* 0x005d180001147983 */ /* 0x001f280000300a00 */
[----:B------:R-:W-:Y:S04]  /*7bce0*/  STL.64 [R1+0x5ab8], R26 ;  /* 0x005ab81a01007387 */ /* 0x000fe80000100a00 */
[----:B------:R0:W-:Y:S02]  /*7bcf0*/  STL.64 [R1+0x5ab0], R24 ;  /* 0x005ab01801007387 */ /* 0x0001e40000100a00 */
[----:B0-----:R-:W-:-:S02]  /*7bd00*/  IMAD.MOV.U32 R24, RZ, RZ, R14 ;  /* 0x000000ffff187224 */ /* 0x001fc400078e000e */
[----:B------:R-:W-:Y:S01]  /*7bd10*/  IMAD.MOV.U32 R25, RZ, RZ, R4 ;  /* 0x000000ffff197224 */ /* 0x000fe200078e0004 */
[----:B------:R-:W3:Y:S04]  /*7bd20*/  LDL.LU R14, [R1+0x5d10] ;  /* 0x005d1000010e7983 */ /* 0x000ee80000300800 */
[----:B------:R-:W3:Y:S04]  /*7bd30*/  LDL.LU R4, [R1+0x5d0c] ;  /* 0x005d0c0001047983 */ /* 0x000ee80000300800 */
[----:B------:R0:W-:Y:S02]  /*7bd40*/  STL.64 [R1+0x5c88], R24 ;  /* 0x005c881801007387 */ /* 0x0001e40000100a00 */
[----:B0-----:R-:W-:-:S02]  /*7bd50*/  IMAD.MOV.U32 R24, RZ, RZ, R5 ;  /* 0x000000ffff187224 */ /* 0x001fc400078e0005 */
[----:B------:R-:W3:Y:S01]  /*7bd60*/  LDL.LU R5, [R1+0x5d08] ;  /* 0x005d080001057983 */ /* 0x000ee20000300800 */
[----:B----4-:R-:W-:Y:S01]  /*7bd70*/  HMMA.16816.F32 R16, R8, R20, R16 ;  /* 0x000000140810723c */ /* 0x010fe20000001810 */
[----:B--2---:R-:W-:-:S05]  /*7bd80*/  IMAD.MOV.U32 R25, RZ, RZ, R22 ;  /* 0x000000ffff197224 */ /* 0x004fca00078e0016 */
[----:B------:R0:W-:Y:S04]  /*7bd90*/  STL.64 [R1+0x5c98], R24 ;  /* 0x005c981801007387 */ /* 0x0001e80000100a00 */
[----:B0-----:R-:W3:Y:S04]  /*7bda0*/  LDL.LU.64 R24, [R1+0x710] ;  /* 0x0007100001187983 */ /* 0x001ee80000300a00 */
[----:B------:R-:W3:Y:S10]  /*7bdb0*/  LDL.LU.64 R26, [R1+0x718] ;  /* 0x00071800011a7983 */ /* 0x000ef40000300a00 */
[----:B------:R-:W-:Y:S01]  /*7bdc0*/  IMAD.MOV.U32 R22, RZ, RZ, R19 ;  /* 0x000000ffff167224 */ /* 0x000fe200078e0013 */
[----:B------:R-:W-:Y:S04]  /*7bdd0*/  STL.64 [R1+0x3e0], R16 ;  /* 0x0003e01001007387 */ /* 0x000fe80000100a00 */
[----:B------:R0:W-:Y:S04]  /*7bde0*/  STL [R1+0x3e8], R18 ;  /* 0x0003e81201007387 */ /* 0x0001e80000100800 */
[----:B0-----:R-:W2:Y:S04]  /*7bdf0*/  LDL.LU.64 R18, [R1+0x5d00] ;  /* 0x005d000001127983 */ /* 0x001ea80000300a00 */
[----:B------:R-:W4:Y:S04]  /*7be00*/  LDL.LU.64 R16, [R1+0x5cf8] ;  /* 0x005cf80001107983 */ /* 0x000f280000300a00 */
[----:B------:R-:W-:Y:S04]  /*7be10*/  STL.64 [R1+0x5aa8], R22 ;  /* 0x005aa81601007387 */ /* 0x000fe80000100a00 */
[----:B------:R0:W-:Y:S04]  /*7be20*/  STL.64 [R1+0x5aa0], R20 ;  /* 0x005aa01401007387 */ /* 0x0001e80000100a00 */
[----:B0-----:R-:W2:Y:S04]  /*7be30*/  LDL.LU.64 R20, [R1+0x730] ;  /* 0x0007300001147983 */ /* 0x001ea80000300a00 */
[----:B------:R-:W2:Y:S04]  /*7be40*/  LDL.LU.64 R22, [R1+0x738] ;  /* 0x0007380001167983 */ /* 0x000ea80000300a00 */
[----:B----4-:R-:W-:Y:S01]  /*7be50*/  STL.64 [R1+0x5cc8], R16 ;  /* 0x005cc81001007387 */ /* 0x010fe20000100a00 */
[C---:B--2---:R-:W-:Y:S11]  /*7be60*/  HMMA.16816.F32 R20, R8.reuse, R16, R20 ;  /* 0x000000100814723c */ /* 0x044ff60000001814 */
[----:B------:R-:W-:Y:S11]  /*7be70*/  @!UPT UIADD3 URZ, URZ, URZ, URZ ;  /* 0x0000003f3f3ff290 */ /* 0x000ff6000fffe03f */
[----:B------:R-:W-:Y:S01]  /*7be80*/  @!UPT UIADD3 URZ, URZ, URZ, URZ ;  /* 0x0000003f3f3ff290 */ /* 0x000fe2000fffe03f */
[----:B------:R-:W-:Y:S04]  /*7be90*/  STL.64 [R1+0x3d0], R20 ;  /* 0x0003d01401007387 */ /* 0x000fe80000100a00 */
[----:B------:R3:W-:Y:S02]  /*7bea0*/  STL.64 [R1+0x3d8], R22 ;  /* 0x0003d81601007387 */ /* 0x0007e40000100a00 */
[----:B---3--:R-:W-:Y:S07]  /*7beb0*/  HMMA.16816.F32 R20, R8, R4, R24 ;  /* 0x000000040814723c */ /* 0x008fee0000001818 */
[----:B------:R-:W-:-:S02]  /*7bec0*/  IMAD.MOV.U32 R8, RZ, RZ, R12 ;  /* 0x000000ffff087224 */ /* 0x000fc400078e000c */
[----:B------:R-:W2:Y:S01]  /*7bed0*/  LDL.LU R12, [R1+0x5cf4] ;  /* 0x005cf400010c7983 */ /* 0x000ea20000300800 */
[----:B------:R-:W-:Y:S11]  /*7bee0*/  IMAD.MOV.U32 R9, RZ, RZ, R13 ;  /* 0x000000ffff097224 */ /* 0x000ff600078e000d */
[----:B------:R-:W-:Y:S02]  /*7bef0*/  @!UPT UIADD3 URZ, URZ, URZ, URZ ;  /* 0x0000003f3f3ff290 */ /* 0x000fe4000fffe03f */
[----:B------:R-:W-:Y:S04]  /*7bf00*/  STL.64 [R1+0x3c0], R20 ;  /* 0x0003c01401007387 */ /* 0x000fe80000100a00 */
[----:B------:R-:W-:Y:S04]  /*7bf10*/  STL.64 [R1+0x3c8], R22 ;  /* 0x0003c81601007387 */ /* 0x000fe80000100a00 */
[----:B------:R-:W2:Y:S04]  /*7bf20*/  LDL.LU R13, [R1+0x5cf0] ;  /* 0x005cf000010d7983 */ /* 0x000ea80000300800 */
[----:B------:R-:W3:Y:S04]  /*7bf30*/  LDL.LU.64 R24, [R1+0x890] ;  /* 0x0008900001187983 */ /* 0x000ee80000300a00 */
[----:B------:R-:W4:Y:S04]  /*7bf40*/  LDL.LU.64 R26, [R1+0x898] ;  /* 0x00089800011a7983 */ /* 0x000f280000300a00 */
[----:B----4-:R-:W-:Y:S04]  /*7bf50*/  STL.64 [R1+0x5ca8], R26 ;  /* 0x005ca81a01007387 */ /* 0x010fe80000100a00 */
[----:B---3--:R0:W-:Y:S04]  /*7bf60*/  STL.64 [R1+0x5ca0], R24 ;  /* 0x005ca01801007387 */ /* 0x0081e80000100a00 */
[----:B------:R-:W3:Y:S01]  /*7bf70*/  LDL.LU.64 R16, [R1+0x920] ;  /* 0x0009200001107983 */ /* 0x000ee20000300a00 */
[----:B0-----:R-:W-:-:S02]  /*7bf80*/  IMAD.MOV.U32 R24, RZ, RZ, R19 ;  /* 0x000000ffff187224 */ /* 0x001fc400078e0013 */
[----:B------:R-:W-:Y:S02]  /*7bf90*/  IMAD.MOV.U32 R25, RZ, RZ, R18 ;  /* 0x000000ffff197224 */ /* 0x000fe400078e0012 */
[----:B------:R-:W4:Y:S04]  /*7bfa0*/  LDL.LU.64 R18, [R1+0x928] ;  /* 0x0009280001127983 */ /* 0x000f280000300a00 */
[----:B----4-:R-:W-:Y:S04]  /*7bfb0*/  STL.64 [R1+0x5cd8], R18 ;  /* 0x005cd81201007387 */ /* 0x010fe80000100a00 */
[----:B---3--:R0:W-:Y:S04]  /*7bfc0*/  STL.64 [R1+0x5cd0], R16 ;  /* 0x005cd01001007387 */ /* 0x0081e80000100a00 */
[----:B0-----:R-:W2:Y:S04]  /*7bfd0*/  LDL.LU R16, [R1+0x1b0] ;  /* 0x0001b00001107983 */ /* 0x001ea80000300800 */
[----:B------:R-:W2:Y:S04]  /*7bfe0*/  LDL.LU R17, [R1+0x1b4] ;  /* 0x0001b40001117983 */ /* 0x000ea80000300800 */
[----:B------:R0:W-:Y:S02]  /*7bff0*/  STL.64 [R1+0x5cc0], R24 ;  /* 0x005cc01801007387 */ /* 0x0001e40000100a00 */
[----:B0-----:R-:W-:-:S02]  /*7c000*/  IMAD.MOV.U32 R24, RZ, RZ, R14 ;  /* 0x000000ffff187224 */ /* 0x001fc400078e000e */
[----:B------:R-:W-:Y:S01]  /*7c010*/  IMAD.MOV.U32 R25, RZ, RZ, R15 ;  /* 0x000000ffff197224 */ /* 0x000fe200078e000f */
[----:B------:R-:W2:Y:S04]  /*7c020*/  LDL.LU R14, [R1+0x5cec] ;  /* 0x005cec00010e7983 */ /* 0x000ea80000300800 */
[----:B------:R-:W2:Y:S04]  /*7c030*/  LDL.LU R15, [R1+0x5ce8] ;  /* 0x005ce800010f7983 */ /* 0x000ea80000300800 */
[----:B------:R0:W-:Y:S04]  /*7c040*/  STL.64 [R1+0x5ce0], R24 ;  /* 0x005ce01801007387 */ /* 0x0001e80000100a00 */
[----:B0-----:R-:W2:Y:S04]  /*7c050*/  LDL.LU.64 R24, [R1+0x930] ;  /* 0x0009300001187983 */ /* 0x001ea80000300a00 */
[----:B------:R-:W2:Y:S04]  /*7c060*/  LDL.LU.64 R26, [R1+0x938] ;  /* 0x00093800011a7983 */ /* 0x000ea80000300a00 */
[----:B------:R0:W-:Y:S04]  /*7c070*/  STL.64 [R1+0x5c90], R8 ;  /* 0x005c900801007387 */ /* 0x0001e80000100a00 */
[----:B0-----:R-:W3:Y:S04]  /*7c080*/  LDL.LU.64 R8, [R1+0x880] ;  /* 0x0008800001087983 */ /* 0x001ee80000300a00 */
[----:B------:R-:W4:Y:S01]  /*7c090*/  LDL.LU.64 R10, [R1+0x888] ;  /* 0x00088800010a7983 */ /* 0x000f220000300a00 */
[C---:B--2---:R-:W-:Y:S03]  /*7c0a0*/  HMMA.16816.F32 R16, R12.reuse, R16, R24 ;  /* 0x000000100c10723c */ /* 0x044fe60000001818 */
[----:B----4-:R-:W-:Y:S04]  /*7c0b0*/  STL.64 [R1+0x5cb8], R10 ;  /* 0x005cb80a01007387 */ /* 0x010fe80000100a00 */
[----:B---3--:R0:W-:Y:S04]  /*7c0c0*/  STL.64 [R1+0x5cb0], R8 ;  /* 0x005cb00801007387 */ /* 0x0081e80000100a00 */
[----:B0-----:R-:W2:Y:S04]  /*7c0d0*/  LDL.LU.64 R8, [R1+0x8a0] ;  /* 0x0008a00001087983 */ /* 0x001ea80000300a00 */
[----:B------:R-:W2:Y:S04]  /*7c0e0*/  LDL.LU.64 R10, [R1+0x8a8] ;  /* 0x0008a800010a7983 */ /* 0x000ea80000300a00 */
[----:B------:R-:W3:Y:S04]  /*7c0f0*/  LDL.LU.64 R20, [R1+0x870] ;  /* 0x0008700001147983 */ /* 0x000ee80000300a00 */
[----:B------:R-:W3:Y:S04]  /*7c100*/  LDL.LU.64 R22, [R1+0x878] ;  /* 0x0008780001167983 */ /* 0x000ee80000300a00 */
[----:B------:R-:W-:Y:S04]  /*7c110*/  STL.64 [R1+0x5a90], R6 ;  /* 0x005a900601007387 */ /* 0x000fe80000100a00 */
[----:B------:R0:W-:Y:S04]  /*7c120*/  STL.64 [R1+0x5a88], R4 ;  /* 0x005a880401007387 */ /* 0x0001e80000100a00 */
[----:B0-----:R-:W4:Y:S04]  /*7c130*/  LDL.LU R4, [R1+0x180] ;  /* 0x0001800001047983 */ /* 0x001f280000300800 */
[----:B------:R-:W4:Y:S04]  /*7c140*/  LDL.LU R5, [R1+0x184] ;  /* 0x0001840001057983 */ /* 0x000f280000300800 */
[----:B------:R-:W2:Y:S04]  /*7c150*/  LDL.LU.64 R24, [R1+0x5ce0] ;  /* 0x005ce00001187983 */ /* 0x000ea80000300a00 */
[----:B------:R-:W-:Y:S04]  /*7c160*/  STL.64 [R1+0x3b0], R16 ;  /* 0x0003b01001007387 */ /* 0x000fe80000100a00 */
[----:B------:R0:W-:Y:S04]  /*7c170*/  STL.64 [R1+0x3b8], R18 ;  /* 0x0003b81201007387 */ /* 0x0001e80000100a00 */
[----:B0-----:R-:W2:Y:S04]  /*7c180*/  LDL.LU.64 R18, [R1+0x5cd8] ;  /* 0x005cd80001127983 */ /* 0x001ea80000300a00 */
[----:B------:R-:W2:Y:S02]  /*7c190*/  LDL.LU.64 R16, [R1+0x5cd0] ;  /* 0x005cd00001107983 */ /* 0x000ea40000300a00 */
[----:B--2---:R-:W-:Y:S02]  /*7c1a0*/  HMMA.16816.F32 R24, R12, R24, R16 ;  /* 0x000000180c18723c */ /* 0x004fe40000001810 */
[----:B------:R-:W2:Y:S11]  /*7c1b0*/  LDL.LU.64 R16, [R1+0x5cc8] ;  /* 0x005cc80001107983 */ /* 0x000eb60000300a00 */
[----:B------:R-:W-:Y:S10]  /*7c1c0*/  @!UPT UIADD3 URZ, URZ, URZ, URZ ;  /* 0x0000003f3f3ff290 */ /* 0x000ff4000fffe03f */
[----:B------:R0:W-:Y:S04]  /*7c1d0*/  STL.64 [R1+0x3a0], R24 ;  /* 0x0003a01801007387 */ /* 0x0001e80000100a00 */
[----:B0-----:R-:W2:Y:S01]  /*7c1e0*/  LDL.LU.64 R24, [R1+0x5cc0] ;  /* 0x005cc00001187983 */ /* 0x001ea20000300a00 */
[----:B------:R-:W-:Y:S02]  /*7c1f0*/  IMAD.MOV.U32 R18, RZ, RZ, R26 ;  /* 0x000000ffff127224 */ /* 0x000fe400078e001a */
[----:B------:R-:W-:-:S05]  /*7c200*/  IMAD.MOV.U32 R19, RZ, RZ, R27 ;  /* 0x000000ffff137224 */ /* 0x000fca00078e001b */
[----:B------:R-:W-:Y:S04]  /*7c210*/  STL [R1+0x584c], R19 ;  /* 0x00584c1301007387 */ /* 0x000fe80000100800 */
[----:B------:R-:W-:Y:S01]  /*7c220*/  STL [R1+0x5848], R18 ;  /* 0x0058481201007387 */ /* 0x000fe20000100800 */
[C---:B--2---:R-:W-:Y:S03]  /*7c230*/  HMMA.16816.F32 R24, R12.reuse, R24, R8 ;  /* 0x000000180c18723c */ /* 0x044fe60000001808 */
[----:B------:R-:W2:Y:S04]  /*7c240*/  LDL.LU.64 R10, [R1+0x5cb8] ;  /* 0x005cb800010a7983 */ /* 0x000ea80000300a00 */
[----:B------:R-:W2:Y:S11]  /*7c250*/  LDL.LU.64 R8, [R1+0x5cb0] ;  /* 0x005cb00001087983 */ /* 0x000eb60000300a00 */
[----:B------:R-:W-:Y:S05]  /*7c260*/  @!UPT UIADD3 URZ, URZ, URZ, URZ ;  /* 0x0000003f3f3ff290 */ /* 0x000fea000fffe03f */
[----:B------:R-:W-:Y:S04]  /*7c270*/  STL.64 [R1+0x390], R24 ;  /* 0x0003901801007387 */ /* 0x000fe80000100a00 */
[----:B------:R0:W-:Y:S04]  /*7c280*/  STL.64 [R1+0x398], R26 ;  /* 0x0003981a01007387 */ /* 0x0001e80000100a00 */
[----:B0-----:R-:W4:Y:S04]  /*7c290*/  LDL.LU.64 R26, [R1+0x5ca8] ;  /* 0x005ca800011a7983 */ /* 0x001f280000300a00 */
[----:B------:R-:W4:Y:S02]  /*7c2a0*/  LDL.LU.64 R24, [R1+0x5ca0] ;  /* 0x005ca00001187983 */ /* 0x000f240000300a00 */
[----:B----4-:R-:W-:Y:S02]  /*7c2b0*/  HMMA.16816.F32 R4, R12, R4, R24 ;  /* 0x000000040c04723c */ /* 0x010fe40000001818 */
[----:B------:R-:W2:Y:S11]  /*7c2c0*/  LDL.LU.64 R24, [R1+0x5c98] ;  /* 0x005c980001187983 */ /* 0x000eb60000300a00 */
[----:B------:R-:W-:Y:S11]  /*7c2d0*/  @!UPT UIADD3 URZ, URZ, URZ, URZ ;  /* 0x0000003f3f3ff290 */ /* 0x000ff6000fffe03f */
[----:B------:R-:W-:Y:S01]  /*7c2e0*/  IMAD.MOV.U32 R19, RZ, RZ, R6 ;  /* 0x000000ffff137224 */ /* 0x000fe200078e0006 */
[----:B------:R0:W-:Y:S01]  /*7c2f0*/  STL.64 [R1+0x380], R4 ;  /* 0x0003800401007387 */ /* 0x0001e20000100a00 */
[----:B------:R-:W-:-:S03]  /*7c300*/  IMAD.MOV.U32 R18, RZ, RZ, R7 ;  /* 0x000000ffff127224 */ /* 0x000fc600078e0007 */
[----:B0-----:R-:W4:Y:S04]  /*7c310*/  LDL.LU.64 R4, [R1+0x850] ;  /* 0x0008500001047983 */ /* 0x001f280000300a00 */
[----:B------:R-:W4:Y:S04]  /*7c320*/  LDL.LU.64 R6, [R1+0x858] ;  /* 0x0008580001067983 */ /* 0x000f280000300a00 */
[----:B------:R-:W-:Y:S04]  /*7c330*/  STL [R1+0x5854], R19 ;  /* 0x0058541301007387 */ /* 0x000fe80000100800 */
[----:B------:R-:W-:Y:S01]  /*7c340*/  STL [R1+0x5850], R18 ;  /* 0x0058501201007387 */ /* 0x000fe20000100800 */
[C---:B--2---:R-:W-:Y:S03]  /*7c350*/  HMMA.16816.F32 R24, R12.reuse, R24, R8 ;  /* 0x000000180c18723c */ /* 0x044fe60000001808 */
[----:B------:R-:W4:Y:S11]  /*7c360*/  LDL.LU.64 R8, [R1+0x5c90] ;  /* 0x005c900001087983 */ /* 0x000f360000300a00 */
[----:B------:R-:W-:Y:S09]  /*7c370*/  @!UPT UIADD3 URZ, URZ, URZ, URZ ;  /* 0x0000003f3f3ff290 */ /* 0x000ff2000fffe03f */
[----:B------:R0:W-:Y:S04]  /*7c380*/  STL.64 [R1+0x370], R24 ;  /* 0x0003701801007387 */ /* 0x0001e80000100a00 */
[----:B------:R-:W-:Y:S04]  /*7c390*/  STL.64 [R1+0x378], R26 ;  /* 0x0003781a01007387 */ /* 0x000fe80000100a00 */
[----:B0-----:R-:W3:Y:S02]  /*7c3a0*/  LDL.LU.64 R24, [R1+0x5c88] ;  /* 0x005c880001187983 */ /* 0x001ee40000300a00 */
[----:B---3--:R-:W-:Y:S07]  /*7c3b0*/  HMMA.16816.F32 R20, R12, R24, R20 ;  /* 0x000000180c14723c */ /* 0x008fee0000001814 */
[----:B------:R-:W-:-:S02]  /*7c3c0*/  IMAD.MOV.U32 R24, RZ, RZ, R2 ;  /* 0x000000ffff187224 */ /* 0x000fc400078e0002 */
[----:B------:R-:W-:Y:S11]  /*7c3d0*/  IMAD.MOV.U32 R25, RZ, RZ, R0 ;  /* 0x000000ffff197224 */ /* 0x000ff600078e0000 */
[----:B------:R-:W-:Y:S03]  /*7c3e0*/  @!UPT UIADD3 URZ, URZ, URZ, URZ ;  /* 0x0000003f3f3ff290 */ /* 0x000fe6000fffe03f */
[----:B------:R0:W-:Y:S04]  /*7c3f0*/  STL.64 [R1+0x360], R20 ;  /* 0x0003601401007387 */ /* 0x0001e80000100a00 */
[----:B------:R-:W-:Y:S04]  /*7c400*/  STL [R1+0x368], R22 ;  /* 0x0003681601007387 */ /* 0x000fe80000100800 */
[----:B------:R-:W2:Y:S04]  /*7c410*/  LDL.LU R2, [R1+0x5c80] ;  /* 0x005c800001027983 */ /* 0x000ea80000300800 */
[----:B------:R-:W3:Y:S04]  /*7c420*/  LDL.LU R0, [R1+0x5c7c] ;  /* 0x005c7c0001007983 */ /* 0x000ee80000300800 */
[----:B0-----:R-:W2:Y:S04]  /*7c430*/  LDL.LU R20, [R1+0xd0] ;  /* 0x0000d00001147983 */ /* 0x001ea80000300800 */
[----:B------:R-:W2:Y:S01]  /*7c440*/  LDL.LU R21, [R1+0xd4] ;  /* 0x0000d40001157983 */ /* 0x000ea20000300800 */
[----:B------:R-:W-:-:S03]  /*7c450*/  IMAD.MOV.U32 R19, RZ, RZ, R23 ;  /* 0x000000ffff137224 */ /* 0x000fc600078e0017 */
[----:B--2---:R0:W-:Y:S04]  /*7c460*/  STL.64 [R1+0x5c00], R20 ;  /* 0x005c001401007387 */ /* 0x0041e80000100a00 */
[----:B0-----:R-:W2:Y:S04]  /*7c470*/  LDL.LU R20, [R1+0x150] ;  /* 0x0001500001147983 */ /* 0x001ea80000300800 */
[----:B------:R-:W2:Y:S04]  /*7c480*/  LDL.LU R21, [R1+0x154] ;  /* 0x0001540001157983 */ /* 0x000ea80000300800 */
[----:B------:R0:W-:Y:S04]  /*7c490*/  STL.64 [R1+0x5ad0], R24 ;  /* 0x005ad01801007387 */ /* 0x0001e80000100a00 */
[----:B0-----:R-:W2:Y:S04]  /*7c4a0*/  LDL.LU.64 R24, [R1+0x860] ;  /* 0x0008600001187983 */ /* 0x001ea80000300a00 */
[----:B------:R-:W2:Y:S04]  /*7c4b0*/  LDL.LU.64 R26, [R1+0x868] ;  /* 0x00086800011a7983 */ /* 0x000ea80000300a00 */
[----:B------:R-:W-:Y:S04]  /*7c4c0*/  STL [R1+0x5858], R19 ;  /* 0x0058581301007387 */ /* 0x000fe80000100800 */
[----:B------:R2:W-:Y:S01]  /*7c4d0*/  STL.64 [R1+0x5a98], R16 ;  /* 0x005a981001007387 */ /* 0x0005e20000100a00 */
[C---:B----4-:R-:W-:Y:S08]  /*7c4e0*/  HMMA.16816.F32 R4, R12.reuse, R8, R4 ;  /* 0x000000080c04723c */ /* 0x050ff00000001804 */
[----:B--2---:R-:W-:Y:S07]  /*7c4f0*/  HMMA.16816.F32 R16, R12, R20, R24 ;  /* 0x000000140c10723c */ /* 0x004fee0000001818 */
[----:B------:R-:W-:-:S02]  /*7c500*/  IMAD.MOV.U32 R24, RZ, RZ, R3 ;  /* 0x000000ffff187224 */ /* 0x000fc400078e0003 */
[----:B------:R-:W-:Y:S11]  /*7c510*/  IMAD.MOV.U32 R25, RZ, RZ, R29 ;  /* 0x000000ffff197224 */ /* 0x000ff600078e001d */
[----:B------:R-:W-:Y:S03]  /*7c520*/  @!UPT UIADD3 URZ, URZ, URZ, URZ ;  /* 0x0000003f3f3ff290 */ /* 0x000fe6000fffe03f */
[----:B------:R-:W-:Y:S04]  /*7c530*/  STL.64 [R1+0x350], R16 ;  /* 0x0003501001007387 */ /* 0x000fe80000100a00 */
[----:B------:R-:W-:Y:S04]  /*7c540*/  STL.64 [R1+0x358], R18 ;  /* 0x0003581201007387 */ /* 0x000fe80000100a00 */
[----:B------:R-:W2:Y:S04]  /*7c550*/  LDL.LU R3, [R1+0x5c78] ;  /* 0x005c780001037983 */ /* 0x000ea80000300800 */
[----:B------:R-:W-:Y:S04]  /*7c560*/  STL.64 [R1+0x340], R4 ;  /* 0x0003400401007387 */ /* 0x000fe80000100a00 */
[----:B------:R-:W-:Y:S04]  /*7c570*/  STL.64 [R1+0x348], R6 ;  /* 0x0003480601007387 */ /* 0x000fe80000100a00 */
[----:B------:R-:W4:Y:S04]  /*7c580*/  LDL.LU R29, [R1+0x5c74] ;  /* 0x005c7400011d7983 */ /* 0x000f280000300800 */
[----:B------:R0:W-:Y:S02]  /*7c590*/  STL.64 [R1+0x5ae8], R24 ;  /* 0x005ae81801007387 */ /* 0x0001e40000100a00 */
[----:B0-----:R-:W-:-:S02]  /*7c5a0*/  IMAD.MOV.U32 R24, RZ, RZ, R2 ;  /* 0x000000ffff187224 */ /* 0x001fc400078e0002 */
[----:B------:R-:W-:Y:S01]  /*7c5b0*/  IMAD.MOV.U32 R25, RZ, RZ, R28 ;  /* 0x000000ffff197224 */ /* 0x000fe200078e001c */
[----:B------:R-:W4:Y:S04]  /*7c5c0*/  LDL.LU R2, [R1+0x5c70] ;  /* 0x005c700001027983 */ /* 0x000f280000300800 */
[----:B------:R-:W4:Y:S04]  /*7c5d0*/  LDL.LU R28, [R1+0x5c6c] ;  /* 0x005c6c00011c7983 */ /* 0x000f280000300800 */
[----:B------:R0:W-:Y:S04]  /*7c5e0*/  STL.64 [R1+0x5b00], R24 ;  /* 0x005b001801007387 */ /* 0x0001e80000100a00 */
[----:B0-----:R-:W4:Y:S04]  /*7c5f0*/  LDL.LU R24, [R1+0xe0] ;  /* 0x0000e00001187983 */ /* 0x001f280000300800 */
[----:B------:R-:W4:Y:S01]  /*7c600*/  LDL.LU R25, [R1+0xe4] ;  /* 0x0000e40001197983 */ /* 0x000f220000300800 */
[----:B---3--:R-:W-:-:S02]  /*7c610*/  IMAD.MOV.U32 R5, RZ, RZ, R0 ;  /* 0x000000ffff057224 */ /* 0x008fc400078e0000 */
[----:B--2---:R-:W-:Y:S01]  /*7c620*/  IMAD.MOV.U32 R4, RZ, RZ, R3 ;  /* 0x000000ffff047224 */ /* 0x004fe200078e0003 */
[----:B----4-:R0:W-:Y:S04]  /*7c630*/  STL.64 [R1+0x5c10], R24 ;  /* 0x005c101801007387 */ /* 0x0101e80000100a00 */
[----:B------:R-:W2:Y:S04]  /*7c640*/  LDL.LU R3, [R1+0x5c68] ;  /* 0x005c680001037983 */ /* 0x000ea80000300800 */
[----:B------:R-:W3:Y:S04]  /*7c650*/  LDL.LU R0, [R1+0x5c64] ;  /* 0x005c640001007983 */ /* 0x000ee80000300800 */
[----:B0-----:R-:W4:Y:S04]  /*7c660*/  LDL.LU.64 R24, [R1+0x720] ;  /* 0x0007200001187983 */ /* 0x001f280000300a00 */
[----:B------:R-:W2:Y:S04]  /*7c670*/  LDL.LU.64 R26, [R1+0x728] ;  /* 0x00072800011a7983 */ /* 0x000ea80000300a00 */
[----:B--2---:R-:W-:Y:S04]  /*7c680*/  STL.64 [R1+0x5c20], R26 ;  /* 0x005c201a01007387 */ /* 0x004fe80000100a00 */
[----:B----4-:R0:W-:Y:S04]  /*7c690*/  STL.64 [R1+0x5c18], R24 ;  /* 0x005c181801007387 */ /* 0x0101e80000100a00 */
[----:B0-----:R-:W2:Y:S04]  /*7c6a0*/  LDL.LU R24, [R1+0x110] ;  /* 0x0001100001187983 */ /* 0x001ea80000300800 */
[----:B------:R-:W2:Y:S04]  /*7c6b0*/  LDL.LU R25, [R1+0x114] ;  /* 0x0001140001197983 */ /* 0x000ea80000300800 */
[----:B--2---:R0:W-:Y:S04]  /*7c6c0*/  STL.64 [R1+0x5c38], R24 ;  /* 0x005c381801007387 */ /* 0x0041e80000100a00 */
[----:B0-----:R-:W2:Y:S01]  /*7c6d0*/  LDL.LU R24, [R1+0x120] ;  /* 0x0001200001187983 */ /* 0x001ea20000300800 */
[----:B---3--:R-:W-:-:S03]  /*7c6e0*/  IMAD.MOV.U32 R25, RZ, RZ, R0 ;  /* 0x000000ffff197224 */ /* 0x008fc600078e0000 */
[----:B------:R-:W3:Y:S04]  /*7c6f0*/  LDL.LU R0, [R1+0x5c60] ;  /* 0x005c600001007983 */ /* 0x000ee80000300800 */
[----:B--2---:R0:W-:Y:S04]  /*7c700*/  STL.64 [R1+0x5c58], R24 ;  /* 0x005c581801007387 */ /* 0x0041e80000100a00 */
[----:B---3--:R-:W1:Y:S04]  /*7c710*/  LDSM.16.MT88.4 R8, [R0+0x20400] ;  /* 0x020400000008783b */ /* 0x008e680000004200 */
[----:B0-----:R-:W2:Y:S04]  /*7c720*/  LDL.LU.64 R24, [R1+0x7c0] ;  /* 0x0007c00001187983 */ /* 0x001ea80000300a00 */
[----:B------:R-:W2:Y:S04]  /*7c730*/  LDL.LU.64 R26, [R1+0x7c8] ;  /* 0x0007c800011a7983 */ /* 0x000ea80000300a00 */
[----:B------:R-:W3:Y:S04]  /*7c740*/  LDL.LU.64 R20, [R1+0x700] ;  /* 0x0007000001147983 */ /* 0x000ee80000300a00 */
[----:B------:R-:W4:Y:S04]  /*7c750*/  LDL.LU.64 R22, [R1+0x708] ;  /* 0x0007080001167983 */ /* 0x000f280000300a00 */
[----:B----4-:R-:W-:Y:S04]  /*7c760*/  STL.64 [R1+0x5c30], R22 ;  /* 0x005c301601007387 */ /* 0x010fe80000100a00 */
[----:B---3--:R0:W-:Y:S04]  /*7c770*/  STL.64 [R1+0x5c28], R20 ;  /* 0x005c281401007387 */ /* 0x0081e80000100a00 */
[----:B0-----:R-:W3:Y:S04]  /*7c780*/  LDL.LU.64 R20, [R1+0x7a0] ;  /* 0x0007a00001147983 */ /* 0x001ee80000300a00 */
[----:B------:R-:W4:Y:S04]  /*7c790*/  LDL.LU.64 R22, [R1+0x7a8] ;  /* 0x0007a80001167983 */ /* 0x000f280000300a00 */
[----:B----4-:R-:W-:Y:S04]  /*7c7a0*/  STL.64 [R1+0x5c48], R22 ;  /* 0x005c481601007387 */ /* 0x010fe80000100a00 */
[----:B---3--:R0:W-:Y:S04]  /*7c7b0*/  STL.64 [R1+0x5c40], R20 ;  /* 0x005c401401007387 */ /* 0x0081e80000100a00 */
[----:B0-----:R-:W3:Y:S04]  /*7c7c0*/  LDL.LU.64 R20, [R1+0x7b0] ;  /* 0x0007b00001147983 */ /* 0x001ee80000300a00 */
[----:B------:R-:W3:Y:S04]  /*7c7d0*/  LDL.LU.64 R22, [R1+0x7b8] ;  /* 0x0007b80001167983 */ /* 0x000ee80000300a00 */
[----:B------:R-:W4:Y:S04]  /*7c7e0*/  LDL.LU.64 R16, [R1+0x6e0] ;  /* 0x0006e00001107983 */ /* 0x000f280000300a00 */
[----:B------:R-:W4:Y:S04]  /*7c7f0*/  LDL.LU.64 R18, [R1+0x6e8] ;  /* 0x0006e80001127983 */ /* 0x000f280000300a00 */
[----:B------:R0:W-:Y:S04]  /*7c800*/  STL.64 [R1+0x5b08], R4 ;  /* 0x005b080401007387 */ /* 0x0001e80000100a00 */
[----:B0-----:R-:W2:Y:S04]  /*7c810*/  LDL.LU R4, [R1+0x130] ;  /* 0x0001300001047983 */ /* 0x001ea80000300800 */
[----:B------:R-:W2:Y:S04]  /*7c820*/  LDL.LU R5, [R1+0x134] ;  /* 0x0001340001057983 */ /* 0x000ea80000300800 */
[----:B-1----:R-:W-:Y:S04]  /*7c830*/  STL.64 [R1+0x5ac8], R10 ;  /* 0x005ac80a01007387 */ /* 0x002fe80000100a00 */
[----:B------:R0:W-:Y:S04]  /*7c840*/  STL.64 [R1+0x5ac0], R8 ;  /* 0x005ac00801007387 */ /* 0x0001e80000100a00 */
[----:B0-----:R-:W3:Y:S04]  /*7c850*/  LDL.LU.64 R8, [R1+0x6f0] ;  /* 0x0006f00001087983 */ /* 0x001ee80000300a00 */
[----:B------:R-:W3:Y:S04]  /*7c860*/  LDL.LU.64 R10, [R1+0x6f8] ;  /* 0x0006f800010a7983 */ /* 0x000ee80000300a00 */
[----:B------:R-:W-:Y:S01]  /*7c870*/  STL [R1+0x5708], R0 ;  /* 0x0057080001007387 */ /* 0x000fe20000100800 */
[C---:B--2---:R-:W-:Y:S03]  /*7c880*/  HMMA.16816.F32 R4, R12.reuse, R4, R24 ;  /* 0x000000040c04723c */ /* 0x044fe60000001818 */
[----:B------:R-:W3:Y:S11]  /*7c890*/  LDL.LU.64 R24, [R1+0x5c58] ;  /* 0x005c580001187983 */ /* 0x000ef60000300a00 */
[----:B------:R-:W-:Y:S09]  /*7c8a0*/  @!UPT UIADD3 URZ, URZ, URZ, URZ ;  /* 0x0000003f3f3ff290 */ /* 0x000ff2000fffe03f */
[----:B------:R0:W-:Y:S04]  /*7c8b0*/  STL.64 [R1+0x330], R4 ;  /* 0x0003300401007387 */ /* 0x0001e80000100a00 */
[----:B------:R-:W-:Y:S01]  /*7c8c0*/  STL.64 [R1+0x338], R6 ;  /* 0x0003380601007387 */ /* 0x000fe20000100a00 */
[----:B0-----:R-:W-:Y:S02]  /*7c8d0*/  IMAD.MOV.U32 R4, RZ, RZ, R2 ;  /* 0x000000ffff047224 */ /* 0x001fe400078e0002 */
[----:B------:R-:W-:Y:S01]  /*7c8e0*/  IMAD.MOV.U32 R5, RZ, RZ, R29 ;  /* 0x000000ffff057224 */ /* 0x000fe200078e001d */
[----:B------:R-:W2:Y:S04]  /*7c8f0*/  LDL.LU R2, [R1+0x5c54] ;  /* 0x005c540001027983 */ /* 0x000ea80000300800 */
[----:B------:R-:W2:Y:S04]  /*7c900*/  LDL.LU R29, [R1+0x5c50] ;  /* 0x005c5000011d7983 */ /* 0x000ea80000300800 */
[----:B------:R0:W-:Y:S04]  /*7c910*/  STL.64 [R1+0x5b20], R4 ;  /* 0x005b200401007387 */ /* 0x0001e80000100a00 */
[----:B0-----:R-:W2:Y:S04]  /*7c920*/  LDL.LU R4, [R1+0x100] ;  /* 0x0001000001047983 */ /* 0x001ea80000300800 */
[----:B------:R-:W2:Y:S01]  /*7c930*/  LDL.LU R5, [R1+0x104] ;  /* 0x0001040001057983 */ /* 0x000ea20000300800 */
        /* <DEDUP_REMOVED lines=8> */
[----:B------:R-:W3:Y:S04]  /*7c9c0*/  LDL.LU.64 R22, [R1+0x5c30] ;  /* 0x005c300001167983 */ /* 0x000ee80000300a00 */
[----:B------:R-:W3:Y:S11]  /*7c9d0*/  LDL.LU.64 R20, [R1+0x5c28] ;  /* 0x005c280001147983 */ /* 0x000ef60000300a00 */
[----:B------:R-:W-:Y:S06]  /*7c9e0*/  @!UPT UIADD3 URZ, URZ, URZ, URZ ;  /* 0x0000003f3f3ff290 */ /* 0x000fec000fffe03f */
[----:B------:R-:W-:Y:S04]  /*7c9f0*/  STL.64 [R1+0x310], R24 ;  /* 0x0003101801007387 */ /* 0x000fe80000100a00 */
[----:B------:R0:W-:Y:S04]  /*7ca00*/  STL.64 [R1+0x318], R26 ;  /* 0x0003181a01007387 */ /* 0x0001e80000100a00 */
[----:B0-----:R-:W2:Y:S04]  /*7ca10*/  LDL.LU.64 R26, [R1+0x5c20] ;  /* 0x005c2000011a7983 */ /* 0x001ea80000300a00 */
[----:B------:R-:W2:Y:S02]  /*7ca20*/  LDL.LU.64 R24, [R1+0x5c18] ;  /* 0x005c180001187983 */ /* 0x000ea40000300a00 */
[C---:B--2---:R-:W-:Y:S02]  /*7ca30*/  HMMA.16816.F32 R4, R12.reuse, R4, R24 ;  /* 0x000000040c04723c */ /* 0x044fe40000001818 */
[----:B------:R-:W2:Y:S11]  /*7ca40*/  LDL.LU.64 R24, [R1+0x5c10] ;  /* 0x005c100001187983 */ /* 0x000eb60000300a00 */
[----:B------:R-:W-:Y:S10]  /*7ca50*/  @!UPT UIADD3 URZ, URZ, URZ, URZ ;  /* 0x0000003f3f3ff290 */ /* 0x000ff4000fffe03f */
[----:B------:R0:W-:Y:S04]  /*7ca60*/  STL.64 [R1+0x300], R4 ;  /* 0x0003000401007387 */ /* 0x0001e80000100a00 */
[----:B------:R-:W-:Y:S01]  /*7ca70*/  STL.64 [R1+0x308], R6 ;  /* 0x0003080601007387 */ /* 0x000fe20000100a00 */
[----:B0-----:R-:W-:Y:S02]  /*7ca80*/  IMAD.MOV.U32 R4, RZ, RZ, R3 ;  /* 0x000000ffff047224 */ /* 0x001fe400078e0003 */
[----:B------:R-:W-:Y:S01]  /*7ca90*/  IMAD.MOV.U32 R5, RZ, RZ, R28 ;  /* 0x000000ffff057224 */ /* 0x000fe200078e001c */
[----:B------:R-:W2:Y:S04]  /*7caa0*/  LDL.LU R3, [R1+0x5c0c] ;  /* 0x005c0c0001037983 */ /* 0x000ea80000300800 */
[----:B------:R-:W2:Y:S04]  /*7cab0*/  LDL.LU R28, [R1+0x5c08] ;  /* 0x005c0800011c7983 */ /* 0x000ea80000300800 */
[----:B------:R0:W-:Y:S04]  /*7cac0*/  STL.64 [R1+0x5b38], R4 ;  /* 0x005b380401007387 */ /* 0x0001e80000100a00 */
[----:B0-----:R-:W3:Y:S04]  /*7cad0*/  LDL.LU R4, [R1+0xf0] ;  /* 0x0000f00001047983 */ /* 0x001ee80000300800 */
[----:B------:R-:W3:Y:S02]  /*7cae0*/  LDL.LU R5, [R1+0xf4] ;  /* 0x0000f40001057983 */ /* 0x000ee40000300800 */
[C---:B---3--:R-:W-:Y:S02]  /*7caf0*/  HMMA.16816.F32 R4, R12.reuse, R4, R20 ;  /* 0x000000040c04723c */ /* 0x048fe40000001814 */
[----:B------:R-:W4:Y:S06]  /*7cb00*/  LDL.LU.64 R20, [R1+0x5c00] ;  /* 0x005c000001147983 */ /* 0x000f2c0000300a00 */
[----:B--2---:R-:W-:Y:S11]  /*7cb10*/  HMMA.16816.F32 R24, R12, R24, R8 ;  /* 0x000000180c18723c */ /* 0x004ff60000001808 */
[----:B------:R-:W-:Y:S04]  /*7cb20*/  @!UPT UIADD3 URZ, URZ, URZ, URZ ;  /* 0x0000003f3f3ff290 */ /* 0x000fe8000fffe03f */
[----:B------:R0:W-:Y:S04]  /*7cb30*/  STL.64 [R1+0x2f0], R4 ;  /* 0x0002f00401007387 */ /* 0x0001e80000100a00 */
[----:B------:R-:W-:Y:S04]  /*7cb40*/  STL.64 [R1+0x2f8], R6 ;  /* 0x0002f80601007387 */ /* 0x000fe80000100a00 */
[----:B------:R-:W-:Y:S01]  /*7cb50*/  STL.64 [R1+0x2e0], R24 ;  /* 0x0002e01801007387 */ /* 0x000fe20000100a00 */
[----:B0-----:R-:W-:-:S03]  /*7cb60*/  IMAD.MOV.U32 R4, RZ, RZ, R29 ;  /* 0x000000ffff047224 */ /* 0x001fc600078e001d */
[----:B------:R-:W-:Y:S01]  /*7cb70*/  STL.64 [R1+0x2e8], R26 ;  /* 0x0002e81a01007387 */ /* 0x000fe20000100a00 */
[----:B------:R-:W-:-:S03]  /*7cb80*/  IMAD.MOV.U32 R5, RZ, RZ, R2 ;  /* 0x000000ffff057224 */ /* 0x000fc600078e0002 */
[----:B------:R-:W2:Y:S01]  /*7cb90*/  LDL.LU R29, [R1+0x5bfc] ;  /* 0x005bfc00011d7983 */ /* 0x000ea20000300800 */
[----:B----4-:R-:W-:Y:S11]  /*7cba0*/  HMMA.16816.F32 R8, R12, R20, R16 ;  /* 0x000000140c08723c */ /* 0x010ff60000001810 */
[----:B------:R-:W-:Y:S11]  /*7cbb0*/  @!UPT UIADD3 URZ, URZ, URZ, URZ ;  /* 0x0000003f3f3ff290 */ /* 0x000ff6000fffe03f */
[----:B------:R-:W-:Y:S01]  /*7cbc0*/  @!UPT UIADD3 URZ, URZ, URZ, URZ ;  /* 0x0000003f3f3ff290 */ /* 0x000fe2000fffe03f */
[----:B------:R-:W-:Y:S04]  /*7cbd0*/  STL.64 [R1+0x2d0], R8 ;  /* 0x0002d00801007387 */ /* 0x000fe80000100a00 */
[----:B------:R-:W-:Y:S04]  /*7cbe0*/  STL.64 [R1+0x2d8], R10 ;  /* 0x0002d80a01007387 */ /* 0x000fe80000100a00 */
[----:B------:R-:W3:Y:S04]  /*7cbf0*/  LDL.LU R2, [R1+0x5bf8] ;  /* 0x005bf80001027983 */ /* 0x000ee80000300800 */
[----:B------:R0:W-:Y:S02]  /*7cc00*/  STL.64 [R1+0x5b50], R4 ;  /* 0x005b500401007387 */ /* 0x0001e40000100a00 */
[----:B0-----:R-:W-:-:S02]  /*7cc10*/  IMAD.MOV.U32 R4, RZ, RZ, R3 ;  /* 0x000000ffff047224 */ /* 0x001fc400078e0003 */
[----:B------:R-:W4:Y:S04]  /*7cc20*/  LDL.LU R3, [R1+0x5bf4] ;  /* 0x005bf40001037983 */ /* 0x000f280000300800 */
[----:B------:R-:W2:Y:S04]  /*7cc30*/  LDL.LU R5, [R1+0x74] ;  /* 0x0000740001057983 */ /* 0x000ea80000300800 */
[----:B--2---:R0:W-:Y:S02]  /*7cc40*/  STL.64 [R1+0x5b68], R4 ;  /* 0x005b680401007387 */ /* 0x0041e40000100a00 */
[----:B0-----:R-:W-:-:S02]  /*7cc50*/  IMAD.MOV.U32 R4, RZ, RZ, R28 ;  /* 0x000000ffff047224 */ /* 0x001fc400078e001c */
[----:B------:R-:W-:Y:S01]  /*7cc60*/  IMAD.MOV.U32 R5, RZ, RZ, R29 ;  /* 0x000000ffff057224 */ /* 0x000fe200078e001d */
[----:B------:R-:W2:Y:S04]  /*7cc70*/  LDL.LU R28, [R1+0x5bf0] ;  /* 0x005bf000011c7983 */ /* 0x000ea80000300800 */
[----:B------:R-:W2:Y:S04]  /*7cc80*/  LDL.LU R29, [R1+0x5bec] ;  /* 0x005bec00011d7983 */ /* 0x000ea80000300800 */
[----:B------:R3:W-:Y:S02]  /*7cc90*/  STL.64 [R1+0x5b80], R4 ;  /* 0x005b800401007387 */ /* 0x0007e40000100a00 */
[----:B---3--:R-:W-:-:S02]  /*7cca0*/  IMAD.MOV.U32 R4, RZ, RZ, R2 ;  /* 0x000000ffff047224 */ /* 0x008fc400078e0002 */
[----:B----4-:R-:W-:Y:S01]  /*7ccb0*/  IMAD.MOV.U32 R5, RZ, RZ, R3 ;  /* 0x000000ffff057224 */ /* 0x010fe200078e0003 */
[----:B------:R-:W3:Y:S04]  /*7ccc0*/  LDL.LU R2, [R1+0x5be8] ;  /* 0x005be80001027983 */ /* 0x000ee80000300800 */
[----:B------:R-:W4:Y:S04]  /*7ccd0*/  LDL.LU R3, [R1+0x5be4] ;  /* 0x005be40001037983 */ /* 0x000f280000300800 */
[----:B------:R0:W-:Y:S04]  /*7cce0*/  STL.64 [R1+0x5b98], R4 ;  /* 0x005b980401007387 */ /* 0x0001e80000100a00 */
[----:B0-----:R-:W2:Y:S04]  /*7ccf0*/  LDL.LU R4, [R1+0xa0] ;  /* 0x0000a00001047983 */ /* 0x001ea80000300800 */
[----:B------:R-:W2:Y:S04]  /*7cd00*/  LDL.LU R5, [R1+0xa4] ;  /* 0x0000a40001057983 */ /* 0x000ea80000300800 */
[----:B--2---:R0:W-:Y:S02]  /*7cd10*/  STL.64 [R1+0x5bb0], R4 ;  /* 0x005bb00401007387 */ /* 0x0041e40000100a00 */
[----:B0-----:R-:W-:-:S02]  /*7cd20*/  IMAD.MOV.U32 R4, RZ, RZ, R29 ;  /* 0x000000ffff047224 */ /* 0x001fc400078e001d */
[----:B------:R-:W-:Y:S01]  /*7cd30*/  IMAD.MOV.U32 R5, RZ, RZ, R28 ;  /* 0x000000ffff057224 */ /* 0x000fe200078e001c */
[----:B------:R-:W2:Y:S04]  /*7cd40*/  LDL.LU R29, [R1+0x5be0] ;  /* 0x005be000011d7983 */ /* 0x000ea80000300800 */
[----:B------:R-:W-:Y:S04]  /*7cd50*/  STL.64 [R1+0x5bc8], R4 ;  /* 0x005bc80401007387 */ /* 0x000fe80000100a00 */
[----:B------:R-:W2:Y:S04]  /*7cd60*/  LDL.LU.64 R24, [R1+0x640] ;  /* 0x0006400001187983 */ /* 0x000ea80000300a00 */
[----:B------:R-:W2:Y:S04]  /*7cd70*/  LDL.LU.64 R26, [R1+0x648] ;  /* 0x00064800011a7983 */ /* 0x000ea80000300a00 */
[----:B--2---:R-:W-:Y:S04]  /*7cd80*/  STL.64 [R1+0x5b18], R26 ;  /* 0x005b181a01007387 */ /* 0x004fe80000100a00 */
[----:B------:R0:W-:Y:S04]  /*7cd90*/  STL.64 [R1+0x5b10], R24 ;  /* 0x005b101801007387 */ /* 0x0001e80000100a00 */
[----:B0-----:R-:W2:Y:S04]  /*7cda0*/  LDL.LU.64 R24, [R1+0x650] ;  /* 0x0006500001187983 */ /* 0x001ea80000300a00 */
        /* <DEDUP_REMOVED lines=33> */
[----:B------:R-:W2:Y:S04]  /*7cfc0*/  LDL.LU.64 R8, [R1+0x610] ;  /* 0x0006100001087983 */ /* 0x000ea80000300a00 */
[----:B------:R-:W2:Y:S01]  /*7cfd0*/  LDL.LU.64 R10, [R1+0x618] ;  /* 0x00061800010a7983 */ /* 0x000ea20000300a00 */
[----:B----4-:R-:W-:-:S02]  /*7cfe0*/  IMAD.MOV.U32 R4, RZ, RZ, R3 ;  /* 0x000000ffff047224 */ /* 0x010fc400078e0003 */
[----:B---3--:R-:W-:Y:S01]  /*7cff0*/  IMAD.MOV.U32 R5, RZ, RZ, R2 ;  /* 0x000000ffff057224 */ /* 0x008fe200078e0002 */
[----:B--2---:R-:W-:Y:S04]  /*7d000*/  STL.64 [R1+0x5ae0], R10 ;  /* 0x005ae00a01007387 */ /* 0x004fe80000100a00 */
[----:B------:R0:W-:Y:S04]  /*7d010*/  STL.64 [R1+0x5ad8], R8 ;  /* 0x005ad80801007387 */ /* 0x0001e80000100a00 */
[----:B0-----:R-:W2:Y:S04]  /*7d020*/  LDL.LU.64 R8, [R1+0x620] ;  /* 0x0006200001087983 */ /* 0x001ea80000300a00 */
[----:B------:R-:W3:Y:S01]  /*7d030*/  LDL.LU.64 R10, [R1+0x628] ;  /* 0x00062800010a7983 */ /* 0x000ee20000300a00 */
[C---:B------:R-:W-:Y:S03]  /*7d040*/  HMMA.16816.F32 R4, R12.reuse, R4, R24 ;  /* 0x000000040c04723c */ /* 0x040fe60000001818 */
[----:B---3--:R-:W-:Y:S04]  /*7d050*/  STL.64 [R1+0x5af8], R10 ;  /* 0x005af80a01007387 */ /* 0x008fe80000100a00 */
[----:B--2---:R0:W-:Y:S04]  /*7d060*/  STL.64 [R1+0x5af0], R8 ;  /* 0x005af00801007387 */ /* 0x0041e80000100a00 */
[----:B0-----:R-:W2:Y:S04]  /*7d070*/  LDL.LU.64 R8, [R1+0x630] ;  /* 0x0006300001087983 */ /* 0x001ea80000300a00 */
[----:B------:R-:W2:Y:S04]  /*7d080*/  LDL.LU.64 R10, [R1+0x638] ;  /* 0x00063800010a7983 */ /* 0x000ea80000300a00 */
[----:B------:R-:W3:Y:S04]  /*7d090*/  LDL.LU.64 R20, [R1+0x600] ;  /* 0x0006000001147983 */ /* 0x000ee80000300a00 */
[----:B------:R-:W3:Y:S04]  /*7d0a0*/  LDL.LU.64 R22, [R1+0x608] ;  /* 0x0006080001167983 */ /* 0x000ee80000300a00 */
[----:B------:R-:W4:Y:S04]  /*7d0b0*/  LDL.LU.64 R16, [R1+0x5f0] ;  /* 0x0005f00001107983 */ /* 0x000f280000300a00 */
[----:B------:R-:W4:Y:S04]  /*7d0c0*/  LDL.LU.64 R18, [R1+0x5f8] ;  /* 0x0005f80001127983 */ /* 0x000f280000300a00 */
[----:B------:R-:W2:Y:S04]  /*7d0d0*/  LDL.LU.64 R26, [R1+0x5bd8] ;  /* 0x005bd800011a7983 */ /* 0x000ea80000300a00 */
[----:B------:R-:W2:Y:S04]  /*7d0e0*/  LDL.LU.64 R24, [R1+0x5bd0] ;  /* 0x005bd00001187983 */ /* 0x000ea80000300a00 */
[----:B------:R0:W-:Y:S04]  /*7d0f0*/  STL.64 [R1+0x2c0], R4 ;  /* 0x0002c00401007387 */ /* 0x0001e80000100a00 */
[----:B------:R2:W-:Y:S04]  /*7d100*/  STL.64 [R1+0x2c8], R6 ;  /* 0x0002c80601007387 */ /* 0x0005e80000100a00 */
[----:B0-----:R-:W2:Y:S02]  /*7d110*/  LDL.LU.64 R4, [R1+0x5bc8] ;  /* 0x005bc80001047983 */ /* 0x001ea40000300a00 */
[C---:B--2---:R-:W-:Y:S02]  /*7d120*/  HMMA.16816.F32 R4, R12.reuse, R4, R24 ;  /* 0x000000040c04723c */ /* 0x044fe40000001818 */
[----:B------:R-:W2:Y:S04]  /*7d130*/  LDL.LU.64 R26, [R1+0x5bc0] ;  /* 0x005bc000011a7983 */ /* 0x000ea80000300a00 */
[----:B------:R-:W2:Y:S11]  /*7d140*/  LDL.LU.64 R24, [R1+0x5bb8] ;  /* 0x005bb80001187983 */ /* 0x000eb60000300a00 */
[----:B------:R-:W-:Y:S06]  /*7d150*/  @!UPT UIADD3 URZ, URZ, URZ, URZ ;  /* 0x0000003f3f3ff290 */ /* 0x000fec000fffe03f */
        /* <DEDUP_REMOVED lines=53> */
[----:B------:R-:W2:Y:S11]  /*7d4b0*/  LDL.LU.64 R24, [R1+0x5b00] ;  /* 0x005b000001187983 */ /* 0x000eb60000300a00 */
[----:B------:R-:W-:Y:S10]  /*7d4c0*/  @!UPT UIADD3 URZ, URZ, URZ, URZ ;  /* 0x0000003f3f3ff290 */ /* 0x000ff4000fffe03f */
[----:B------:R0:W-:Y:S04]  /*7d4d0*/  STL.64 [R1+0x230], R4 ;  /* 0x0002300401007387 */ /* 0x0001e80000100a00 */
[----:B------:R1:W-:Y:S04]  /*7d4e0*/  STL.64 [R1+0x238], R6 ;  /* 0x0002380601007387 */ /* 0x0003e80000100a00 */
[----:B0-----:R-:W3:Y:S04]  /*7d4f0*/  LDL.LU.64 R4, [R1+0x5e0] ;  /* 0x0005e00001047983 */ /* 0x001ee80000300a00 */
[----:B-1----:R-:W3:Y:S01]  /*7d500*/  LDL.LU.64 R6, [R1+0x5e8] ;  /* 0x0005e80001067983 */ /* 0x002ee20000300a00 */
[C---:B--2---:R-:W-:Y:S03]  /*7d510*/  HMMA.16816.F32 R24, R12.reuse, R24, R8 ;  /* 0x000000180c18723c */ /* 0x044fe60000001808 */
[----:B------:R-:W2:Y:S04]  /*7d520*/  LDL.LU.64 R10, [R1+0x5af8] ;  /* 0x005af800010a7983 */ /* 0x000ea80000300a00 */
[----:B------:R-:W2:Y:S11]  /*7d530*/  LDL.LU.64 R8, [R1+0x5af0] ;  /* 0x005af00001087983 */ /* 0x000eb60000300a00 */
[----:B------:R-:W-:Y:S05]  /*7d540*/  @!UPT UIADD3 URZ, URZ, URZ, URZ ;  /* 0x0000003f3f3ff290 */ /* 0x000fea000fffe03f */
        /* <DEDUP_REMOVED lines=14> */
[----:B------:R-:W-:Y:S04]  /*7d630*/  STL.64 [R1+0x200], R24 ;  /* 0x0002001801007387 */ /* 0x000fe80000100a00 */
[----:B------:R0:W-:Y:S04]  /*7d640*/  STL.64 [R1+0x208], R26 ;  /* 0x0002081a01007387 */ /* 0x0001e80000100a00 */
[----:B0-----:R-:W2:Y:S04]  /*7d650*/  LDL.LU.64 R26, [R1+0x5ab8] ;  /* 0x005ab800011a7983 */ /* 0x001ea80000300a00 */
[----:B------:R-:W3:Y:S02]  /*7d660*/  LDL.LU.64 R24, [R1+0x5ab0] ;  /* 0x005ab00001187983 */ /* 0x000ee40000300a00 */
[C---:B---3--:R-:W-:Y:S11]  /*7d670*/  HMMA.16816.F32 R20, R12.reuse, R24, R20 ;  /* 0x000000180c14723c */ /* 0x048ff60000001814 */
[----:B------:R-:W-:Y:S11]  /*7d680*/  @!UPT UIADD3 URZ, URZ, URZ, URZ ;  /* 0x0000003f3f3ff290 */ /* 0x000ff6000fffe03f */
[----:B------:R-:W-:Y:S01]  /*7d690*/  @!UPT UIADD3 URZ, URZ, URZ, URZ ;  /* 0x0000003f3f3ff290 */ /* 0x000fe2000fffe03f */
[----:B------:R-:W-:Y:S04]  /*7d6a0*/  STL.64 [R1+0x1f0], R20 ;  /* 0x0001f01401007387 */ /* 0x000fe80000100a00 */
[----:B------:R0:W-:Y:S04]  /*7d6b0*/  STL.64 [R1+0x1f8], R22 ;  /* 0x0001f81601007387 */ /* 0x0001e80000100a00 */
[----:B0-----:R-:W3:Y:S04]  /*7d6c0*/  LDL.LU.64 R22, [R1+0x5aa8] ;  /* 0x005aa80001167983 */ /* 0x001ee80000300a00 */
[----:B------:R-:W4:Y:S02]  /*7d6d0*/  LDL.LU.64 R20, [R1+0x5aa0] ;  /* 0x005aa00001147983 */ /* 0x000f240000300a00 */
[C---:B----4-:R-:W-:Y:S11]  /*7d6e0*/  HMMA.16816.F32 R16, R12.reuse, R20, R16 ;  /* 0x000000140c10723c */ /* 0x050ff60000001810 */
[----:B------:R-:W-:Y:S11]  /*7d6f0*/  @!UPT UIADD3 URZ, URZ, URZ, URZ ;  /* 0x0000003f3f3ff290 */ /* 0x000ff6000fffe03f */
[----:B------:R-:W-:Y:S02]  /*7d700*/  @!UPT UIADD3 URZ, URZ, URZ, URZ ;  /* 0x0000003f3f3ff290 */ /* 0x000fe4000fffe03f */
[----:B------:R-:W-:Y:S02]  /*7d710*/  IMAD.MOV.U32 R24, RZ, RZ, R16 ;  /* 0x000000ffff187224 */ /* 0x000fe400078e0010 */
[----:B------:R-:W-:Y:S02]  /*7d720*/  IMAD.MOV.U32 R25, RZ, RZ, R17 ;  /* 0x000000ffff197224 */ /* 0x000fe400078e0011 */
[----:B------:R-:W4:Y:S01]  /*7d730*/  LDL.LU.64 R16, [R1+0x5a98] ;  /* 0x005a980001107983 */ /* 0x000f220000300a00 */
[----:B------:R-:W-:Y:S02]  /*7d740*/  IMAD.MOV.U32 R21, RZ, RZ, R18 ;  /* 0x000000ffff157224 */ /* 0x000fe400078e0012 */
[----:B------:R-:W-:Y:S01]  /*7d750*/  IMAD.MOV.U32 R2, RZ, RZ, R19 ;  /* 0x000000ffff027224 */ /* 0x000fe200078e0013 */
[----:B------:R-:W3:Y:S04]  /*7d760*/  LDL R20, [R1+0xd2c] ;  /* 0x000d2c0001147983 */ /* 0x000ee80000100800 */
[----:B--2---:R-:W-:Y:S04]  /*7d770*/  STL.64 [R1+0x5888], R26 ;  /* 0x0058881a01007387 */ /* 0x004fe80000100a00 */
[----:B------:R0:W-:Y:S04]  /*7d780*/  STL.64 [R1+0x5880], R24 ;  /* 0x0058801801007387 */ /* 0x0001e80000100a00 */
[----:B0-----:R-:W2:Y:S04]  /*7d790*/  LDL.LU.64 R24, [R1+0x5d0] ;  /* 0x0005d00001187983 */ /* 0x001ea80000300a00 */
[----:B------:R-:W2:Y:S04]  /*7d7a0*/  LDL.LU.64 R26, [R1+0x5d8] ;  /* 0x0005d800011a7983 */ /* 0x000ea80000300a00 */
[----:B------:R-:W-:Y:S04]  /*7d7b0*/  STL [R1+0x585c], R21 ;  /* 0x00585c1501007387 */ /* 0x000fe80000100800 */
[----:B------:R-:W-:Y:S01]  /*7d7c0*/  STL [R1+0x570c], R2 ;  /* 0x00570c0201007387 */ /* 0x000fe20000100800 */
[C---:B----4-:R-:W-:Y:S03]  /*7d7d0*/  HMMA.16816.F32 R16, R12.reuse, R16, R4 ;  /* 0x000000100c10723c */ /* 0x050fe60000001804 */
[----:B------:R-:W4:Y:S04]  /*7d7e0*/  LDL.LU.64 R6, [R1+0x5a90] ;  /* 0x005a900001067983 */ /* 0x000f280000300a00 */
[----:B------:R-:W2:Y:S11]  /*7d7f0*/  LDL.LU.64 R4, [R1+0x5a88] ;  /* 0x005a880001047983 */ /* 0x000eb60000300a00 */
[----:B------:R-:W-:Y:S05]  /*7d800*/  @!UPT UIADD3 URZ, URZ, URZ, URZ ;  /* 0x0000003f3f3ff290 */ /* 0x000fea000fffe03f */
[----:B------:R-:W-:Y:S04]  /*7d810*/  STL.64 [R1+0x1d0], R16 ;  /* 0x0001d01001007387 */ /* 0x000fe80000100a00 */
[----:B------:R0:W-:Y:S04]  /*7d820*/  STL.64 [R1+0x1d8], R18 ;  /* 0x0001d81201007387 */ /* 0x0001e80000100a00 */
[----:B0-----:R-:W3:Y:S01]  /*7d830*/  LDL.64 R18, [R1+0x1b8] ;  /* 0x0001b80001127983 */ /* 0x001ee20000100a00 */
[----:B--2---:R-:W-:Y:S03]  /*7d840*/  HMMA.16816.F32 R24, R12, R4, R24 ;  /* 0x000000040c18723c */ /* 0x004fe60000001818 */
[----:B----4-:R0:W-:Y:S04]  /*7d850*/  STL.64 [R1+0x5a78], R6 ;  /* 0x005a780601007387 */ /* 0x0101e80000100a00 */
[----:B------:R-:W2:Y:S04]  /*7d860*/  LDL.LU R4, [R1+0x5b0] ;  /* 0x0005b00001047983 */ /* 0x000ea80000300800 */
[----:B------:R-:W2:Y:S04]  /*7d870*/  LDL.LU R5, [R1+0x5b4] ;  /* 0x0005b40001057983 */ /* 0x000ea80000300800 */
[----:B0-----:R-:W2:Y:S04]  /*7d880*/  LDL.LU R6, [R1+0x5b8] ;  /* 0x0005b80001067983 */ /* 0x001ea80000300800 */
[----:B------:R-:W2:Y:S04]  /*7d890*/  LDL.LU R7, [R1+0x5bc] ;  /* 0x0005bc0001077983 */ /* 0x000ea80000300800 */
[----:B---3--:R-:W0:Y:S01]  /*7d8a0*/  LDSM.16.MT88.4 R12, [R20+0x20400] ;  /* 0x02040000140c783b */ /* 0x008e220000004200 */
[----:B------:R-:W-:-:S02]  /*7d8b0*/  IMAD.MOV.U32 R3, RZ, RZ, R27 ;  /* 0x000000ffff037224 */ /* 0x000fc400078e001b */
[----:B------:R-:W-:Y:S02]  /*7d8c0*/  IMAD.MOV.U32 R28, RZ, RZ, R26 ;  /* 0x000000ffff1c7224 */ /* 0x000fe400078e001a */
[----:B------:R-:W-:Y:S02]  /*7d8d0*/  IMAD.MOV.U32 R0, RZ, RZ, R25 ;  /* 0x000000ffff007224 */ /* 0x000fe400078e0019 */
[----:B------:R-:W-:Y:S01]  /*7d8e0*/  IMAD.MOV.U32 R2, RZ, RZ, R24 ;  /* 0x000000ffff027224 */ /* 0x000fe200078e0018 */
[----:B------:R-:W-:Y:S04]  /*7d8f0*/  STL [R1+0x571c], R3 ;  /* 0x00571c0301007387 */ /* 0x000fe80000100800 */
[----:B------:R-:W-:Y:S04]  /*7d900*/  STL [R1+0x5718], R28 ;  /* 0x0057181c01007387 */ /* 0x000fe80000100800 */
[----:B------:R-:W-:Y:S04]  /*7d910*/  STL [R1+0x5714], R0 ;  /* 0x0057140001007387 */ /* 0x000fe80000100800 */
[----:B------:R-:W-:Y:S04]  /*7d920*/  STL [R1+0x5710], R2 ;  /* 0x0057100201007387 */ /* 0x000fe80000100800 */
[----:B------:R-:W3:Y:S04]  /*7d930*/  LDL.LU.64 R26, [R1+0x158] ;  /* 0x00015800011a7983 */ /* 0x000ee80000300a00 */
[----:B---3--:R1:W-:Y:S04]  /*7d940*/  STL.64 [R1+0x5a18], R26 ;  /* 0x005a181a01007387 */ /* 0x0083e80000100a00 */
[----:B------:R-:W3:Y:S04]  /*7d950*/  LDL.LU R24, [R1+0x560] ;  /* 0x0005600001187983 */ /* 0x000ee80000300800 */
[----:B------:R-:W3:Y:S04]  /*7d960*/  LDL.LU R25, [R1+0x564] ;  /* 0x0005640001197983 */ /* 0x000ee80000300800 */
[----:B-1----:R-:W4:Y:S01]  /*7d970*/  LDL.LU R26, [R1+0x568] ;  /* 0x00056800011a7983 */ /* 0x002f220000300800 */
[----:B------:R-:W-:-:S03]  /*7d980*/  IMAD.MOV.U32 R27, RZ, RZ, R23 ;  /* 0x000000ffff1b7224 */ /* 0x000fc600078e0017 */
[----:B------:R-:W2:Y:S04]  /*7d990*/  LDL.LU R23, [R1+0x5a80] ;  /* 0x005a800001177983 */ /* 0x000ea80000300800 */
[----:B----4-:R1:W-:Y:S04]  /*7d9a0*/  STL.64 [R1+0x5a38], R26 ;  /* 0x005a381a01007387 */ /* 0x0103e80000100a00 */
[----:B---3--:R-:W-:Y:S04]  /*7d9b0*/  STL.64 [R1+0x5a30], R24 ;  /* 0x005a301801007387 */ /* 0x008fe80000100a00 */
[----:B-1----:R-:W3:Y:S04]  /*7d9c0*/  LDL.64 R26, [R1+0x178] ;  /* 0x00017800011a7983 */ /* 0x002ee80000100a00 */
[----:B---3--:R1:W-:Y:S04]  /*7d9d0*/  STL.64 [R1+0x5a48], R26 ;  /* 0x005a481a01007387 */ /* 0x0083e80000100a00 */
[----:B-1----:R-:W3:Y:S01]  /*7d9e0*/  LDL.LU.64 R26, [R1+0x188] ;  /* 0x00018800011a7983 */ /* 0x002ee20000300a00 */
[C---:B--2---:R-:W-:Y:S03]  /*7d9f0*/  HMMA.16816.F32 R4, R8.reuse, R18, R4 ;  /* 0x000000120804723c */ /* 0x044fe60000001804 */
[----:B---3--:R1:W-:Y:S04]  /*7da00*/  STL.64 [R1+0x5a58], R26 ;  /* 0x005a581a01007387 */ /* 0x0083e80000100a00 */
[----:B-1----:R-:W2:Y:S11]  /*7da10*/  LDL.LU.64 R26, [R1+0x198] ;  /* 0x00019800011a7983 */ /* 0x002eb60000300a00 */
[----:B------:R-:W-:Y:S06]  /*7da20*/  @!UPT UIADD3 URZ, URZ, URZ, URZ ;  /* 0x0000003f3f3ff290 */ /* 0x000fec000fffe03f */
[----:B------:R-:W-:Y:S02]  /*7da30*/  IMAD.MOV.U32 R20, RZ, RZ, R4 ;  /* 0x000000ffff147224 */ /* 0x000fe400078e0004 */
[----:B------:R-:W-:Y:S02]  /*7da40*/  IMAD.MOV.U32 R17, RZ, RZ, R5 ;  /* 0x000000ffff117224 */ /* 0x000fe400078e0005 */
[----:B------:R-:W-:Y:S02]  /*7da50*/  IMAD.MOV.U32 R16, RZ, RZ, R6 ;  /* 0x000000ffff107224 */ /* 0x000fe400078e0006 */
[----:B------:R-:W-:Y:S01]  /*7da60*/  IMAD.MOV.U32 R5, RZ, RZ, R7 ;  /* 0x000000ffff057224 */ /* 0x000fe200078e0007 */
[----:B--2---:R1:W-:Y:S04]  /*7da70*/  STL.64 [R1+0x5a70], R26 ;  /* 0x005a701a01007387 */ /* 0x0043e80000100a00 */
[----:B-1----:R-:W2:Y:S04]  /*7da80*/  LDL.LU.64 R26, [R1+0x1a8] ;  /* 0x0001a800011a7983 */ /* 0x002ea80000300a00 */
[----:B0-----:R-:W-:Y:S04]  /*7da90*/  STL.64 [R1+0x5820], R14 ;  /* 0x0058200e01007387 */ /* 0x001fe80000100a00 */
[----:B------:R0:W-:Y:S04]  /*7daa0*/  STL.64 [R1+0x5818], R12 ;  /* 0x0058180c01007387 */ /* 0x0001e80000100a00 */
[----:B0-----:R-:W2:Y:S04]  /*7dab0*/  LDL.LU R12, [R1+0x5a0] ;  /* 0x0005a000010c7983 */ /* 0x001ea80000300800 */
[----:B------:R-:W2:Y:S04]  /*7dac0*/  LDL.LU R13, [R1+0x5a4] ;  /* 0x0005a400010d7983 */ /* 0x000ea80000300800 */
[----:B------:R-:W2:Y:S04]  /*7dad0*/  LDL.LU R14, [R1+0x5a8] ;  /* 0x0005a800010e7983 */ /* 0x000ea80000300800 */
[----:B------:R-:W2:Y:S04]  /*7dae0*/  LDL.LU R15, [R1+0x5ac] ;  /* 0x0005ac00010f7983 */ /* 0x000ea80000300800 */
[----:B------:R-:W3:Y:S04]  /*7daf0*/  LDL.LU.64 R6, [R1+0x5a78] ;  /* 0x005a780001067983 */ /* 0x000ee80000300a00 */
[----:B------:R-:W-:Y:S04]  /*7db00*/  STL [R1+0x5a54], R22 ;  /* 0x005a541601007387 */ /* 0x000fe80000100800 */
[----:B------:R0:W-:Y:S04]  /*7db10*/  STL [R1+0x5a50], R20 ;  /* 0x005a501401007387 */ /* 0x0001e80000100800 */
[----:B0-----:R-:W4:Y:S04]  /*7db20*/  LDL.LU R20, [R1+0x580] ;  /* 0x0005800001147983 */ /* 0x001f280000300800 */
[----:B------:R-:W4:Y:S04]  /*7db30*/  LDL.LU R21, [R1+0x584] ;  /* 0x0005840001157983 */ /* 0x000f280000300800 */
[----:B------:R-:W3:Y:S01]  /*7db40*/  LDL.LU R22, [R1+0x588] ;  /* 0x0005880001167983 */ /* 0x000ee20000300800 */
[----:B--2---:R-:W-:Y:S03]  /*7db50*/  HMMA.16816.F32 R12, R8, R26, R12 ;  /* 0x0000001a080c723c */ /* 0x004fe6000000180c */
[----:B---3--:R-:W-:Y:S04]  /*7db60*/  STL.64 [R1+0x5a68], R22 ;  /* 0x005a681601007387 */ /* 0x008fe80000100a00 */
[----:B----4-:R0:W-:Y:S04]  /*7db70*/  STL.64 [R1+0x5a60], R20 ;  /* 0x005a601401007387 */ /* 0x0101e80000100a00 */
[----:B0-----:R-:W2:Y:S04]  /*7db80*/  LDL.LU R20, [R1+0x590] ;  /* 0x0005900001147983 */ /* 0x001ea80000300800 */
[----:B------:R-:W2:Y:S04]  /*7db90*/  LDL.LU R21, [R1+0x594] ;  /* 0x0005940001157983 */ /* 0x000ea80000300800 */
[----:B------:R-:W2:Y:S04]  /*7dba0*/  LDL.LU R22, [R1+0x598] ;  /* 0x0005980001167983 */ /* 0x000ea80000300800 */
[----:B------:R-:W2:Y:S04]  /*7dbb0*/  LDL.LU R23, [R1+0x59c] ;  /* 0x00059c0001177983 */ /* 0x000ea80000300800 */
[----:B------:R-:W-:Y:S04]  /*7dbc0*/  STL [R1+0x5860], R18 ;  /* 0x0058601201007387 */ /* 0x000fe80000100800 */
[----:B------:R0:W-:Y:S04]  /*7dbd0*/  STL [R1+0x5828], R5 ;  /* 0x0058280501007387 */ /* 0x0001e80000100800 */
[----:B------:R1:W-:Y:S04]  /*7dbe0*/  STL.64 [R1+0x5a40], R6 ;  /* 0x005a400601007387 */ /* 0x0003e80000100a00 */
[----:B------:R-:W3:Y:S04]  /*7dbf0*/  LDL.LU R4, [R1+0x570] ;  /* 0x0005700001047983 */ /* 0x000ee80000300800 */
[----:B0-----:R-:W3:Y:S04]  /*7dc00*/  LDL.LU R5, [R1+0x574] ;  /* 0x0005740001057983 */ /* 0x001ee80000300800 */
[----:B-1----:R-:W3:Y:S04]  /*7dc10*/  LDL.LU R6, [R1+0x578] ;  /* 0x0005780001067983 */ /* 0x002ee80000300800 */
[----:B------:R-:W3:Y:S04]  /*7dc20*/  LDL.LU R7, [R1+0x57c] ;  /* 0x00057c0001077983 */ /* 0x000ee80000300800 */
[----:B------:R0:W-:Y:S04]  /*7dc30*/  STL.64 [R1+0x5a0], R12 ;  /* 0x0005a00c01007387 */ /* 0x0001e80000100a00 */
[----:B------:R1:W-:Y:S01]  /*7dc40*/  STL.64 [R1+0x5a8], R14 ;  /* 0x0005a80e01007387 */ /* 0x0003e20000100a00 */
[----:B0-----:R-:W-:-:S02]  /*7dc50*/  IMAD.MOV.U32 R13, RZ, RZ, R26 ;  /* 0x000000ffff0d7224 */ /* 0x001fc400078e001a */
[----:B------:R-:W-:Y:S02]  /*7dc60*/  IMAD.MOV.U32 R12, RZ, RZ, R27 ;  /* 0x000000ffff0c7224 */ /* 0x000fe400078e001b */
[----:B------:R-:W2:Y:S02]  /*7dc70*/  LDL.LU.64 R26, [R1+0x5a70] ;  /* 0x005a7000011a7983 */ /* 0x000ea40000300a00 */
[C---:B--2---:R-:W-:Y:S01]  /*7dc80*/  HMMA.16816.F32 R20, R8.reuse, R26, R20 ;  /* 0x0000001a0814723c */ /* 0x044fe20000001814 */
[----:B-1----:R-:W-:Y:S02]  /*7dc90*/  IMAD.MOV.U32 R15, RZ, RZ, R26 ;  /* 0x000000ffff0f7224 */ /* 0x002fe400078e001a */
[----:B------:R-:W-:Y:S11]  /*7dca0*/  IMAD.MOV.U32 R14, RZ, RZ, R27 ;  /* 0x000000ffff0e7224 */ /* 0x000ff600078e001b */
[----:B------:R-:W-:Y:S09]  /*7dcb0*/  @!UPT UIADD3 URZ, URZ, URZ, URZ ;  /* 0x0000003f3f3ff290 */ /* 0x000ff2000fffe03f */
[----:B------:R-:W-:Y:S04]  /*7dcc0*/  STL.64 [R1+0x590], R20 ;  /* 0x0005901401007387 */ /* 0x000fe80000100a00 */
[----:B------:R0:W-:Y:S04]  /*7dcd0*/  STL.64 [R1+0x598], R22 ;  /* 0x0005981601007387 */ /* 0x0001e80000100a00 */
[----:B0-----:R-:W2:Y:S04]  /*7dce0*/  LDL.LU.64 R22, [R1+0x5a68] ;  /* 0x005a680001167983 */ /* 0x001ea80000300a00 */
[----:B------:R-:W2:Y:S04]  /*7dcf0*/  LDL.LU.64 R20, [R1+0x5a60] ;  /* 0x005a600001147983 */ /* 0x000ea80000300a00 */
[----:B------:R-:W2:Y:S04]  /*7dd00*/  LDL.LU.64 R26, [R1+0x5a58] ;  /* 0x005a5800011a7983 */ /* 0x000ea80000300a00 */
[----:B------:R-:W-:Y:S04]  /*7dd10*/  STL.64 [R1+0x5870], R14 ;  /* 0x0058700e01007387 */ /* 0x000fe80000100a00 */
[----:B------:R0:W-:Y:S04]  /*7dd20*/  STL.64 [R1+0x5868], R12 ;  /* 0x0058680c01007387 */ /* 0x0001e80000100a00 */
[----:B0-----:R-:W4:Y:S04]  /*7dd30*/  LDL.LU R12, [R1+0x550] ;  /* 0x00055000010c7983 */ /* 0x001f280000300800 */
[----:B------:R-:W4:Y:S04]  /*7dd40*/  LDL.LU R13, [R1+0x554] ;  /* 0x00055400010d7983 */ /* 0x000f280000300800 */
[----:B------:R-:W3:Y:S01]  /*7dd50*/  LDL.LU R14, [R1+0x558] ;  /* 0x00055800010e7983 */ /* 0x000ee20000300800 */
[----:B------:R-:W-:Y:S01]  /*7dd60*/  IMAD.MOV.U32 R15, RZ, RZ, R29 ;  /* 0x000000ffff0f7224 */ /* 0x000fe200078e001d */
[----:B--2---:R-:W-:Y:S01]  /*7dd70*/  HMMA.16816.F32 R20, R8, R26, R20 ;  /* 0x0000001a0814723c */ /* 0x004fe20000001814 */
[----:B------:R-:W-:-:S03]  /*7dd80*/  IMAD.MOV.U32 R19, RZ, RZ, R27 ;  /* 0x000000ffff137224 */ /* 0x000fc600078e001b */
[----:B---3--:R0:W-:Y:S04]  /*7dd90*/  STL.64 [R1+0x5a28], R14 ;  /* 0x005a280e01007387 */ /* 0x0081e80000100a00 */
[----:B----4-:R-:W-:Y:S04]  /*7dda0*/  STL.64 [R1+0x5a20], R12 ;  /* 0x005a200c01007387 */ /* 0x010fe80000100a00 */
[----:B0-----:R-:W2:Y:S11]  /*7ddb0*/  LDL.LU.64 R14, [R1+0x168] ;  /* 0x00016800010e7983 */ /* 0x001eb60000300a00 */
[----:B------:R0:W-:Y:S04]  /*7ddc0*/  STL.64 [R1+0x580], R20 ;  /* 0x0005801401007387 */ /* 0x0001e80000100a00 */
[----:B------:R1:W-:Y:S01]  /*7ddd0*/  STL.64 [R1+0x588], R22 ;  /* 0x0005881601007387 */ /* 0x0003e20000100a00 */
[----:B0-----:R-:W-:-:S03]  /*7dde0*/  IMAD.MOV.U32 R21, RZ, RZ, R26 ;  /* 0x000000ffff157224 */ /* 0x001fc600078e001a */
[----:B-1----:R-:W3:Y:S04]  /*7ddf0*/  LDL.LU R22, [R1+0x5a54] ;  /* 0x005a540001167983 */ /* 0x002ee80000300800 */
[----:B------:R-:W4:Y:S04]  /*7de00*/  LDL.LU R20, [R1+0x5a50] ;  /* 0x005a500001147983 */ /* 0x000f280000300800 */
[----:B------:R-:W2:Y:S02]  /*7de10*/  LDL.LU.64 R26, [R1+0x5a48] ;  /* 0x005a4800011a7983 */ /* 0x000ea40000300a00 */
[----:B--2---:R-:W-:Y:S11]  /*7de20*/  HMMA.16816.F32 R4, R8, R26, R4 ;  /* 0x0000001a0804723c */ /* 0x004ff60000001804 */
[----:B------:R-:W-:Y:S11]  /*7de30*/  @!UPT UIADD3 URZ, URZ, URZ, URZ ;  /* 0x0000003f3f3ff290 */ /* 0x000ff6000fffe03f */
[----:B------:R-:W-:Y:S01]  /*7de40*/  @!UPT UIADD3 URZ, URZ, URZ, URZ ;  /* 0x0000003f3f3ff290 */ /* 0x000fe2000fffe03f */
[----:B------:R0:W-:Y:S04]  /*7de50*/  STL.64 [R1+0x570], R4 ;  /* 0x0005700401007387 */ /* 0x0001e80000100a00 */
[----:B------:R1:W-:Y:S01]  /*7de60*/  STL.64 [R1+0x578], R6 ;  /* 0x0005780601007387 */ /* 0x0003e20000100a00 */
[----:B0-----:R-:W-:-:S03]  /*7de70*/  IMAD.MOV.U32 R5, RZ, RZ, R27 ;  /* 0x000000ffff057224 */ /* 0x001fc600078e001b */
[----:B-1----:R-:W2:Y:S04]  /*7de80*/  LDL.LU.64 R6, [R1+0x5a40] ;  /* 0x005a400001067983 */ /* 0x002ea80000300a00 */
[----:B------:R-:W2:Y:S04]  /*7de90*/  LDL.LU.64 R26, [R1+0x5a38] ;  /* 0x005a3800011a7983 */ /* 0x000ea80000300a00 */
[----:B------:R-:W2:Y:S01]  /*7dea0*/  LDL.LU.64 R24, [R1+0x5a30] ;  /* 0x005a300001187983 */ /* 0x000ea20000300a00 */
[----:B------:R-:W-:Y:S02]  /*7deb0*/  IMAD.MOV.U32 R23, RZ, RZ, R14 ;  /* 0x000000ffff177224 */ /* 0x000fe400078e000e */
[----:B------:R-:W-:Y:S01]  /*7dec0*/  IMAD.MOV.U32 R18, RZ, RZ, R15 ;  /* 0x000000ffff127224 */ /* 0x000fe200078e000f */
[----:B--2---:R-:W-:Y:S01]  /*7ded0*/  HMMA.16816.F32 R24, R8, R14, R24 ;  /* 0x0000000e0818723c */ /* 0x004fe20000001818 */
[----:B------:R-:W2:Y:S04]  /*7dee0*/  LDL.LU.64 R14, [R1+0x5a28] ;  /* 0x005a2800010e7983 */ /* 0x000ea80000300a00 */
[----:B------:R-:W2:Y:S11]  /*7def0*/  LDL.LU.64 R12, [R1+0x5a20] ;  /* 0x005a2000010c7983 */ /* 0x000eb60000300a00 */
[----:B------:R-:W-:Y:S07]  /*7df00*/  @!UPT UIADD3 URZ, URZ, URZ, URZ ;  /* 0x0000003f3f3ff290 */ /* 0x000fee000fffe03f */
[----:B------:R-:W-:Y:S01]  /*7df10*/  STL.64 [R1+0x560], R24 ;  /* 0x0005601801007387 */ /* 0x000fe20000100a00 */
[----:B------:R-:W-:-:S03]  /*7df20*/  IMAD.MOV.U32 R29, RZ, RZ, R27 ;  /* 0x000000ffff1d7224 */ /* 0x000fc600078e001b */
[----:B------:R0:W-:Y:S04]  /*7df30*/  STL [R1+0x568], R26 ;  /* 0x0005681a01007387 */ /* 0x0001e80000100800 */
[----:B0-----:R-:W2:Y:S04]  /*7df40*/  LDL.LU.64 R26, [R1+0x5a18] ;  /* 0x005a1800011a7983 */ /* 0x001ea80000300a00 */
[----:B------:R-:W-:Y:S04]  /*7df50*/  STL.64 [R1+0x58a8], R18 ;  /* 0x0058a81201007387 */ /* 0x000fe80000100a00 */
[----:B------:R-:W-:Y:S04]  /*7df60*/  STL.64 [R1+0x58a0], R16 ;  /* 0x0058a01001007387 */ /* 0x000fe80000100a00 */
[----:B---3--:R-:W-:Y:S04]  /*7df70*/  STL.64 [R1+0x5898], R22 ;  /* 0x0058981601007387 */ /* 0x008fe80000100a00 */
[----:B----4-:R0:W-:Y:S04]  /*7df80*/  STL.64 [R1+0x5890], R20 ;  /* 0x0058901401007387 */ /* 0x0101e80000100a00 */
[----:B------:R-:W-:Y:S01]  /*7df90*/  STL [R1+0x54a0], R29 ;  /* 0x0054a01d01007387 */ /* 0x000fe20000100800 */
[----:B--2---:R-:W-:Y:S11]  /*7dfa0*/  HMMA.16816.F32 R12, R8, R26, R12 ;  /* 0x0000001a080c723c */ /* 0x004ff6000000180c */
[----:B------:R-:W-:Y:S11]  /*7dfb0*/  @!UPT UIADD3 URZ, URZ, URZ, URZ ;  /* 0x0000003f3f3ff290 */ /* 0x000ff6000fffe03f */
[----:B------:R-:W-:Y:S01]  /*7dfc0*/  @!UPT UIADD3 URZ, URZ, URZ, URZ ;  /* 0x0000003f3f3ff290 */ /* 0x000fe2000fffe03f */
[----:B------:R1:W-:Y:S04]  /*7dfd0*/  STL.64 [R1+0x550], R12 ;  /* 0x0005500c01007387 */ /* 0x0003e80000100a00 */
[----:B------:R2:W-:Y:S04]  /*7dfe0*/  STL.64 [R1+0x558], R14 ;  /* 0x0005580e01007387 */ /* 0x0005e80000100a00 */
[----:B0-----:R-:W3:Y:S04]  /*7dff0*/  LDL.LU R20, [R1+0x4f0] ;  /* 0x0004f00001147983 */ /* 0x001ee80000300800 */
[----:B------:R-:W3:Y:S04]  /*7e000*/  LDL.LU R21, [R1+0x4f4] ;  /* 0x0004f40001157983 */ /* 0x000ee80000300800 */
[----:B------:R-:W4:Y:S04]  /*7e010*/  LDL.LU R22, [R1+0x4f8] ;  /* 0x0004f80001167983 */ /* 0x000f280000300800 */
[----:B------:R-:W4:Y:S01]  /*7e020*/  LDL.LU R23, [R1+0x4fc] ;  /* 0x0004fc0001177983 */ /* 0x000f220000300800 */
[----:B------:R-:W-:-:S03]  /*7e030*/  IMAD.MOV.U32 R2, RZ, RZ, R26 ;  /* 0x000000ffff027224 */ /* 0x000fc600078e001a */
[----:B-1----:R-:W3:Y:S01]  /*7e040*/  LDL.LU R12, [R1+0x540] ;  /* 0x00054000010c7983 */ /* 0x002ee20000300800 */
[----:B------:R-:W-:-:S03]  /*7e050*/  IMAD.MOV.U32 R4, RZ, RZ, R27 ;  /* 0x000000ffff047224 */ /* 0x000fc600078e001b */
[----:B------:R-:W3:Y:S04]  /*7e060*/  LDL.LU R13, [R1+0x544] ;  /* 0x00054400010d7983 */ /* 0x000ee80000300800 */
[----:B--2---:R-:W2:Y:S04]  /*7e070*/  LDL.LU R14, [R1+0x548] ;  /* 0x00054800010e7983 */ /* 0x004ea80000300800 */
[----:B------:R-:W2:Y:S04]  /*7e080*/  LDL.LU R15, [R1+0x54c] ;  /* 0x00054c00010f7983 */ /* 0x000ea80000300800 */
[----:B------:R-:W2:Y:S04]  /*7e090*/  LDL.LU.64 R26, [R1+0x148] ;  /* 0x00014800011a7983 */ /* 0x000ea80000300a00 */
[----:B----4-:R0:W-:Y:S04]  /*7e0a0*/  STL.64 [R1+0x59c0], R22 ;  /* 0x0059c01601007387 */ /* 0x0101e80000100a00 */
[----:B---3--:R-:W-:Y:S04]  /*7e0b0*/  STL.64 [R1+0x59b8], R20 ;  /* 0x0059b81401007387 */ /* 0x008fe80000100a00 */
[----:B0-----:R-:W3:Y:S04]  /*7e0c0*/  LDL.LU.64 R22, [R1+0x108] ;  /* 0x0001080001167983 */ /* 0x001ee80000300a00 */
[----:B---3--:R0:W-:Y:S04]  /*7e0d0*/  STL.64 [R1+0x59d0], R22 ;  /* 0x0059d01601007387 */ /* 0x0081e80000100a00 */
[----:B0-----:R-:W3:Y:S04]  /*7e0e0*/  LDL.LU.64 R22, [R1+0x118] ;  /* 0x0001180001167983 */ /* 0x001ee80000300a00 */
[----:B---3--:R0:W-:Y:S04]  /*7e0f0*/  STL.64 [R1+0x59e8], R22 ;  /* 0x0059e81601007387 */ /* 0x0081e80000100a00 */
[----:B0-----:R-:W3:Y:S04]  /*7e100*/  LDL.LU.64 R22, [R1+0x128] ;  /* 0x0001280001167983 */ /* 0x001ee80000300a00 */
[----:B---3--:R0:W-:Y:S04]  /*7e110*/  STL.64 [R1+0x5a00], R22 ;  /* 0x005a001601007387 */ /* 0x0081e80000100a00 */
[----:B------:R-:W3:Y:S04]  /*7e120*/  LDL.LU R20, [R1+0x530] ;  /* 0x0005300001147983 */ /* 0x000ee80000300800 */
[----:B------:R-:W3:Y:S04]  /*7e130*/  LDL.LU R21, [R1+0x534] ;  /* 0x0005340001157983 */ /* 0x000ee80000300800 */
[----:B0-----:R-:W3:Y:S04]  /*7e140*/  LDL.LU R22, [R1+0x538] ;  /* 0x0005380001167983 */ /* 0x001ee80000300800 */
[----:B------:R-:W3:Y:S04]  /*7e150*/  LDL.LU R23, [R1+0x53c] ;  /* 0x00053c0001177983 */ /* 0x000ee80000300800 */
[----:B------:R-:W4:Y:S04]  /*7e160*/  LDL.LU.64 R18, [R1+0xf8] ;  /* 0x0000f80001127983 */ /* 0x000f280000300a00 */
[----:B----4-:R0:W-:Y:S04]  /*7e170*/  STL.64 [R1+0x59c8], R18 ;  /* 0x0059c81201007387 */ /* 0x0101e80000100a00 */
[----:B------:R-:W4:Y:S04]  /*7e180*/  LDL.LU R16, [R1+0x500] ;  /* 0x0005000001107983 */ /* 0x000f280000300800 */
[----:B------:R-:W4:Y:S04]  /*7e190*/  LDL.LU R17, [R1+0x504] ;  /* 0x0005040001117983 */ /* 0x000f280000300800 */
[----:B0-----:R-:W2:Y:S04]  /*7e1a0*/  LDL.LU R18, [R1+0x508] ;  /* 0x0005080001127983 */ /* 0x001ea80000300800 */
[----:B------:R-:W2:Y:S04]  /*7e1b0*/  LDL.LU R19, [R1+0x50c] ;  /* 0x00050c0001137983 */ /* 0x000ea80000300800 */
[----:B--2---:R-:W-:Y:S04]  /*7e1c0*/  STL.64 [R1+0x59e0], R18 ;  /* 0x0059e01201007387 */ /* 0x004fe80000100a00 */
[----:B----4-:R0:W-:Y:S04]  /*7e1d0*/  STL.64 [R1+0x59d8], R16 ;  /* 0x0059d81001007387 */ /* 0x0101e80000100a00 */
[----:B0-----:R-:W2:Y:S04]  /*7e1e0*/  LDL.LU R16, [R1+0x510] ;  /* 0x0005100001107983 */ /* 0x001ea80000300800 */
[----:B------:R-:W2:Y:S04]  /*7e1f0*/  LDL.LU R17, [R1+0x514] ;  /* 0x0005140001117983 */ /* 0x000ea80000300800 */
[----:B------:R-:W4:Y:S04]  /*7e200*/  LDL.LU R18, [R1+0x518] ;  /* 0x0005180001127983 */ /* 0x000f280000300800 */
[----:B------:R-:W4:Y:S04]  /*7e210*/  LDL.LU R19, [R1+0x51c] ;  /* 0x00051c0001137983 */ /* 0x000f280000300800 */
[----:B----4-:R-:W-:Y:S04]  /*7e220*/  STL.64 [R1+0x59f8], R18 ;  /* 0x0059f81201007387 */ /* 0x010fe80000100a00 */
[----:B--2---:R0:W-:Y:S04]  /*7e230*/  STL.64 [R1+0x59f0], R16 ;  /* 0x0059f01001007387 */ /* 0x0041e80000100a00 */
[----:B0-----:R-:W2:Y:S04]  /*7e240*/  LDL.LU R16, [R1+0x520] ;  /* 0x0005200001107983 */ /* 0x001ea80000300800 */
[----:B------:R-:W2:Y:S04]  /*7e250*/  LDL.LU R17, [R1+0x524] ;  /* 0x0005240001117983 */ /* 0x000ea80000300800 */
[----:B------:R-:W4:Y:S04]  /*7e260*/  LDL.LU R18, [R1+0x528] ;  /* 0x0005280001127983 */ /* 0x000f280000300800 */
[----:B------:R-:W4:Y:S01]  /*7e270*/  LDL.LU R19, [R1+0x52c] ;  /* 0x00052c0001137983 */ /* 0x000f220000300800 */
[----:B------:R-:W-:Y:S03]  /*7e280*/  HMMA.16816.F32 R12, R8, R26, R12 ;  /* 0x0000001a080c723c */ /* 0x000fe6000000180c */
[----:B----4-:R0:W-:Y:S04]  /*7e290*/  STL.64 [R1+0x5a10], R18 ;  /* 0x005a101201007387 */ /* 0x0101e80000100a00 */
[----:B--2---:R-:W-:Y:S04]  /*7e2a0*/  STL.64 [R1+0x5a08], R16 ;  /* 0x005a081001007387 */ /* 0x004fe80000100a00 */
[----:B0-----:R-:W3:Y:S04]  /*7e2b0*/  LDL.LU.64 R18, [R1+0x138] ;  /* 0x0001380001127983 */ /* 0x001ee80000300a00 */
[----:B------:R-:W-:Y:S01]  /*7e2c0*/  STL [R1+0x5724], R4 ;  /* 0x0057240401007387 */ /* 0x000fe20000100800 */
[----:B------:R-:W-:-:S03]  /*7e2d0*/  IMAD.MOV.U32 R0, RZ, RZ, R27 ;  /* 0x000000ffff007224 */ /* 0x000fc600078e001b */
[----:B------:R-:W-:Y:S01]  /*7e2e0*/  STL [R1+0x5720], R2 ;  /* 0x0057200201007387 */ /* 0x000fe20000100800 */
[----:B------:R-:W-:-:S03]  /*7e2f0*/  IMAD.MOV.U32 R28, RZ, RZ, R26 ;  /* 0x000000ffff1c7224 */ /* 0x000fc600078e001a */
[----:B------:R0:W-:Y:S04]  /*7e300*/  STL.64 [R1+0x540], R12 ;  /* 0x0005400c01007387 */ /* 0x0001e80000100a00 */
[----:B------:R1:W-:Y:S04]  /*7e310*/  STL.64 [R1+0x548], R14 ;  /* 0x0005480e01007387 */ /* 0x0003e80000100a00 */
[----:B0-----:R-:W2:Y:S04]  /*7e320*/  LDL.LU R12, [R1+0x4e0] ;  /* 0x0004e000010c7983 */ /* 0x001ea80000300800 */
[----:B------:R-:W2:Y:S04]  /*7e330*/  LDL.LU R13, [R1+0x4e4] ;  /* 0x0004e400010d7983 */ /* 0x000ea80000300800 */
[----:B-1----:R-:W2:Y:S04]  /*7e340*/  LDL.LU R14, [R1+0x4e8] ;  /* 0x0004e800010e7983 */ /* 0x002ea80000300800 */
[----:B------:R-:W2:Y:S04]  /*7e350*/  LDL.LU R15, [R1+0x4ec] ;  /* 0x0004ec00010f7983 */ /* 0x000ea80000300800 */
[----:B------:R-:W2:Y:S04]  /*7e360*/  LDL.LU.64 R26, [R1+0xe8] ;  /* 0x0000e800011a7983 */ /* 0x000ea80000300a00 */
[----:B------:R-:W-:Y:S04]  /*7e370*/  STL [R1+0x572c], R0 ;  /* 0x00572c0001007387 */ /* 0x000fe80000100800 */
[----:B------:R-:W-:Y:S01]  /*7e380*/  STL [R1+0x5728], R28 ;  /* 0x0057281c01007387 */ /* 0x000fe20000100800 */
[----:B---3--:R-:W-:Y:S01]  /*7e390*/  HMMA.16816.F32 R20, R8, R18, R20 ;  /* 0x000000120814723c */ /* 0x008fe20000001814 */
[----:B------:R-:W-:-:S02]  /*7e3a0*/  IMAD.MOV.U32 R2, RZ, RZ, R18 ;  /* 0x000000ffff027224 */ /* 0x000fc400078e0012 */
[----:B------:R-:W-:Y:S02]  /*7e3b0*/  IMAD.MOV.U32 R3, RZ, RZ, R19 ;  /* 0x000000ffff037224 */ /* 0x000fe400078e0013 */
[----:B------:R-:W3:Y:S04]  /*7e3c0*/  LDL.LU.64 R18, [R1+0x5a10] ;  /* 0x005a100001127983 */ /* 0x000ee80000300a00 */
[----:B------:R-:W3:Y:S11]  /*7e3d0*/  LDL.LU.64 R16, [R1+0x5a08] ;  /* 0x005a080001107983 */ /* 0x000ef60000300a00 */
[----:B------:R-:W-:Y:S03]  /*7e3e0*/  @!UPT UIADD3 URZ, URZ, URZ, URZ ;  /* 0x0000003f3f3ff290 */ /* 0x000fe6000fffe03f */
[----:B------:R-:W-:Y:S01]  /*7e3f0*/  STL.64 [R1+0x530], R20 ;  /* 0x0005301401007387 */ /* 0x000fe20000100a00 */
[----:B------:R-:W-:-:S03]  /*7e400*/  IMAD.MOV.U32 R29, RZ, RZ, R23 ;  /* 0x000000ffff1d7224 */ /* 0x000fc600078e0017 */
[----:B------:R0:W-:Y:S04]  /*7e410*/  STL [R1+0x538], R22 ;  /* 0x0005381601007387 */ /* 0x0001e80000100800 */
[----:B0-----:R-:W3:Y:S04]  /*7e420*/  LDL.LU.64 R22, [R1+0x5a00] ;  /* 0x005a000001167983 */ /* 0x001ee80000300a00 */
[----:B------:R-:W-:Y:S04]  /*7e430*/  STL [R1+0x5734], R3 ;  /* 0x0057340301007387 */ /* 0x000fe80000100800 */
[----:B------:R-:W-:Y:S04]  /*7e440*/  STL [R1+0x5730], R2 ;  /* 0x0057300201007387 */ /* 0x000fe80000100800 */
[----:B------:R0:W-:Y:S01]  /*7e450*/  STL [R1+0x54c0], R29 ;  /* 0x0054c01d01007387 */ /* 0x0001e20000100800 */
[----:B---3--:R-:W-:Y:S01]  /*7e460*/  HMMA.16816.F32 R16, R8, R22, R16 ;  /* 0x000000160810723c */ /* 0x008fe20000001810 */
[----:B------:R-:W-:-:S02]  /*7e470*/  IMAD.MOV.U32 R4, RZ, RZ, R22 ;  /* 0x000000ffff047224 */ /* 0x000fc400078e0016 */
[----:B0-----:R-:W-:Y:S11]  /*7e480*/  IMAD.MOV.U32 R29, RZ, RZ, R23 ;  /* 0x000000ffff1d7224 */ /* 0x001ff600078e0017 */
[----:B------:R-:W-:Y:S09]  /*7e490*/  @!UPT UIADD3 URZ, URZ, URZ, URZ ;  /* 0x0000003f3f3ff290 */ /* 0x000ff2000fffe03f */
[----:B------:R-:W-:Y:S04]  /*7e4a0*/  STL.64 [R1+0x520], R16 ;  /* 0x0005201001007387 */ /* 0x000fe80000100a00 */
[----:B------:R0:W-:Y:S04]  /*7e4b0*/  STL.64 [R1+0x528], R18 ;  /* 0x0005281201007387 */ /* 0x0001e80000100a00 */
[----:B0-----:R-:W3:Y:S04]  /*7e4c0*/  LDL.LU.64 R18, [R1+0x59f8] ;  /* 0x0059f80001127983 */ /* 0x001ee80000300a00 */
[----:B------:R-:W3:Y:S04]  /*7e4d0*/  LDL.LU.64 R16, [R1+0x59f0] ;  /* 0x0059f00001107983 */ /* 0x000ee80000300a00 */
[----:B------:R-:W3:Y:S04]  /*7e4e0*/  LDL.LU.64 R22, [R1+0x59e8] ;  /* 0x0059e80001167983 */ /* 0x000ee80000300a00 */
[----:B------:R-:W-:Y:S04]  /*7e4f0*/  STL [R1+0x573c], R29 ;  /* 0x00573c1d01007387 */ /* 0x000fe80000100800 */
[----:B------:R-:W-:Y:S01]  /*7e500*/  STL [R1+0x5738], R4 ;  /* 0x0057380401007387 */ /* 0x000fe20000100800 */
[----:B---3--:R-:W-:Y:S01]  /*7e510*/  HMMA.16816.F32 R16, R8, R22, R16 ;  /* 0x000000160810723c */ /* 0x008fe20000001810 */
[----:B------:R-:W-:-:S02]  /*7e520*/  IMAD.MOV.U32 R0, RZ, RZ, R22 ;  /* 0x000000ffff007224 */ /* 0x000fc400078e0016 */
[----:B------:R-:W-:Y:S11]  /*7e530*/  IMAD.MOV.U32 R28, RZ, RZ, R23 ;  /* 0x000000ffff1c7224 */ /* 0x000ff600078e0017 */
        /* <DEDUP_REMOVED lines=19> */
[C---:B---3--:R-:W-:Y:S01]  /*7e670*/  HMMA.16816.F32 R20, R8.reuse, R18, R20 ;  /* 0x000000120814723c */ /* 0x048fe20000001814 */
[----:B------:R-:W-:Y:S11]  /*7e680*/  IMAD.MOV.U32 R4, RZ, RZ, R19 ;  /* 0x000000ffff047224 */ /* 0x000ff600078e0013 */
[----:B------:R-:W-:Y:S11]  /*7e690*/  @!UPT UIADD3 URZ, URZ, URZ, URZ ;  /* 0x0000003f3f3ff290 */ /* 0x000ff6000fffe03f */
[----:B------:R-:W-:Y:S04]  /*7e6a0*/  STL.64 [R1+0x4f0], R20 ;  /* 0x0004f01401007387 */ /* 0x000fe80000100a00 */
[----:B------:R-:W-:Y:S04]  /*7e6b0*/  STL.64 [R1+0x4f8], R22 ;  /* 0x0004f81601007387 */ /* 0x000fe80000100a00 */
[----:B------:R-:W-:Y:S04]  /*7e6c0*/  STL [R1+0x5754], R4 ;  /* 0x0057540401007387 */ /* 0x000fe80000100800 */
[----:B------:R-:W-:Y:S04]  /*7e6d0*/  STL.64 [R1+0x5998], R6 ;  /* 0x0059980601007387 */ /* 0x000fe80000100a00 */
[----:B------:R2:W-:Y:S02]  /*7e6e0*/  STL [R1+0x5990], R5 ;  /* 0x0059900501007387 */ /* 0x0005e40000100800 */
[----:B--2---:R-:W-:Y:S01]  /*7e6f0*/  HMMA.16816.F32 R4, R8, R26, R12 ;  /* 0x0000001a0804723c */ /* 0x004fe2000000180c */
[----:B------:R-:W-:-:S05]  /*7e700*/  IMAD.MOV.U32 R29, RZ, RZ, R18 ;  /* 0x000000ffff1d7224 */ /* 0x000fca00078e0012 */
[----:B------:R-:W-:Y:S11]  /*7e710*/  STL [R1+0x5750], R29 ;  /* 0x0057501d01007387 */ /* 0x000ff60000100800 */
[----:B------:R-:W-:Y:S06]  /*7e720*/  @!UPT UIADD3 URZ, URZ, URZ, URZ ;  /* 0x0000003f3f3ff290 */ /* 0x000fec000fffe03f */
[----:B------:R0:W-:Y:S04]  /*7e730*/  STL.64 [R1+0x4e0], R4 ;  /* 0x0004e00401007387 */ /* 0x0001e80000100a00 */
[----:B------:R1:W-:Y:S04]  /*7e740*/  STL.64 [R1+0x4e8], R6 ;  /* 0x0004e80601007387 */ /* 0x0003e80000100a00 */
[----:B------:R-:W2:Y:S04]  /*7e750*/  LDL.LU R12, [R1+0x470] ;  /* 0x00047000010c7983 */ /* 0x000ea80000300800 */
[----:B------:R-:W2:Y:S04]  /*7e760*/  LDL.LU R13, [R1+0x474] ;  /* 0x00047400010d7983 */ /* 0x000ea80000300800 */
[----:B------:R-:W3:Y:S04]  /*7e770*/  LDL.LU R14, [R1+0x478] ;  /* 0x00047800010e7983 */ /* 0x000ee80000300800 */
[----:B------:R-:W3:Y:S04]  /*7e780*/  LDL.LU R15, [R1+0x47c] ;  /* 0x00047c00010f7983 */ /* 0x000ee80000300800 */
[----:B0-----:R-:W4:Y:S04]  /*7e790*/  LDL.LU R4, [R1+0x4c0] ;  /* 0x0004c00001047983 */ /* 0x001f280000300800 */
[----:B------:R-:W4:Y:S04]  /*7e7a0*/  LDL.LU R5, [R1+0x4c4] ;  /* 0x0004c40001057983 */ /* 0x000f280000300800 */
[----:B-1----:R-:W2:Y:S04]  /*7e7b0*/  LDL.LU R6, [R1+0x4c8] ;  /* 0x0004c80001067983 */ /* 0x002ea80000300800 */
[----:B------:R-:W2:Y:S04]  /*7e7c0*/  LDL.LU R7, [R1+0x4cc] ;  /* 0x0004cc0001077983 */ /* 0x000ea80000300800 */
[----:B--2---:R0:W-:Y:S04]  /*7e7d0*/  STL.64 [R1+0x59a8], R6 ;  /* 0x0059a80601007387 */ /* 0x0041e80000100a00 */
[----:B----4-:R-:W-:Y:S04]  /*7e7e0*/  STL.64 [R1+0x59a0], R4 ;  /* 0x0059a00401007387 */ /* 0x010fe80000100a00 */
[----:B0-----:R-:W2:Y:S04]  /*7e7f0*/  LDL.LU.64 R6, [R1+0xd8] ;  /* 0x0000d80001067983 */ /* 0x001ea80000300a00 */
[----:B---3--:R0:W-:Y:S04]  /*7e800*/  STL.64 [R1+0x5940], R14 ;  /* 0x0059400e01007387 */ /* 0x0081e80000100a00 */
[----:B------:R-:W-:Y:S04]  /*7e810*/  STL.64 [R1+0x5938], R12 ;  /* 0x0059380c01007387 */ /* 0x000fe80000100a00 */
[----:B0-----:R-:W3:Y:S04]  /*7e820*/  LDL.LU.64 R14, [R1+0x98] ;  /* 0x00009800010e7983 */ /* 0x001ee80000300a00 */
[----:B---3--:R0:W-:Y:S04]  /*7e830*/  STL.64 [R1+0x5958], R14 ;  /* 0x0059580e01007387 */ /* 0x0081e80000100a00 */
[----:B0-----:R-:W3:Y:S04]  /*7e840*/  LDL.LU.64 R14, [R1+0xa8] ;  /* 0x0000a800010e7983 */ /* 0x001ee80000300a00 */
[----:B---3--:R0:W-:Y:S04]  /*7e850*/  STL.64 [R1+0x5970], R14 ;  /* 0x0059700e01007387 */ /* 0x0081e80000100a00 */
[----:B0-----:R-:W3:Y:S04]  /*7e860*/  LDL.LU.64 R14, [R1+0xb8] ;  /* 0x0000b800010e7983 */ /* 0x001ee80000300a00 */
[----:B---3--:R0:W-:Y:S04]  /*7e870*/  STL.64 [R1+0x5988], R14 ;  /* 0x0059880e01007387 */ /* 0x0081e80000100a00 */
[----:B0-----:R-:W3:Y:S04]  /*7e880*/  LDL.LU.64 R14, [R1+0xc8] ;  /* 0x0000c800010e7983 */ /* 0x001ee80000300a00 */
[----:B---3--:R0:W-:Y:S04]  /*7e890*/  STL.64 [R1+0x59b0], R14 ;  /* 0x0059b00e01007387 */ /* 0x0081e80000100a00 */
[----:B------:R-:W2:Y:S04]  /*7e8a0*/  LDL.LU R12, [R1+0x4d0] ;  /* 0x0004d000010c7983 */ /* 0x000ea80000300800 */
[----:B------:R-:W2:Y:S04]  /*7e8b0*/  LDL.LU R13, [R1+0x4d4] ;  /* 0x0004d400010d7983 */ /* 0x000ea80000300800 */
[----:B0-----:R-:W2:Y:S04]  /*7e8c0*/  LDL.LU R14, [R1+0x4d8] ;  /* 0x0004d800010e7983 */ /* 0x001ea80000300800 */
[----:B------:R-:W2:Y:S04]  /*7e8d0*/  LDL.LU R15, [R1+0x4dc] ;  /* 0x0004dc00010f7983 */ /* 0x000ea80000300800 */
[----:B------:R-:W3:Y:S04]  /*7e8e0*/  LDL.LU R20, [R1+0x480] ;  /* 0x0004800001147983 */ /* 0x000ee80000300800 */
[----:B------:R-:W3:Y:S04]  /*7e8f0*/  LDL.LU R21, [R1+0x484] ;  /* 0x0004840001157983 */ /* 0x000ee80000300800 */
[----:B------:R-:W4:Y:S04]  /*7e900*/  LDL.LU R22, [R1+0x488] ;  /* 0x0004880001167983 */ /* 0x000f280000300800 */
[----:B------:R-:W4:Y:S04]  /*7e910*/  LDL.LU R23, [R1+0x48c] ;  /* 0x00048c0001177983 */ /* 0x000f280000300800 */
[----:B----4-:R-:W-:Y:S04]  /*7e920*/  STL.64 [R1+0x5950], R22 ;  /* 0x0059501601007387 */ /* 0x010fe80000100a00 */
[----:B---3--:R0:W-:Y:S04]  /*7e930*/  STL.64 [R1+0x5948], R20 ;  /* 0x0059481401007387 */ /* 0x0081e80000100a00 */
[----:B0-----:R-:W3:Y:S04]  /*7e940*/  LDL.LU R20, [R1+0x490] ;  /* 0x0004900001147983 */ /* 0x001ee80000300800 */
[----:B------:R-:W3:Y:S04]  /*7e950*/  LDL.LU R21, [R1+0x494] ;  /* 0x0004940001157983 */ /* 0x000ee80000300800 */
[----:B------:R-:W4:Y:S04]  /*7e960*/  LDL.LU R22, [R1+0x498] ;  /* 0x0004980001167983 */ /* 0x000f280000300800 */
[----:B------:R-:W4:Y:S01]  /*7e970*/  LDL.LU R23, [R1+0x49c] ;  /* 0x00049c0001177983 */ /* 0x000f220000300800 */
[----:B--2---:R-:W-:Y:S03]  /*7e980*/  HMMA.16816.F32 R12, R8, R6, R12 ;  /* 0x00000006080c723c */ /* 0x004fe6000000180c */
[----:B----4-:R-:W-:Y:S04]  /*7e990*/  STL.64 [R1+0x5968], R22 ;  /* 0x0059681601007387 */ /* 0x010fe80000100a00 */
[----:B---3--:R0:W-:Y:S04]  /*7e9a0*/  STL.64 [R1+0x5960], R20 ;  /* 0x0059601401007387 */ /* 0x0081e80000100a00 */
[----:B0-----:R-:W2:Y:S04]  /*7e9b0*/  LDL.LU R20, [R1+0x4a0] ;  /* 0x0004a00001147983 */ /* 0x001ea80000300800 */
[----:B------:R-:W2:Y:S04]  /*7e9c0*/  LDL.LU R21, [R1+0x4a4] ;  /* 0x0004a40001157983 */ /* 0x000ea80000300800 */
[----:B------:R-:W3:Y:S04]  /*7e9d0*/  LDL.LU R22, [R1+0x4a8] ;  /* 0x0004a80001167983 */ /* 0x000ee80000300800 */
[----:B------:R-:W3:Y:S01]  /*7e9e0*/  LDL.LU R23, [R1+0x4ac] ;  /* 0x0004ac0001177983 */ /* 0x000ee20000300800 */
[----:B------:R-:W-:-:S02]  /*7e9f0*/  IMAD.MOV.U32 R0, RZ, RZ, R27 ;  /* 0x000000ffff007224 */ /* 0x000fc400078e001b */
[----:B------:R-:W-:Y:S02]  /*7ea00*/  IMAD.MOV.U32 R28, RZ, RZ, R26 ;  /* 0x000000ffff1c7224 */ /* 0x000fe400078e001a */
[----:B------:R-:W-:Y:S02]  /*7ea10*/  IMAD.MOV.U32 R2, RZ, RZ, R6 ;  /* 0x000000ffff027224 */ /* 0x000fe400078e0006 */
[----:B------:R-:W-:Y:S01]  /*7ea20*/  IMAD.MOV.U32 R3, RZ, RZ, R7 ;  /* 0x000000ffff037224 */ /* 0x000fe200078e0007 */
[----:B---3--:R-:W-:Y:S04]  /*7ea30*/  STL.64 [R1+0x5980], R22 ;  /* 0x0059801601007387 */ /* 0x008fe80000100a00 */
[----:B--2---:R0:W-:Y:S04]  /*7ea40*/  STL.64 [R1+0x5978], R20 ;  /* 0x0059781401007387 */ /* 0x0041e80000100a00 */
[----:B0-----:R-:W2:Y:S04]  /*7ea50*/  LDL.LU R20, [R1+0x4b0] ;  /* 0x0004b00001147983 */ /* 0x001ea80000300800 */
[----:B------:R-:W2:Y:S04]  /*7ea60*/  LDL.LU R21, [R1+0x4b4] ;  /* 0x0004b40001157983 */ /* 0x000ea80000300800 */
[----:B------:R-:W2:Y:S04]  /*7ea70*/  LDL.LU R22, [R1+0x4b8] ;  /* 0x0004b80001167983 */ /* 0x000ea80000300800 */
[----:B------:R-:W2:Y:S04]  /*7ea80*/  LDL.LU R23, [R1+0x4bc] ;  /* 0x0004bc0001177983 */ /* 0x000ea80000300800 */
[----:B------:R-:W3:Y:S04]  /*7ea90*/  LDL.LU.64 R18, [R1+0x88] ;  /* 0x0000880001127983 */ /* 0x000ee80000300a00 */
[----:B------:R-:W4:Y:S04]  /*7eaa0*/  LDL.LU.64 R26, [R1+0x78] ;  /* 0x00007800011a7983 */ /* 0x000f280000300a00 */
[----:B------:R-:W-:Y:S04]  /*7eab0*/  STL [R1+0x575c], R0 ;  /* 0x00575c0001007387 */ /* 0x000fe80000100800 */
[----:B------:R-:W-:Y:S04]  /*7eac0*/  STL [R1+0x5758], R28 ;  /* 0x0057581c01007387 */ /* 0x000fe80000100800 */
[----:B------:R-:W-:Y:S04]  /*7ead0*/  STL.64 [R1+0x4d0], R12 ;  /* 0x0004d00c01007387 */ /* 0x000fe80000100a00 */
[----:B------:R0:W-:Y:S04]  /*7eae0*/  STL.64 [R1+0x4d8], R14 ;  /* 0x0004d80e01007387 */ /* 0x0001e80000100a00 */
[----:B0-----:R-:W2:Y:S04]  /*7eaf0*/  LDL.LU.64 R14, [R1+0x59b0] ;  /* 0x0059b000010e7983 */ /* 0x001ea80000300a00 */
[----:B------:R-:W2:Y:S04]  /*7eb00*/  LDL.LU.64 R6, [R1+0x59a8] ;  /* 0x0059a80001067983 */ /* 0x000ea80000300a00 */
[----:B------:R-:W2:Y:S04]  /*7eb10*/  LDL.LU.64 R4, [R1+0x59a0] ;  /* 0x0059a00001047983 */ /* 0x000ea80000300a00 */
[----:B------:R-:W-:Y:S04]  /*7eb20*/  STL [R1+0x5764], R3 ;  /* 0x0057640301007387 */ /* 0x000fe80000100800 */
[----:B------:R-:W-:Y:S01]  /*7eb30*/  STL [R1+0x5760], R2 ;  /* 0x0057600201007387 */ /* 0x000fe20000100800 */
[----:B--2---:R-:W-:Y:S01]  /*7eb40*/  HMMA.16816.F32 R4, R8, R14, R4 ;  /* 0x0000000e0804723c */ /* 0x004fe20000001804 */
[----:B------:R-:W-:Y:S11]  /*7eb50*/  IMAD.MOV.U32 R29, RZ, RZ, R15 ;  /* 0x000000ffff1d7224 */ /* 0x000ff600078e000f */
[----:B------:R-:W-:Y:S11]  /*7eb60*/  @!UPT UIADD3 URZ, URZ, URZ, URZ ;  /* 0x0000003f3f3ff290 */ /* 0x000ff6000fffe03f */
[----:B------:R0:W-:Y:S04]  /*7eb70*/  STL.64 [R1+0x4c0], R4 ;  /* 0x0004c00401007387 */ /* 0x0001e80000100a00 */
[----:B------:R1:W-:Y:S01]  /*7eb80*/  STL.64 [R1+0x4c8], R6 ;  /* 0x0004c80601007387 */ /* 0x0003e20000100a00 */
[----:B0-----:R-:W-:-:S03]  /*7eb90*/  IMAD.MOV.U32 R4, RZ, RZ, R14 ;  /* 0x000000ffff047224 */ /* 0x001fc600078e000e */
[----:B-1----:R-:W2:Y:S04]  /*7eba0*/  LDL.LU.64 R6, [R1+0x5998] ;  /* 0x0059980001067983 */ /* 0x002ea80000300a00 */
[----:B------:R-:W2:Y:S04]  /*7ebb0*/  LDL.LU R5, [R1+0x5990] ;  /* 0x0059900001057983 */ /* 0x000ea80000300800 */
[----:B------:R-:W2:Y:S04]  /*7ebc0*/  LDL.LU.64 R14, [R1+0x5988] ;  /* 0x00598800010e7983 */ /* 0x000ea80000300a00 */
[----:B------:R-:W-:Y:S04]  /*7ebd0*/  STL [R1+0x576c], R29 ;  /* 0x00576c1d01007387 */ /* 0x000fe80000100800 */
[----:B------:R-:W-:Y:S01]  /*7ebe0*/  STL [R1+0x5768], R4 ;  /* 0x0057680401007387 */ /* 0x000fe20000100800 */
[----:B--2---:R-:W-:Y:S01]  /*7ebf0*/  HMMA.16816.F32 R20, R8, R14, R20 ;  /* 0x0000000e0814723c */ /* 0x004fe20000001814 */
[----:B------:R-:W-:-:S02]  /*7ec00*/  IMAD.MOV.U32 R0, RZ, RZ, R14 ;  /* 0x000000ffff007224 */ /* 0x000fc400078e000e */
[----:B------:R-:W-:Y:S11]  /*7ec10*/  IMAD.MOV.U32 R28, RZ, RZ, R15 ;  /* 0x000000ffff1c7224 */ /* 0x000ff600078e000f */
[----:B------:R-:W-:Y:S09]  /*7ec20*/  @!UPT UIADD3 URZ, URZ, URZ, URZ ;  /* 0x0000003f3f3ff290 */ /* 0x000ff2000fffe03f */
        /* <DEDUP_REMOVED lines=18> */
[----:B--2---:R-:W-:Y:S11]  /*7ed50*/  HMMA.16816.F32 R20, R8, R14, R20 ;  /* 0x0000000e0814723c */ /* 0x004ff60000001814 */
[----:B------:R-:W-:Y:S11]  /*7ed60*/  @!UPT UIADD3 URZ, URZ, URZ, URZ ;  /* 0x0000003f3f3ff290 */ /* 0x000ff6000fffe03f */
[----:B------:R-:W-:Y:S01]  /*7ed70*/  @!UPT UIADD3 URZ, URZ, URZ, URZ ;  /* 0x0000003f3f3ff290 */ /* 0x000fe2000fffe03f */
[----:B------:R-:W-:Y:S04]  /*7ed80*/  STL.64 [R1+0x490], R20 ;  /* 0x0004901401007387 */ /* 0x000fe80000100a00 */
[----:B------:R0:W-:Y:S04]  /*7ed90*/  STL.64 [R1+0x498], R22 ;  /* 0x0004981601007387 */ /* 0x0001e80000100a00 */
[----:B0-----:R-:W2:Y:S04]  /*7eda0*/  LDL.LU.64 R22, [R1+0x5950] ;  /* 0x0059500001167983 */ /* 0x001ea80000300a00 */
[----:B------:R-:W2:Y:S01]  /*7edb0*/  LDL.LU.64 R20, [R1+0x5948] ;  /* 0x0059480001147983 */ /* 0x000ea20000300a00 */
[----:B------:R-:W-:-:S02]  /*7edc0*/  IMAD.MOV.U32 R29, RZ, RZ, R14 ;  /* 0x000000ffff1d7224 */ /* 0x000fc400078e000e */
[----:B------:R-:W-:Y:S02]  /*7edd0*/  IMAD.MOV.U32 R4, RZ, RZ, R15 ;  /* 0x000000ffff047224 */ /* 0x000fe400078e000f */
[----:B------:R-:W4:Y:S04]  /*7ede0*/  LDL.LU.64 R14, [R1+0x5940] ;  /* 0x00594000010e7983 */ /* 0x000f280000300a00 */
[----:B------:R-:W4:Y:S04]  /*7edf0*/  LDL.LU.64 R12, [R1+0x5938] ;  /* 0x00593800010c7983 */ /* 0x000f280000300a00 */
[----:B------:R-:W-:Y:S04]  /*7ee00*/  STL [R1+0x5784], R4 ;  /* 0x0057840401007387 */ /* 0x000fe80000100800 */
[----:B------:R-:W-:Y:S04]  /*7ee10*/  STL.64 [R1+0x5930], R6 ;  /* 0x0059300601007387 */ /* 0x000fe80000100a00 */
[----:B------:R2:W-:Y:S04]  /*7ee20*/  STL [R1+0x5928], R5 ;  /* 0x0059280501007387 */ /* 0x0005e80000100800 */
[----:B------:R-:W-:Y:S01]  /*7ee30*/  STL [R1+0x5780], R29 ;  /* 0x0057801d01007387 */ /* 0x000fe20000100800 */
[----:B---3--:R-:W-:-:S02]  /*7ee40*/  IMAD.MOV.U32 R0, RZ, RZ, R19 ;  /* 0x000000ffff007224 */ /* 0x008fc400078e0013 */
[----:B------:R-:W-:Y:S01]  /*7ee50*/  IMAD.MOV.U32 R28, RZ, RZ, R18 ;  /* 0x000000ffff1c7224 */ /* 0x000fe200078e0012 */
[C---:B--2---:R-:W-:Y:S11]  /*7ee60*/  HMMA.16816.F32 R4, R8.reuse, R18, R20 ;  /* 0x000000120804723c */ /* 0x044ff60000001814 */
[----:B------:R-:W-:Y:S11]  /*7ee70*/  @!UPT UIADD3 URZ, URZ, URZ, URZ ;  /* 0x0000003f3f3ff290 */ /* 0x000ff6000fffe03f */
[----:B------:R-:W-:Y:S01]  /*7ee80*/  @!UPT UIADD3 URZ, URZ, URZ, URZ ;  /* 0x0000003f3f3ff290 */ /* 0x000fe2000fffe03f */
[----:B------:R-:W-:Y:S04]  /*7ee90*/  STL.64 [R1+0x480], R4 ;  /* 0x0004800401007387 */ /* 0x000fe80000100a00 */
[----:B------:R4:W-:Y:S02]  /*7eea0*/  STL.64 [R1+0x488], R6 ;  /* 0x0004880601007387 */ /* 0x0009e40000100a00 */
[C---:B----4-:R-:W-:Y:S02]  /*7eeb0*/  HMMA.16816.F32 R4, R8.reuse, R26, R12 ;  /* 0x0000001a0804723c */ /* 0x050fe4000000180c */
[----:B------:R-:W-:Y:S04]  /*7eec0*/  STL [R1+0x578c], R0 ;  /* 0x00578c0001007387 */ /* 0x000fe80000100800 */
[----:B------:R-:W-:Y:S11]  /*7eed0*/  STL [R1+0x5788], R28 ;  /* 0x0057881c01007387 */ /* 0x000ff60000100800 */
[----:B------:R-:W-:Y:S06]  /*7eee0*/  @!UPT UIADD3 URZ, URZ, URZ, URZ ;  /* 0x0000003f3f3ff290 */ /* 0x000fec000fffe03f */
[----:B------:R-:W-:Y:S04]  /*7eef0*/  STL.64 [R1+0x470], R4 ;  /* 0x0004700401007387 */ /* 0x000fe80000100a00 */
[----:B------:R-:W-:Y:S04]  /*7ef00*/  STL.64 [R1+0x478], R6 ;  /* 0x0004780601007387 */ /* 0x000fe80000100a00 */
[----:B------:R-:W2:Y:S04]  /*7ef10*/  LDL.LU R20, [R1+0x400] ;  /* 0x0004000001147983 */ /* 0x000ea80000300800 */
[----:B------:R-:W2:Y:S04]  /*7ef20*/  LDL.LU R21, [R1+0x404] ;  /* 0x0004040001157983 */ /* 0x000ea80000300800 */
[----:B------:R-:W3:Y:S04]  /*7ef30*/  LDL.LU R22, [R1+0x408] ;  /* 0x0004080001167983 */ /* 0x000ee80000300800 */
[----:B------:R-:W3:Y:S04]  /*7ef40*/  LDL.LU R23, [R1+0x40c] ;  /* 0x00040c0001177983 */ /* 0x000ee80000300800 */
[----:B---3--:R-:W-:Y:S04]  /*7ef50*/  STL.64 [R1+0x58b8], R22 ;  /* 0x0058b81601007387 */ /* 0x008fe80000100a00 */
[----:B--2---:R0:W-:Y:S04]  /*7ef60*/  STL.64 [R1+0x58b0], R20 ;  /* 0x0058b01401007387 */ /* 0x0041e80000100a00 */
[----:B0-----:R-:W2:Y:S04]  /*7ef70*/  LDL.LU R20, [R1+0x410] ;  /* 0x0004100001147983 */ /* 0x001ea80000300800 */
[----:B------:R-:W2:Y:S04]  /*7ef80*/  LDL.LU R21, [R1+0x414] ;  /* 0x0004140001157983 */ /* 0x000ea80000300800 */
[----:B------:R-:W3:Y:S04]  /*7ef90*/  LDL.LU R22, [R1+0x418] ;  /* 0x0004180001167983 */ /* 0x000ee80000300800 */
[----:B------:R-:W3:Y:S04]  /*7efa0*/  LDL.LU R23, [R1+0x41c] ;  /* 0x00041c0001177983 */ /* 0x000ee80000300800 */
[----:B------:R-:W4:Y:S04]  /*7efb0*/  LDL.LU R4, [R1+0x460] ;  /* 0x0004600001047983 */ /* 0x000f280000300800 */
[----:B------:R-:W4:Y:S04]  /*7efc0*/  LDL.LU R5, [R1+0x464] ;  /* 0x0004640001057983 */ /* 0x000f280000300800 */
[----:B------:R-:W4:Y:S04]  /*7efd0*/  LDL.LU R6, [R1+0x468] ;  /* 0x0004680001067983 */ /* 0x000f280000300800 */
[----:B------:R-:W4:Y:S04]  /*7efe0*/  LDL.LU R7, [R1+0x46c] ;  /* 0x00046c0001077983 */ /* 0x000f280000300800 */
[----:B------:R-:W4:Y:S04]  /*7eff0*/  LDL.LU.64 R14, [R1+0x68] ;  /* 0x00006800010e7983 */ /* 0x000f280000300a00 */
[----:B---3--:R0:W-:Y:S04]  /*7f000*/  STL.64 [R1+0x58c8], R22 ;  /* 0x0058c81601007387 */ /* 0x0081e80000100a00 */
[----:B--2---:R-:W-:Y:S04]  /*7f010*/  STL.64 [R1+0x58c0], R20 ;  /* 0x0058c01401007387 */ /* 0x004fe80000100a00 */
[----:B0-----:R-:W2:Y:S04]  /*7f020*/  LDL.LU.64 R22, [R1+0x28] ;  /* 0x0000280001167983 */ /* 0x001ea80000300a00 */
[----:B--2---:R0:W-:Y:S04]  /*7f030*/  STL.64 [R1+0x58d8], R22 ;  /* 0x0058d81601007387 */ /* 0x0041e80000100a00 */
[----:B0-----:R-:W2:Y:S04]  /*7f040*/  LDL.LU.64 R22, [R1+0x38] ;  /* 0x0000380001167983 */ /* 0x001ea80000300a00 */
[----:B--2---:R0:W-:Y:S04]  /*7f050*/  STL.64 [R1+0x58f0], R22 ;  /* 0x0058f01601007387 */ /* 0x0041e80000100a00 */
[----:B0-----:R-:W2:Y:S04]  /*7f060*/  LDL.LU.64 R22, [R1+0x48] ;  /* 0x0000480001167983 */ /* 0x001ea80000300a00 */
[----:B--2---:R0:W-:Y:S04]  /*7f070*/  STL.64 [R1+0x5908], R22 ;  /* 0x0059081601007387 */ /* 0x0041e80000100a00 */
[----:B0-----:R-:W2:Y:S04]  /*7f080*/  LDL.LU.64 R22, [R1+0x58] ;  /* 0x0000580001167983 */ /* 0x001ea80000300a00 */
[----:B------:R-:W3:Y:S04]  /*7f090*/  LDL.LU.64 R18, [R1+0x18] ;  /* 0x0000180001127983 */ /* 0x000ee80000300a00 */
[----:B---3--:R0:W-:Y:S04]  /*7f0a0*/  STL.64 [R1+0x58d0], R18 ;  /* 0x0058d01201007387 */ /* 0x0081e80000100a00 */
[----:B------:R-:W3:Y:S04]  /*7f0b0*/  LDL.LU R16, [R1+0x420] ;  /* 0x0004200001107983 */ /* 0x000ee80000300800 */
[----:B------:R-:W3:Y:S04]  /*7f0c0*/  LDL.LU R17, [R1+0x424] ;  /* 0x0004240001117983 */ /* 0x000ee80000300800 */
[----:B0-----:R-:W2:Y:S04]  /*7f0d0*/  LDL.LU R18, [R1+0x428] ;  /* 0x0004280001127983 */ /* 0x001ea80000300800 */
[----:B------:R-:W2:Y:S04]  /*7f0e0*/  LDL.LU R19, [R1+0x42c] ;  /* 0x00042c0001137983 */ /* 0x000ea80000300800 */
[----:B--2---:R-:W-:Y:S04]  /*7f0f0*/  STL.64 [R1+0x58e8], R18 ;  /* 0x0058e81201007387 */ /* 0x004fe80000100a00 */
[----:B---3--:R0:W-:Y:S04]  /*7f100*/  STL.64 [R1+0x58e0], R16 ;  /* 0x0058e01001007387 */ /* 0x0081e80000100a00 */
[----:B0-----:R-:W2:Y:S04]  /*7f110*/  LDL.LU R16, [R1+0x430] ;  /* 0x0004300001107983 */ /* 0x001ea80000300800 */
        /* <DEDUP_REMOVED lines=8> */
[----:B------:R-:W3:Y:S01]  /*7f1a0*/  LDL.LU R19, [R1+0x44c] ;  /* 0x00044c0001137983 */ /* 0x000ee20000300800 */
[----:B----4-:R-:W-:Y:S01]  /*7f1b0*/  HMMA.16816.F32 R4, R8, R14, R4 ;  /* 0x0000000e0804723c */ /* 0x010fe20000001804 */
[----:B------:R-:W-:-:S02]  /*7f1c0*/  IMAD.MOV.U32 R3, RZ, RZ, R27 ;  /* 0x000000ffff037224 */ /* 0x000fc400078e001b */
        /* <DEDUP_REMOVED lines=8> */
[----:B------:R-:W-:Y:S04]  /*7f250*/  STL [R1+0x5794], R3 ;  /* 0x0057940301007387 */ /* 0x000fe80000100800 */
[----:B------:R-:W-:Y:S04]  /*7f260*/  STL [R1+0x5790], R2 ;  /* 0x0057900201007387 */ /* 0x000fe80000100800 */
[----:B------:R-:W-:Y:S04]  /*7f270*/  STL.64 [R1+0x460], R4 ;  /* 0x0004600401007387 */ /* 0x000fe80000100a00 */
[----:B------:R0:W-:Y:S04]  /*7f280*/  STL.64 [R1+0x468], R6 ;  /* 0x0004680601007387 */ /* 0x0001e80000100a00 */
[----:B0-----:R-:W4:Y:S01]  /*7f290*/  LDL.LU.64 R6, [R1+0x5930] ;  /* 0x0059300001067983 */ /* 0x001f220000300a00 */
[----:B------:R-:W-:-:S02]  /*7f2a0*/  IMAD.MOV.U32 R29, RZ, RZ, R15 ;  /* 0x000000ffff1d7224 */ /* 0x000fc400078e000f */
[----:B------:R-:W-:Y:S01]  /*7f2b0*/  IMAD.MOV.U32 R4, RZ, RZ, R14 ;  /* 0x000000ffff047224 */ /* 0x000fe200078e000e */
[----:B------:R-:W3:Y:S04]  /*7f2c0*/  LDL.LU R5, [R1+0x5928] ;  /* 0x0059280001057983 */ /* 0x000ee80000300800 */
[----:B------:R-:W3:Y:S04]  /*7f2d0*/  LDL.LU R12, [R1+0x3f0] ;  /* 0x0003f000010c7983 */ /* 0x000ee80000300800 */
[----:B------:R-:W3:Y:S01]  /*7f2e0*/  LDL.LU R13, [R1+0x3f4] ;  /* 0x0003f400010d7983 */ /* 0x000ee20000300800 */
[----:B------:R-:W-:-:S02]  /*7f2f0*/  IMAD.MOV.U32 R0, RZ, RZ, R22 ;  /* 0x000000ffff007224 */ /* 0x000fc400078e0016 */
[----:B------:R-:W-:Y:S01]  /*7f300*/  IMAD.MOV.U32 R28, RZ, RZ, R23 ;  /* 0x000000ffff1c7224 */ /* 0x000fe200078e0017 */
[----:B--2---:R-:W-:Y:S01]  /*7f310*/  HMMA.16816.F32 R16, R8, R22, R16 ;  /* 0x000000160810723c */ /* 0x004fe20000001810 */
[----:B----4-:R-:W-:Y:S02]  /*7f320*/  IMAD.MOV.U32 R14, RZ, RZ, R6 ;  /* 0x000000ffff0e7224 */ /* 0x010fe400078e0006 */
[----:B------:R-:W2:Y:S01]  /*7f330*/  LDL.LU R6, [R1+0x5924] ;  /* 0x0059240001067983 */ /* 0x000ea20000300800 */
[----:B------:R-:W-:-:S03]  /*7f340*/  IMAD.MOV.U32 R15, RZ, RZ, R7 ;  /* 0x000000ffff0f7224 */ /* 0x000fc600078e0007 */
[----:B------:R-:W2:Y:S04]  /*7f350*/  LDL.LU R7, [R1+0x5920] ;  /* 0x0059200001077983 */ /* 0x000ea80000300800 */
[----:B------:R-:W-:Y:S04]  /*7f360*/  STL [R1+0x579c], R29 ;  /* 0x00579c1d01007387 */ /* 0x000fe80000100800 */
[----:B------:R-:W-:Y:S08]  /*7f370*/  STL [R1+0x5798], R4 ;  /* 0x0057980401007387 */ /* 0x000ff00000100800 */
[----:B------:R-:W-:Y:S04]  /*7f380*/  STL.64 [R1+0x450], R16 ;  /* 0x0004501001007387 */ /* 0x000fe80000100a00 */
[----:B------:R0:W-:Y:S04]  /*7f390*/  STL.64 [R1+0x458], R18 ;  /* 0x0004581201007387 */ /* 0x0001e80000100a00 */
[----:B0-----:R-:W4:Y:S04]  /*7f3a0*/  LDL.LU.64 R18, [R1+0x5918] ;  /* 0x0059180001127983 */ /* 0x001f280000300a00 */
[----:B------:R-:W4:Y:S04]  /*7f3b0*/  LDL.LU.64 R16, [R1+0x5910] ;  /* 0x0059100001107983 */ /* 0x000f280000300a00 */
[----:B------:R-:W4:Y:S04]  /*7f3c0*/  LDL.LU.64 R22, [R1+0x5908] ;  /* 0x0059080001167983 */ /* 0x000f280000300a00 */
[----:B------:R-:W-:Y:S04]  /*7f3d0*/  STL [R1+0x57a4], R28 ;  /* 0x0057a41c01007387 */ /* 0x000fe80000100800 */
[----:B------:R-:W-:Y:S01]  /*7f3e0*/  STL [R1+0x57a0], R0 ;  /* 0x0057a00001007387 */ /* 0x000fe20000100800 */
[----:B----4-:R-:W-:Y:S01]  /*7f3f0*/  HMMA.16816.F32 R16, R8, R22, R16 ;  /* 0x000000160810723c */ /* 0x010fe20000001810 */
[----:B------:R-:W-:-:S02]  /*7f400*/  IMAD.MOV.U32 R3, RZ, RZ, R22 ;  /* 0x000000ffff037224 */ /* 0x000fc400078e0016 */
[----:B------:R-:W-:Y:S11]  /*7f410*/  IMAD.MOV.U32 R2, RZ, RZ, R23 ;  /* 0x000000ffff027224 */ /* 0x000ff600078e0017 */
[----:B------:R-:W-:Y:S09]  /*7f420*/  @!UPT UIADD3 URZ, URZ, URZ, URZ ;  /* 0x0000003f3f3ff290 */ /* 0x000ff2000fffe03f */
        /* <DEDUP_REMOVED lines=26> */
[----:B------:R-:W4:Y:S02]  /*7f5d0*/  LDL.LU.64 R20, [R1+0x58c0] ;  /* 0x0058c00001147983 */ /* 0x000f240000300a00 */
[----:B----4-:R-:W-:Y:S11]  /*7f5e0*/  HMMA.16816.F32 R20, R8, R18, R20 ;  /* 0x000000120814723c */ /* 0x010ff60000001814 */
[----:B------:R-:W-:Y:S11]  /*7f5f0*/  @!UPT UIADD3 URZ, URZ, URZ, URZ ;  /* 0x0000003f3f3ff290 */ /* 0x000ff6000fffe03f */
[----:B------:R-:W-:Y:S01]  /*7f600*/  @!UPT UIADD3 URZ, URZ, URZ, URZ ;  /* 0x0000003f3f3ff290 */ /* 0x000fe2000fffe03f */
[----:B------:R-:W-:Y:S04]  /*7f610*/  STL.64 [R1+0x410], R20 ;  /* 0x0004101401007387 */ /* 0x000fe80000100a00 */
[----:B------:R0:W-:Y:S04]  /*7f620*/  STL.64 [R1+0x418], R22 ;  /* 0x0004181601007387 */ /* 0x0001e80000100a00 */
[----:B0-----:R-:W4:Y:S04]  /*7f630*/  LDL.LU.64 R22, [R1+0x58b8] ;  /* 0x0058b80001167983 */ /* 0x001f280000300a00 */
[----:B------:R-:W4:Y:S01]  /*7f640*/  LDL.LU.64 R20, [R1+0x58b0] ;  /* 0x0058b00001147983 */ /* 0x000f220000300a00 */
[----:B------:R-:W-:-:S02]  /*7f650*/  IMAD.MOV.U32 R2, RZ, RZ, R18 ;  /* 0x000000ffff027224 */ /* 0x000fc400078e0012 */
[----:B------:R-:W-:Y:S02]  /*7f660*/  IMAD.MOV.U32 R3, RZ, RZ, R19 ;  /* 0x000000ffff037224 */ /* 0x000fe400078e0013 */
[----:B------:R-:W2:Y:S04]  /*7f670*/  LDL.LU.64 R18, [R1+0x58a8] ;  /* 0x0058a80001127983 */ /* 0x000ea80000300a00 */
[----:B------:R-:W2:Y:S01]  /*7f680*/  LDL.LU.64 R16, [R1+0x58a0] ;  /* 0x0058a00001107983 */ /* 0x000ea20000300a00 */
[----:B---3--:R-:W-:Y:S02]  /*7f690*/  IMAD.MOV.U32 R4, RZ, RZ, R26 ;  /* 0x000000ffff047224 */ /* 0x008fe400078e001a */
[----:B------:R-:W-:Y:S01]  /*7f6a0*/  IMAD.MOV.U32 R29, RZ, RZ, R27 ;  /* 0x000000ffff1d7224 */ /* 0x000fe200078e001b */
[C---:B----4-:R-:W-:Y:S11]  /*7f6b0*/  HMMA.16816.F32 R20, R8.reuse, R26, R20 ;  /* 0x0000001a0814723c */ /* 0x050ff60000001814 */
[----:B------:R-:W-:Y:S11]  /*7f6c0*/  @!UPT UIADD3 URZ, URZ, URZ, URZ ;  /* 0x0000003f3f3ff290 */ /* 0x000ff6000fffe03f */
[----:B------:R-:W-:Y:S01]  /*7f6d0*/  @!UPT UIADD3 URZ, URZ, URZ, URZ ;  /* 0x0000003f3f3ff290 */ /* 0x000fe2000fffe03f */
[----:B------:R-:W-:Y:S04]  /*7f6e0*/  STL.64 [R1+0x400], R20 ;  /* 0x0004001401007387 */ /* 0x000fe80000100a00 */
[----:B------:R0:W-:Y:S04]  /*7f6f0*/  STL.64 [R1+0x408], R22 ;  /* 0x0004081601007387 */ /* 0x0001e80000100a00 */
[----:B0-----:R-:W3:Y:S04]  /*7f700*/  LDL.LU.64 R22, [R1+0x5898] ;  /* 0x0058980001167983 */ /* 0x001ee80000300a00 */
[----:B------:R-:W4:Y:S04]  /*7f710*/  LDL.LU.64 R20, [R1+0x5890] ;  /* 0x0058900001147983 */ /* 0x000f280000300a00 */
[----:B------:R-:W3:Y:S04]  /*7f720*/  LDL.LU.64 R26, [R1+0x5888] ;  /* 0x00588800011a7983 */ /* 0x000ee80000300a00 */
[----:B------:R-:W4:Y:S04]  /*7f730*/  LDL.LU.64 R24, [R1+0x5880] ;  /* 0x0058800001187983 */ /* 0x000f280000300a00 */
[----:B--2---:R-:W-:Y:S04]  /*7f740*/  STL.64 [R1+0x5838], R6 ;  /* 0x0058380601007387 */ /* 0x004fe80000100a00 */
[----:B------:R0:W-:Y:S04]  /*7f750*/  STL.64 [R1+0x5830], R4 ;  /* 0x0058300401007387 */ /* 0x0001e80000100a00 */
[----:B0-----:R-:W2:Y:S04]  /*7f760*/  LDL.LU R4, [R1+0x3e0] ;  /* 0x0003e00001047983 */ /* 0x001ea80000300800 */
[----:B------:R-:W2:Y:S04]  /*7f770*/  LDL.LU R5, [R1+0x3e4] ;  /* 0x0003e40001057983 */ /* 0x000ea80000300800 */
[----:B------:R-:W2:Y:S01]  /*7f780*/  LDL.LU R6, [R1+0x3e8] ;  /* 0x0003e80001067983 */ /* 0x000ea20000300800 */
[----:B---3--:R-:W-:Y:S01]  /*7f790*/  HMMA.16816.F32 R12, R8, R26, R12 ;  /* 0x0000001a080c723c */ /* 0x008fe2000000180c */
[----:B------:R-:W-:-:S02]  /*7f7a0*/  IMAD.MOV.U32 R7, RZ, RZ, R22 ;  /* 0x000000ffff077224 */ /* 0x000fc400078e0016 */
[----:B------:R-:W2:Y:S11]  /*7f7b0*/  LDL.LU R22, [R1+0x5878] ;  /* 0x0058780001167983 */ /* 0x000eb60000300800 */
[----:B------:R-:W-:Y:S09]  /*7f7c0*/  @!UPT UIADD3 URZ, URZ, URZ, URZ ;  /* 0x0000003f3f3ff290 */ /* 0x000ff2000fffe03f */
[----:B------:R-:W-:Y:S04]  /*7f7d0*/  STL.64 [R1+0x3f0], R12 ;  /* 0x0003f00c01007387 */ /* 0x000fe80000100a00 */
[----:B------:R0:W-:Y:S04]  /*7f7e0*/  STL.64 [R1+0x3f8], R14 ;  /* 0x0003f80e01007387 */ /* 0x0001e80000100a00 */
[----:B0-----:R-:W3:Y:S04]  /*7f7f0*/  LDL.LU.64 R14, [R1+0x5870] ;  /* 0x00587000010e7983 */ /* 0x001ee80000300a00 */
[----:B------:R-:W2:Y:S04]  /*7f800*/  LDL.LU.64 R12, [R1+0x5868] ;  /* 0x00586800010c7983 */ /* 0x000ea80000300a00 */
[----:B------:R0:W-:Y:S04]  /*7f810*/  STL.64 [R1+0x54f8], R26 ;  /* 0x0054f81a01007387 */ /* 0x0001e80000100a00 */
[----:B----4-:R-:W-:Y:S01]  /*7f820*/  STL.64 [R1+0x54f0], R24 ;  /* 0x0054f01801007387 */ /* 0x010fe20000100a00 */
[----:B0-----:R-:W-:-:S03]  /*7f830*/  IMAD.MOV.U32 R26, RZ, RZ, R23 ;  /* 0x000000ffff1a7224 */ /* 0x001fc600078e0017 */
[----:B------:R-:W2:Y:S01]  /*7f840*/  LDL.LU R23, [R1+0x5864] ;  /* 0x0058640001177983 */ /* 0x000ea20000300800 */
[----:B------:R-:W-:-:S03]  /*7f850*/  IMAD.MOV.U32 R27, RZ, RZ, R18 ;  /* 0x000000ffff1b7224 */ /* 0x000fc600078e0012 */
[----:B------:R-:W4:Y:S04]  /*7f860*/  LDL.LU R18, [R1+0x5860] ;  /* 0x0058600001127983 */ /* 0x000f280000300800 */
[----:B------:R0:W-:Y:S02]  /*7f870*/  STL.64 [R1+0x57b8], R26 ;  /* 0x0057b81a01007387 */ /* 0x0001e40000100a00 */
[----:B0-----:R-:W-:Y:S02]  /*7f880*/  IMAD.MOV.U32 R26, RZ, RZ, R21 ;  /* 0x000000ffff1a7224 */ /* 0x001fe400078e0015 */
[----:B------:R-:W4:Y:S01]  /*7f890*/  LDL.LU R21, [R1+0x585c] ;  /* 0x00585c0001157983 */ /* 0x000f220000300800 */
[----:B------:R-:W-:-:S03]  /*7f8a0*/  IMAD.MOV.U32 R27, RZ, RZ, R19 ;  /* 0x000000ffff1b7224 */ /* 0x000fc600078e0013 */
[----:B------:R-:W4:Y:S04]  /*7f8b0*/  LDL.LU R19, [R1+0x5858] ;  /* 0x0058580001137983 */ /* 0x000f280000300800 */
[----:B------:R3:W-:Y:S02]  /*7f8c0*/  STL.64 [R1+0x57d0], R26 ;  /* 0x0057d01a01007387 */ /* 0x0007e40000100a00 */
[----:B---3--:R-:W-:Y:S02]  /*7f8d0*/  IMAD.MOV.U32 R26, RZ, RZ, R15 ;  /* 0x000000ffff1a7224 */ /* 0x008fe400078e000f */
[----:B------:R-:W-:Y:S01]  /*7f8e0*/  IMAD.MOV.U32 R27, RZ, RZ, R14 ;  /* 0x000000ffff1b7224 */ /* 0x000fe200078e000e */
[----:B--2---:R-:W-:Y:S04]  /*7f8f0*/  HMMA.16816.F32 R4, R8, R22, R4 ;  /* 0x000000160804723c */ /* 0x004fe80000001804 */
[----:B------:R0:W-:Y:S02]  /*7f900*/  STL.64 [R1+0x57e8], R26 ;  /* 0x0057e81a01007387 */ /* 0x0001e40000100a00 */
[----:B0-----:R-:W-:-:S02]  /*7f910*/  IMAD.MOV.U32 R26, RZ, RZ, R13 ;  /* 0x000000ffff1a7224 */ /* 0x001fc400078e000d */
[----:B------:R-:W-:Y:S11]  /*7f920*/  IMAD.MOV.U32 R27, RZ, RZ, R12 ;  /* 0x000000ffff1b7224 */ /* 0x000ff600078e000c */
[----:B------:R-:W-:Y:S04]  /*7f930*/  @!UPT UIADD3 URZ, URZ, URZ, URZ ;  /* 0x0000003f3f3ff290 */ /* 0x000fe8000fffe03f */
[----:B------:R-:W-:Y:S04]  /*7f940*/  STL.64 [R1+0x3e0], R4 ;  /* 0x0003e00401007387 */ /* 0x000fe80000100a00 */
[----:B------:R-:W-:Y:S04]  /*7f950*/  STL.64 [R1+0x3e8], R6 ;  /* 0x0003e80601007387 */ /* 0x000fe80000100a00 */
[----:B------:R-:W-:Y:S04]  /*7f960*/  STL.64 [R1+0x5800], R26 ;  /* 0x0058001a01007387 */ /* 0x000fe80000100a00 */
[----:B------:R-:W-:Y:S04]  /*7f970*/  STL.64 [R1+0x54e8], R22 ;  /* 0x0054e81601007387 */ /* 0x000fe80000100a00 */
[----:B----4-:R0:W-:Y:S04]  /*7f980*/  STL.64 [R1+0x54e0], R20 ;  /* 0x0054e01401007387 */ /* 0x0101e80000100a00 */
[----:B0-----:R-:W2:Y:S04]  /*7f990*/  LDL.LU R20, [R1+0x360] ;  /* 0x0003600001147983 */ /* 0x001ea80000300800 */
[----:B------:R-:W2:Y:S04]  /*7f9a0*/  LDL.LU R21, [R1+0x364] ;  /* 0x0003640001157983 */ /* 0x000ea80000300800 */
[----:B------:R-:W3:Y:S01]  /*7f9b0*/  LDL.LU R22, [R1+0x368] ;  /* 0x0003680001167983 */ /* 0x000ee20000300800 */
[----:B------:R-:W-:-:S03]  /*7f9c0*/  IMAD.MOV.U32 R23, RZ, RZ, R19 ;  /* 0x000000ffff177224 */ /* 0x000fc600078e0013 */
[----:B------:R-:W4:Y:S04]  /*7f9d0*/  LDL.LU R19, [R1+0x5854] ;  /* 0x0058540001137983 */ /* 0x000f280000300800 */
[----:B------:R-:W4:Y:S04]  /*7f9e0*/  LDL.LU R4, [R1+0x3d0] ;  /* 0x0003d00001047983 */ /* 0x000f280000300800 */
[----:B------:R-:W4:Y:S04]  /*7f9f0*/  LDL.LU R5, [R1+0x3d4] ;  /* 0x0003d40001057983 */ /* 0x000f280000300800 */
[----:B------:R-:W4:Y:S04]  /*7fa00*/  LDL.LU R6, [R1+0x3d8] ;  /* 0x0003d80001067983 */ /* 0x000f280000300800 */
[----:B------:R-:W4:Y:S01]  /*7fa10*/  LDL.LU R7, [R1+0x3dc] ;  /* 0x0003dc0001077983 */ /* 0x000f220000300800 */
[----:B------:R-:W-:-:S03]  /*7fa20*/  IMAD.MOV.U32 R26, RZ, RZ, R18 ;  /* 0x000000ffff1a7224 */ /* 0x000fc600078e0012 */
[----:B------:R-:W4:Y:S04]  /*7fa30*/  LDL.LU R12, [R1+0x3c0] ;  /* 0x0003c000010c7983 */ /* 0x000f280000300800 */
[----:B------:R-:W4:Y:S04]  /*7fa40*/  LDL.LU R13, [R1+0x3c4] ;  /* 0x0003c400010d7983 */ /* 0x000f280000300800 */
[----:B------:R-:W4:Y:S04]  /*7fa50*/  LDL.LU R14, [R1+0x3c8] ;  /* 0x0003c800010e7983 */ /* 0x000f280000300800 */
[----:B------:R-:W4:Y:S04]  /*7fa60*/  LDL.LU R15, [R1+0x3cc] ;  /* 0x0003cc00010f7983 */ /* 0x000f280000300800 */
[----:B------:R-:W4:Y:S04]  /*7fa70*/  LDL.LU R18, [R1+0x5850] ;  /* 0x0058500001127983 */ /* 0x000f280000300800 */
[----:B------:R-:W4:Y:S04]  /*7fa80*/  LDL.LU R27, [R1+0x1bc] ;  /* 0x0001bc00011b7983 */ /* 0x000f280000300800 */
[----:B---3--:R-:W-:Y:S04]  /*7fa90*/  STL.64 [R1+0x57c8], R22 ;  /* 0x0057c81601007387 */ /* 0x008fe80000100a00 */
[----:B--2---:R0:W-:Y:S04]  /*7faa0*/  STL.64 [R1+0x57c0], R20 ;  /* 0x0057c01401007387 */ /* 0x0041e80000100a00 */
[----:B0-----:R-:W2:Y:S04]  /*7fab0*/  LDL.LU R20, [R1+0x380] ;  /* 0x0003800001147983 */ /* 0x001ea80000300800 */
[----:B------:R-:W2:Y:S01]  /*7fac0*/  LDL.LU R21, [R1+0x384] ;  /* 0x0003840001157983 */ /* 0x000ea20000300800 */
[----:B----4-:R-:W-:-:S03]  /*7fad0*/  IMAD.MOV.U32 R22, RZ, RZ, R19 ;  /* 0x000000ffff167224 */ /* 0x010fc600078e0013 */
[----:B------:R-:W3:Y:S01]  /*7fae0*/  LDL.LU R19, [R1+0x584c] ;  /* 0x00584c0001137983 */ /* 0x000ee20000300800 */
[----:B------:R-:W-:-:S03]  /*7faf0*/  IMAD.MOV.U32 R23, RZ, RZ, R18 ;  /* 0x000000ffff177224 */ /* 0x000fc600078e0012 */
[----:B------:R-:W4:Y:S04]  /*7fb00*/  LDL.LU R18, [R1+0x5848] ;  /* 0x0058480001127983 */ /* 0x000f280000300800 */
[----:B------:R-:W-:Y:S04]  /*7fb10*/  STL.64 [R1+0x57e0], R22 ;  /* 0x0057e01601007387 */ /* 0x000fe80000100a00 */
[----:B--2---:R0:W-:Y:S04]  /*7fb20*/  STL.64 [R1+0x57d8], R20 ;  /* 0x0057d81401007387 */ /* 0x0041e80000100a00 */
[----:B0-----:R-:W2:Y:S04]  /*7fb30*/  LDL.LU R20, [R1+0x390] ;  /* 0x0003900001147983 */ /* 0x001ea80000300800 */
[----:B------:R-:W2:Y:S04]  /*7fb40*/  LDL.LU R21, [R1+0x394] ;  /* 0x0003940001157983 */ /* 0x000ea80000300800 */
[----:B------:R-:W2:Y:S04]  /*7fb50*/  LDL.LU R22, [R1+0x398] ;  /* 0x0003980001167983 */ /* 0x000ea80000300800 */
[----:B------:R-:W2:Y:S04]  /*7fb60*/  LDL.LU R23, [R1+0x39c] ;  /* 0x00039c0001177983 */ /* 0x000ea80000300800 */
[----:B--2---:R4:W-:Y:S04]  /*7fb70*/  STL.64 [R1+0x57f8], R22 ;  /* 0x0057f81601007387 */ /* 0x0049e80000100a00 */
[----:B------:R0:W-:Y:S01]  /*7fb80*/  STL.64 [R1+0x57f0], R20 ;  /* 0x0057f01401007387 */ /* 0x0001e20000100a00 */
[----:B----4-:R-:W-:-:S02]  /*7fb90*/  IMAD.MOV.U32 R22, RZ, RZ, R18 ;  /* 0x000000ffff167224 */ /* 0x010fc400078e0012 */
[----:B---3--:R-:W-:Y:S01]  /*7fba0*/  IMAD.MOV.U32 R23, RZ, RZ, R19 ;  /* 0x000000ffff177224 */ /* 0x008fe200078e0013 */
[----:B0-----:R-:W2:Y:S04]  /*7fbb0*/  LDL.LU R20, [R1+0x3a0] ;  /* 0x0003a00001147983 */ /* 0x001ea80000300800 */
[----:B------:R-:W2:Y:S04]  /*7fbc0*/  LDL.LU R21, [R1+0x3a4] ;  /* 0x0003a40001157983 */ /* 0x000ea80000300800 */
[----:B------:R-:W3:Y:S04]  /*7fbd0*/  LDL.LU R18, [R1+0x5844] ;  /* 0x0058440001127983 */ /* 0x000ee80000300800 */
[----:B------:R-:W3:Y:S04]  /*7fbe0*/  LDL.LU R19, [R1+0x5840] ;  /* 0x0058400001137983 */ /* 0x000ee80000300800 */
[----:B------:R-:W-:Y:S01]  /*7fbf0*/  STL.64 [R1+0x5810], R22 ;  /* 0x0058101601007387 */ /* 0x000fe20000100a00 */
[C---:B---3--:R-:W-:Y:S03]  /*7fc00*/  HMMA.16816.F32 R4, R8.reuse, R18, R4 ;  /* 0x000000120804723c */ /* 0x048fe60000001804 */
[----:B--2---:R0:W-:Y:S04]  /*7fc10*/  STL.64 [R1+0x5808], R20 ;  /* 0x0058081401007387 */ /* 0x0041e80000100a00 */
[----:B0-----:R-:W2:Y:S04]  /*7fc20*/  LDL.LU R20, [R1+0x3b0] ;  /* 0x0003b00001147983 */ /* 0x001ea80000300800 */
[----:B------:R-:W2:Y:S04]  /*7fc30*/  LDL.LU R21, [R1+0x3b4] ;  /* 0x0003b40001157983 */ /* 0x000ea80000300800 */
[----:B------:R-:W2:Y:S04]  /*7fc40*/  LDL.LU R22, [R1+0x3b8] ;  /* 0x0003b80001167983 */ /* 0x000ea80000300800 */
[----:B------:R-:W2:Y:S04]  /*7fc50*/  LDL.LU R23, [R1+0x3bc] ;  /* 0x0003bc0001177983 */ /* 0x000ea80000300800 */
[----:B------:R-:W-:Y:S04]  /*7fc60*/  STL.64 [R1+0x3d0], R4 ;  /* 0x0003d00401007387 */ /* 0x000fe80000100a00 */
[----:B------:R0:W-:Y:S04]  /*7fc70*/  STL.64 [R1+0x3d8], R6 ;  /* 0x0003d80601007387 */ /* 0x0001e80000100a00 */
[----:B0-----:R-:W3:Y:S04]  /*7fc80*/  LDL.LU.64 R6, [R1+0x5838] ;  /* 0x0058380001067983 */ /* 0x001ee80000300a00 */
[----:B------:R-:W4:Y:S04]  /*7fc90*/  LDL.LU.64 R4, [R1+0x5830] ;  /* 0x0058300001047983 */ /* 0x000f280000300a00 */
[----:B------:R0:W-:Y:S04]  /*7fca0*/  STL.64 [R1+0x5508], R18 ;  /* 0x0055081201007387 */ /* 0x0001e80000100a00 */
[----:B------:R-:W-:Y:S04]  /*7fcb0*/  STL.64 [R1+0x5500], R16 ;  /* 0x0055001001007387 */ /* 0x000fe80000100a00 */
[----:B0-----:R-:W2:Y:S01]  /*7fcc0*/  LDL.LU R18, [R1+0x178] ;  /* 0x0001780001127983 */ /* 0x001ea20000300800 */
[----:B---3--:R-:W-:Y:S01]  /*7fcd0*/  HMMA.16816.F32 R8, R8, R6, R12 ;  /* 0x000000060808723c */ /* 0x008fe2000000180c */
[----:B----4-:R-:W-:-:S02]  /*7fce0*/  IMAD.MOV.U32 R19, RZ, RZ, R5 ;  /* 0x000000ffff137224 */ /* 0x010fc400078e0005 */
[----:B------:R-:W3:Y:S04]  /*7fcf0*/  LDL.LU R5, [R1+0x5828] ;  /* 0x0058280001057983 */ /* 0x000ee80000300800 */
[----:B------:R-:W2:Y:S04]  /*7fd00*/  LDL.LU.64 R14, [R1+0x5820] ;  /* 0x00582000010e7983 */ /* 0x000ea80000300a00 */
[----:B------:R-:W2:Y:S11]  /*7fd10*/  LDL.LU.64 R12, [R1+0x5818] ;  /* 0x00581800010c7983 */ /* 0x000eb60000300a00 */
[----:B------:R-:W-:Y:S01]  /*7fd20*/  @!UPT UIADD3 URZ, URZ, URZ, URZ ;  /* 0x0000003f3f3ff290 */ /* 0x000fe2000fffe03f */
[----:B------:R0:W-:Y:S04]  /*7fd30*/  STL.64 [R1+0x3c0], R8 ;  /* 0x0003c00801007387 */ /* 0x0001e80000100a00 */
[----:B------:R1:W-:Y:S04]  /*7fd40*/  STL.64 [R1+0x3c8], R10 ;  /* 0x0003c80a01007387 */ /* 0x0003e80000100a00 */
[----:B0-----:R-:W4:Y:S04]  /*7fd50*/  LDL.LU R8, [R1+0x370] ;  /* 0x0003700001087983 */ /* 0x001f280000300800 */
[----:B------:R-:W4:Y:S04]  /*7fd60*/  LDL.LU R9, [R1+0x374] ;  /* 0x0003740001097983 */ /* 0x000f280000300800 */
[----:B-1----:R-:W4:Y:S04]  /*7fd70*/  LDL.LU R10, [R1+0x378] ;  /* 0x00037800010a7983 */ /* 0x002f280000300800 */
[----:B------:R-:W4:Y:S04]  /*7fd80*/  LDL.LU R11, [R1+0x37c] ;  /* 0x00037c00010b7983 */ /* 0x000f280000300800 */
[----:B------:R-:W-:Y:S01]  /*7fd90*/  STL.64 [R1+0x54d8], R6 ;  /* 0x0054d80601007387 */ /* 0x000fe20000100a00 */
[C---:B--2---:R-:W-:Y:S03]  /*7fda0*/  HMMA.16816.F32 R24, R12.reuse, R26, R20 ;  /* 0x0000001a0c18723c */ /* 0x044fe60000001814 */
[----:B---3--:R-:W-:Y:S04]  /*7fdb0*/  STL [R1+0x54d0], R5 ;  /* 0x0054d00501007387 */ /* 0x008fe80000100800 */
[----:B------:R-:W2:Y:S04]  /*7fdc0*/  LDL.LU.64 R22, [R1+0x5810] ;  /* 0x0058100001167983 */ /* 0x000ea80000300a00 */
[----:B------:R-:W2:Y:S11]  /*7fdd0*/  LDL.LU.64 R20, [R1+0x5808] ;  /* 0x0058080001147983 */ /* 0x000eb60000300a00 */
[----:B------:R-:W-:Y:S01]  /*7fde0*/  @!UPT UIADD3 URZ, URZ, URZ, URZ ;  /* 0x0000003f3f3ff290 */ /* 0x000fe2000fffe03f */
[----:B------:R-:W-:Y:S04]  /*7fdf0*/  STL.64 [R1+0x3b0], R24 ;  /* 0x0003b01801007387 */ /* 0x000fe80000100a00 */
        /* <DEDUP_REMOVED lines=22> */
[----:B0-----:R-:W2:Y:S01]  /*7ff60*/  LDL.LU.64 R26, [R1+0x57b8] ;  /* 0x0057b800011a7983 */ /* 0x001ea20000300a00 */
[C---:B----4-:R-:W-:Y:S08]  /*7ff70*/  HMMA.16816.F32 R16, R12.reuse, R18, R8 ;  /* 0x000000120c10723c */ /* 0x050ff00000001808 */
[----:B--2---:R-:W-:Y:S01]  /*7ff80*/  HMMA.16816.F32 R8, R12, R26, R20 ;  /* 0x0000001a0c08723c */ /* 0x004fe20000001814 */
[----:B------:R-:W2:Y:S11]  /*7ff90*/  LDL.LU R20, [R1+0x1f0] ;  /* 0x0001f00001147983 */ /* 0x000eb60000300800 */
[----:B------:R-:W-:Y:S03]  /*7ffa0*/  @!UPT UIADD3 URZ, URZ, URZ, URZ ;  /* 0x0000003f3f3ff290 */ /* 0x000fe6000fffe03f */
[----:B------:R-:W-:Y:S04]  /*7ffb0*/  STL.64 [R1+0x370], R16 ;  /* 0x0003701001007387 */ /* 0x000fe80000100a00 */
[----:B------:R-:W-:Y:S04]  /*7ffc0*/  STL.64 [R1+0x378], R18 ;  /* 0x0003781201007387 */ /* 0x000fe80000100a00 */
[----:B------:R-:W-:Y:S04]  /*7ffd0*/  STL.64 [R1+0x360], R8 ;  /* 0x0003600801007387 */ /* 0x000fe80000100a00 */
[----:B------:R-:W-:Y:S04]  /*7ffe0*/  STL.64 [R1+0x368], R10 ;  /* 0x0003680a01007387 */ /* 0x000fe80000100a00 */
[----:B------:R-:W2:Y:S04]  /*7fff0*/  LDL.LU R21, [R1+0x1f4] ;  /* 0x0001f40001157983 */ /* 0x000ea80000300800 */
[----:B------:R-:W3:Y:S04]  /*80000*/  LDL.LU R22, [R1+0x1f8] ;  /* 0x0001f80001167983 */ /* 0x000ee80000300800 */
[----:B------:R-:W3:Y:S01]  /*80010*/  LDL.LU R23, [R1+0x1fc] ;  /* 0x0001fc0001177983 */ /* 0x000ee20000300800 */
[----:B------:R-:W-:-:S02]  /*80020*/  IMAD.MOV.U32 R26, RZ, RZ, R4 ;  /* 0x000000ffff1a7224 */ /* 0x000fc400078e0004 */
[----:B------:R-:W-:Y:S01]  /*80030*/  IMAD.MOV.U32 R27, RZ, RZ, R29 ;  /* 0x000000ffff1b7224 */ /* 0x000fe200078e001d */
[----:B---3--:R0:W-:Y:S04]  /*80040*/  STL.64 [R1+0x5518], R22 ;  /* 0x0055181601007387 */ /* 0x0081e80000100a00 */
[----:B--2---:R-:W-:Y:S04]  /*80050*/  STL.64 [R1+0x5510], R20 ;  /* 0x0055101401007387 */ /* 0x004fe80000100a00 */
[----:B------:R-:W2:Y:S01]  /*80060*/  LDL.LU R4, [R1+0x57b4] ;  /* 0x0057b40001047983 */ /* 0x000ea20000300800 */
[----:B0-----:R-:W-:-:S03]  /*80070*/  IMAD.MOV.U32 R22, RZ, RZ, R2 ;  /* 0x000000ffff167224 */ /* 0x001fc600078e0002 */
[----:B------:R-:W3:Y:S01]  /*80080*/  LDL.LU R29, [R1+0x57b0] ;  /* 0x0057b000011d7983 */ /* 0x000ee20000300800 */
[----:B------:R-:W-:-:S03]  /*80090*/  IMAD.MOV.U32 R23, RZ, RZ, R3 ;  /* 0x000000ffff177224 */ /* 0x000fc600078e0003 */
[----:B------:R0:W-:Y:S04]  /*800a0*/  STL.64 [R1+0x5520], R26 ;  /* 0x0055201a01007387 */ /* 0x0001e80000100a00 */
[----:B------:R-:W4:Y:S04]  /*800b0*/  LDL.LU R2, [R1+0x57ac] ;  /* 0x0057ac0001027983 */ /* 0x000f280000300800 */
[----:B------:R-:W2:Y:S04]  /*800c0*/  LDL.LU R3, [R1+0x57a8] ;  /* 0x0057a80001037983 */ /* 0x000ea80000300800 */
[----:B------:R1:W-:Y:S04]  /*800d0*/  STL.64 [R1+0x5528], R22 ;  /* 0x0055281601007387 */ /* 0x0003e80000100a00 */
[----:B------:R-:W2:Y:S04]  /*800e0*/  LDL.LU R24, [R1+0x210] ;  /* 0x0002100001187983 */ /* 0x000ea80000300800 */
[----:B------:R-:W2:Y:S04]  /*800f0*/  LDL.LU R25, [R1+0x214] ;  /* 0x0002140001197983 */ /* 0x000ea80000300800 */
[----:B0-----:R-:W2:Y:S04]  /*80100*/  LDL.LU R26, [R1+0x218] ;  /* 0x00021800011a7983 */ /* 0x001ea80000300800 */
[----:B------:R-:W2:Y:S01]  /*80110*/  LDL.LU R27, [R1+0x21c] ;  /* 0x00021c00011b7983 */ /* 0x000ea20000300800 */
[----:B-1----:R-:W-:-:S02]  /*80120*/  IMAD.MOV.U32 R22, RZ, RZ, R28 ;  /* 0x000000ffff167224 */ /* 0x002fc400078e001c */
[----:B------:R-:W-:Y:S01]  /*80130*/  IMAD.MOV.U32 R23, RZ, RZ, R0 ;  /* 0x000000ffff177224 */ /* 0x000fe200078e0000 */
[----:B--2---:R-:W-:Y:S04]  /*80140*/  STL.64 [R1+0x5538], R26 ;  /* 0x0055381a01007387 */ /* 0x004fe80000100a00 */
[----:B------:R0:W-:Y:S04]  /*80150*/  STL.64 [R1+0x5530], R24 ;  /* 0x0055301801007387 */ /* 0x0001e80000100a00 */
[----:B------:R-:W2:Y:S04]  /*80160*/  LDL.LU R28, [R1+0x57a4] ;  /* 0x0057a400011c7983 */ /* 0x000ea80000300800 */
[----:B------:R-:W2:Y:S04]  /*80170*/  LDL.LU R0, [R1+0x57a0] ;  /* 0x0057a00001007983 */ /* 0x000ea80000300800 */
[----:B------:R3:W-:Y:S04]  /*80180*/  STL.64 [R1+0x5540], R22 ;  /* 0x0055401601007387 */ /* 0x0007e80000100a00 */
[----:B0-----:R-:W2:Y:S04]  /*80190*/  LDL.LU R24, [R1+0x220] ;  /* 0x0002200001187983 */ /* 0x001ea80000300800 */
[----:B------:R-:W2:Y:S04]  /*801a0*/  LDL.LU R25, [R1+0x224] ;  /* 0x0002240001197983 */ /* 0x000ea80000300800 */
[----:B------:R-:W2:Y:S04]  /*801b0*/  LDL.LU R26, [R1+0x228] ;  /* 0x00022800011a7983 */ /* 0x000ea80000300800 */
[----:B------:R-:W2:Y:S01]  /*801c0*/  LDL.LU R27, [R1+0x22c] ;  /* 0x00022c00011b7983 */ /* 0x000ea20000300800 */
[----:B---3--:R-:W-:-:S02]  /*801d0*/  IMAD.MOV.U32 R22, RZ, RZ, R29 ;  /* 0x000000ffff167224 */ /* 0x008fc400078e001d */
[----:B------:R-:W-:Y:S01]  /*801e0*/  IMAD.MOV.U32 R23, RZ, RZ, R4 ;  /* 0x000000ffff177224 */ /* 0x000fe200078e0004 */
[----:B--2---:R-:W-:Y:S04]  /*801f0*/  STL.64 [R1+0x5550], R26 ;  /* 0x0055501a01007387 */ /* 0x004fe80000100a00 */
[----:B------:R-:W-:Y:S04]  /*80200*/  STL.64 [R1+0x5548], R24 ;  /* 0x0055481801007387 */ /* 0x000fe80000100a00 */
[----:B------:R-:W2:Y:S04]  /*80210*/  LDL.LU R29, [R1+0x579c] ;  /* 0x00579c00011d7983 */ /* 0x000ea80000300800 */
[----:B------:R-:W3:Y:S04]  /*80220*/  LDL.LU R4, [R1+0x5798] ;  /* 0x0057980001047983 */ /* 0x000ee80000300800 */
[----:B------:R0:W-:Y:S02]  /*80230*/  STL.64 [R1+0x5558], R22 ;  /* 0x0055581601007387 */ /* 0x0001e40000100a00 */
[----:B0-----:R-:W-:-:S02]  /*80240*/  IMAD.MOV.U32 R22, RZ, RZ, R3 ;  /* 0x000000ffff167224 */ /* 0x001fc400078e0003 */
[----:B----4-:R-:W-:Y:S01]  /*80250*/  IMAD.MOV.U32 R23, RZ, RZ, R2 ;  /* 0x000000ffff177224 */ /* 0x010fe200078e0002 */
[----:B------:R-:W4:Y:S04]  /*80260*/  LDL.LU R3, [R1+0x5794] ;  /* 0x0057940001037983 */ /* 0x000f280000300800 */
[----:B------:R-:W2:Y:S04]  /*80270*/  LDL.LU R2, [R1+0x5790] ;  /* 0x0057900001027983 */ /* 0x000ea80000300800 */
[----:B------:R0:W-:Y:S04]  /*80280*/  STL.64 [R1+0x5570], R22 ;  /* 0x0055701601007387 */ /* 0x0001e80000100a00 */
[----:B------:R-:W2:Y:S04]  /*80290*/  LDL.LU R24, [R1+0x230] ;  /* 0x0002300001187983 */ /* 0x000ea80000300800 */
[----:B------:R-:W2:Y:S04]  /*802a0*/  LDL.LU R25, [R1+0x234] ;  /* 0x0002340001197983 */ /* 0x000ea80000300800 */
[----:B------:R-:W2:Y:S04]  /*802b0*/  LDL.LU R26, [R1+0x238] ;  /* 0x00023800011a7983 */ /* 0x000ea80000300800 */
[----:B------:R-:W2:Y:S01]  /*802c0*/  LDL.LU R27, [R1+0x23c] ;  /* 0x00023c00011b7983 */ /* 0x000ea20000300800 */
[----:B0-----:R-:W-:-:S02]  /*802d0*/  IMAD.MOV.U32 R22, RZ, RZ, R0 ;  /* 0x000000ffff167224 */ /* 0x001fc400078e0000 */
[----:B------:R-:W-:Y:S01]  /*802e0*/  IMAD.MOV.U32 R23, RZ, RZ, R28 ;  /* 0x000000ffff177224 */ /* 0x000fe200078e001c */
[----:B------:R-:W3:Y:S04]  /*802f0*/  LDL.LU R0, [R1+0x578c] ;  /* 0x00578c0001007983 */ /* 0x000ee80000300800 */
[----:B------:R-:W3:Y:S04]  /*80300*/  LDL.LU R28, [R1+0x5788] ;  /* 0x00578800011c7983 */ /* 0x000ee80000300800 */
[----:B------:R-:W-:Y:S04]  /*80310*/  STL.64 [R1+0x5588], R22 ;  /* 0x0055881601007387 */ /* 0x000fe80000100a00 */
[----:B--2---:R-:W-:Y:S04]  /*80320*/  STL.64 [R1+0x5568], R26 ;  /* 0x0055681a01007387 */ /* 0x004fe80000100a00 */
[----:B------:R0:W-:Y:S04]  /*80330*/  STL.64 [R1+0x5560], R24 ;  /* 0x0055601801007387 */ /* 0x0001e80000100a00 */
[----:B0-----:R-:W2:Y:S04]  /*80340*/  LDL.LU R24, [R1+0x240] ;  /* 0x0002400001187983 */ /* 0x001ea80000300800 */
[----:B------:R-:W2:Y:S04]  /*80350*/  LDL.LU R25, [R1+0x244] ;  /* 0x0002440001197983 */ /* 0x000ea80000300800 */
[----:B------:R-:W2:Y:S04]  /*80360*/  LDL.LU R26, [R1+0x248] ;  /* 0x00024800011a7983 */ /* 0x000ea80000300800 */
[----:B------:R-:W2:Y:S01]  /*80370*/  LDL.LU R27, [R1+0x24c] ;  /* 0x00024c00011b7983 */ /* 0x000ea20000300800 */
[----:B---3--:R-:W-:-:S02]  /*80380*/  IMAD.MOV.U32 R22, RZ, RZ, R4 ;  /* 0x000000ffff167224 */ /* 0x008fc400078e0004 */
        /* <DEDUP_REMOVED lines=10> */
[----:B------:R-:W-:-:S02]  /*80430*/  IMAD.MOV.U32 R22, RZ, RZ, R2 ;  /* 0x000000ffff167224 */ /* 0x000fc400078e0002 */
[----:B----4-:R-:W-:Y:S01]  /*80440*/  IMAD.MOV.U32 R23, RZ, RZ, R3 ;  /* 0x000000ffff177224 */ /* 0x010fe200078e0003 */
[----:B------:R-:W4:Y:S04]  /*80450*/  LDL.LU R2, [R1+0x577c] ;  /* 0x00577c0001027983 */ /* 0x000f280000300800 */
        /* <DEDUP_REMOVED lines=23> */
[----:B------:R0:W-:Y:S02]  /*805d0*/  STL.64 [R1+0x55e8], R22 ;  /* 0x0055e81601007387 */ /* 0x0001e40000100a00 */
[----:B0-----:R-:W-:-:S02]  /*805e0*/  IMAD.MOV.U32 R22, RZ, RZ, R3 ;  /* 0x000000ffff167224 */ /* 0x001fc400078e0003 */
        /* <DEDUP_REMOVED lines=113> */
[----:B----4-:R-:W-:-:S03]  /*80d00*/  IMAD.MOV.U32 R22, RZ, RZ, R2 ;  /* 0x000000ffff167224 */ /* 0x010fc600078e0002 */
[----:B------:R-:W4:Y:S04]  /*80d10*/  LDL.LU R2, [R1+0x5710] ;  /* 0x0057100001027983 */ /* 0x000f280000300800 */
[----:B--2---:R-:W-:Y:S04]  /*80d20*/  STL.64 [R1+0x56b8], R26 ;  /* 0x0056b81a01007387 */ /* 0x004fe80000100a00 */
[----:B------:R0:W-:Y:S04]  /*80d30*/  STL.64 [R1+0x56b0], R24 ;  /* 0x0056b01801007387 */ /* 0x0001e80000100a00 */
[----:B0-----:R-:W2:Y:S04]  /*80d40*/  LDL.LU R24, [R1+0x320] ;  /* 0x0003200001187983 */ /* 0x001ea80000300800 */
[----:B------:R-:W2:Y:S04]  /*80d50*/  LDL.LU R25, [R1+0x324] ;  /* 0x0003240001197983 */ /* 0x000ea80000300800 */
[----:B------:R-:W2:Y:S04]  /*80d60*/  LDL.LU R26, [R1+0x328] ;  /* 0x00032800011a7983 */ /* 0x000ea80000300800 */
[----:B------:R-:W2:Y:S04]  /*80d70*/  LDL.LU R27, [R1+0x32c] ;  /* 0x00032c00011b7983 */ /* 0x000ea80000300800 */
        /* <DEDUP_REMOVED lines=11> */
[----:B------:R-:W2:Y:S01]  /*80e30*/  LDL.LU R27, [R1+0x34c] ;  /* 0x00034c00011b7983 */ /* 0x000ea20000300800 */
[----:B---3--:R-:W-:-:S03]  /*80e40*/  IMAD.MOV.U32 R23, RZ, RZ, R4 ;  /* 0x000000ffff177224 */ /* 0x008fc600078e0004 */
[----:B--2---:R-:W-:Y:S04]  /*80e50*/  STL.64 [R1+0x5700], R26 ;  /* 0x0057001a01007387 */ /* 0x004fe80000100a00 */
[----:B------:R0:W-:Y:S04]  /*80e60*/  STL.64 [R1+0x56f8], R24 ;  /* 0x0056f81801007387 */ /* 0x0001e80000100a00 */
[----:B0-----:R-:W2:Y:S04]  /*80e70*/  LDL.LU R24, [R1+0x350] ;  /* 0x0003500001187983 */ /* 0x001ea80000300800 */
[----:B------:R-:W2:Y:S04]  /*80e80*/  LDL.LU R25, [R1+0x354] ;  /* 0x0003540001197983 */ /* 0x000ea80000300800 */
[----:B------:R-:W2:Y:S04]  /*80e90*/  LDL.LU R26, [R1+0x358] ;  /* 0x00035800011a7983 */ /* 0x000ea80000300800 */
[----:B------:R-:W2:Y:S04]  /*80ea0*/  LDL.LU R27, [R1+0x35c] ;  /* 0x00035c00011b7983 */ /* 0x000ea80000300800 */
[----:B------:R-:W3:Y:S04]  /*80eb0*/  LDL.LU R16, [R1+0x200] ;  /* 0x0002000001107983 */ /* 0x000ee80000300800 */
[----:B------:R-:W3:Y:S04]  /*80ec0*/  LDL.LU R17, [R1+0x204] ;  /* 0x0002040001117983 */ /* 0x000ee80000300800 */
[----:B------:R-:W3:Y:S04]  /*80ed0*/  LDL.LU R18, [R1+0x208] ;  /* 0x0002080001127983 */ /* 0x000ee80000300800 */
[----:B------:R-:W3:Y:S01]  /*80ee0*/  LDL.LU R19, [R1+0x20c] ;  /* 0x00020c0001137983 */ /* 0x000ee20000300800 */
[----:B----4-:R-:W-:-:S03]  /*80ef0*/  IMAD.MOV.U32 R8, RZ, RZ, R2 ;  /* 0x000000ffff087224 */ /* 0x010fc600078e0002 */
[----:B------:R-:W4:Y:S01]  /*80f00*/  LDL.LU R4, [R1+0x1d0] ;  /* 0x0001d00001047983 */ /* 0x000f220000300800 */
[----:B------:R-:W-:-:S03]  /*80f10*/  IMAD.MOV.U32 R9, RZ, RZ, R0 ;  /* 0x000000ffff097224 */ /* 0x000fc600078e0000 */
[----:B------:R-:W4:Y:S04]  /*80f20*/  LDL.LU R5, [R1+0x1d4] ;  /* 0x0001d40001057983 */ /* 0x000f280000300800 */
[----:B------:R-:W4:Y:S04]  /*80f30*/  LDL.LU R6, [R1+0x1d8] ;  /* 0x0001d80001067983 */ /* 0x000f280000300800 */
[----:B------:R-:W4:Y:S04]  /*80f40*/  LDL.LU R7, [R1+0x1dc] ;  /* 0x0001dc0001077983 */ /* 0x000f280000300800 */
[----:B------:R-:W3:Y:S04]  /*80f50*/  LDL.LU R2, [R1+0x570c] ;  /* 0x00570c0001027983 */ /* 0x000ee80000300800 */
[----:B------:R-:W3:Y:S01]  /*80f60*/  LDL.LU R0, [R1+0x5708] ;  /* 0x0057080001007983 */ /* 0x000ee20000300800 */
[C---:B--2---:R-:W-:Y:S03]  /*80f70*/  HMMA.16816.F32 R20, R12.reuse, R22, R24 ;  /* 0x000000160c14723c */ /* 0x044fe60000001818 */
[----:B------:R-:W2:Y:S04]  /*80f80*/  LDL.LU.64 R26, [R1+0x5700] ;  /* 0x00570000011a7983 */ /* 0x000ea80000300a00 */
[----:B------:R-:W2:Y:S11]  /*80f90*/  LDL.LU.64 R24, [R1+0x56f8] ;  /* 0x0056f80001187983 */ /* 0x000eb60000300a00 */
[----:B------:R-:W-:Y:S05]  /*80fa0*/  @!UPT UIADD3 URZ, URZ, URZ, URZ ;  /* 0x0000003f3f3ff290 */ /* 0x000fea000fffe03f */
        /* <DEDUP_REMOVED lines=137> */
[----:B------:R-:W3:Y:S11]  /*81840*/  LDL.LU.64 R26, [R1+0x5520] ;  /* 0x00552000011a7983 */ /* 0x000ef60000300a00 */
[----:B------:R-:W-:Y:S10]  /*81850*/  @!UPT UIADD3 URZ, URZ, URZ, URZ ;  /* 0x0000003f3f3ff290 */ /* 0x000ff4000fffe03f */
[----:B------:R-:W-:Y:S04]  /*81860*/  STL.64 [R1+0x210], R20 ;  /* 0x0002101401007387 */ /* 0x000fe80000100a00 */
[----:B------:R0:W-:Y:S04]  /*81870*/  STL.64 [R1+0x218], R22 ;  /* 0x0002181601007387 */ /* 0x0001e80000100a00 */
[----:B0-----:R-:W2:Y:S04]  /*81880*/  LDL.LU.64 R22, [R1+0x5518] ;  /* 0x0055180001167983 */ /* 0x001ea80000300a00 */
[----:B------:R-:W2:Y:S01]  /*81890*/  LDL.LU.64 R20, [R1+0x5510] ;  /* 0x0055100001147983 */ /* 0x000ea20000300a00 */
[C---:B---3--:R-:W-:Y:S03]  /*818a0*/  HMMA.16816.F32 R24, R12.reuse, R26, R16 ;  /* 0x0000001a0c18723c */ /* 0x048fe60000001810 */
[----:B------:R-:W4:Y:S04]  /*818b0*/  LDL.LU.64 R18, [R1+0x5508] ;  /* 0x0055080001127983 */ /* 0x000f280000300a00 */
[----:B------:R-:W3:Y:S11]  /*818c0*/  LDL.LU.64 R16, [R1+0x5500] ;  /* 0x0055000001107983 */ /* 0x000ef60000300a00 */
[----:B------:R-:W-:Y:S05]  /*818d0*/  @!UPT UIADD3 URZ, URZ, URZ, URZ ;  /* 0x0000003f3f3ff290 */ /* 0x000fea000fffe03f */
[----:B------:R-:W-:Y:S04]  /*818e0*/  STL.64 [R1+0x200], R24 ;  /* 0x0002001801007387 */ /* 0x000fe80000100a00 */
[----:B------:R0:W-:Y:S04]  /*818f0*/  STL.64 [R1+0x208], R26 ;  /* 0x0002081a01007387 */ /* 0x0001e80000100a00 */
[----:B0-----:R-:W2:Y:S04]  /*81900*/  LDL.LU.64 R26, [R1+0x54f8] ;  /* 0x0054f800011a7983 */ /* 0x001ea80000300a00 */
[----:B------:R-:W3:Y:S01]  /*81910*/  LDL.LU.64 R24, [R1+0x54f0] ;  /* 0x0054f00001187983 */ /* 0x000ee20000300a00 */
[----:B--2---:R-:W-:Y:S11]  /*81920*/  HMMA.16816.F32 R20, R12, R26, R20 ;  /* 0x0000001a0c14723c */ /* 0x004ff60000001814 */
[----:B------:R-:W-:Y:S11]  /*81930*/  @!UPT UIADD3 URZ, URZ, URZ, URZ ;  /* 0x0000003f3f3ff290 */ /* 0x000ff6000fffe03f */
[----:B------:R-:W-:Y:S01]  /*81940*/  @!UPT UIADD3 URZ, URZ, URZ, URZ ;  /* 0x0000003f3f3ff290 */ /* 0x000fe2000fffe03f */
[----:B------:R-:W-:Y:S04]  /*81950*/  STL.64 [R1+0x1f0], R20 ;  /* 0x0001f01401007387 */ /* 0x000fe80000100a00 */
[----:B------:R0:W-:Y:S04]  /*81960*/  STL.64 [R1+0x1f8], R22 ;  /* 0x0001f81601007387 */ /* 0x0001e80000100a00 */
[----:B0-----:R-:W3:Y:S04]  /*81970*/  LDL.LU.64 R22, [R1+0x54e8] ;  /* 0x0054e80001167983 */ /* 0x001ee80000300a00 */
[----:B------:R-:W2:Y:S01]  /*81980*/  LDL.LU.64 R20, [R1+0x54e0] ;  /* 0x0054e00001147983 */ /* 0x000ea20000300a00 */
[----:B------:R-:W-:-:S02]  /*81990*/  IMAD.MOV.U32 R27, RZ, RZ, R2 ;  /* 0x000000ffff1b7224 */ /* 0x000fc400078e0002 */
[----:B------:R-:W-:Y:S01]  /*819a0*/  IMAD.MOV.U32 R10, RZ, RZ, R28 ;  /* 0x000000ffff0a7224 */ /* 0x000fe200078e001c */
[----:B----4-:R-:W-:Y:S01]  /*819b0*/  HMMA.16816.F32 R4, R12, R18, R4 ;  /* 0x000000120c04723c */ /* 0x010fe20000001804 */
[----:B------:R-:W0:Y:S02]  /*819c0*/  S2R R28, SR_TID.X ;  /* 0x00000000001c7919 */ /* 0x000e240000002100 */
[----:B0-----:R-:W-:Y:S01]  /*819d0*/  LOP3.LUT R2, R28, 0x7, RZ, 0xc0, !PT ;  /* 0x000000071c027812 */ /* 0x001fe200078ec0ff */
[----:B--2---:R-:W-:-:S07]  /*819e0*/  IMAD.MOV.U32 R26, RZ, RZ, R21 ;  /* 0x000000ffff1a7224 */ /* 0x004fce00078e0015 */
[----:B---3--:R-:W-:Y:S11]  /*819f0*/  HMMA.16816.F32 R24, R12, R22, R24 ;  /* 0x000000160c18723c */ /* 0x008ff60000001818 */
[----:B------:R-:W-:Y:S11]  /*81a00*/  @!UPT UIADD3 URZ, URZ, URZ, URZ ;  /* 0x0000003f3f3ff290 */ /* 0x000ff6000fffe03f */
[----:B------:R-:W-:Y:S01]  /*81a10*/  @!UPT UIADD3 URZ, URZ, URZ, URZ ;  /* 0x0000003f3f3ff290 */ /* 0x000fe2000fffe03f */
[----:B------:R0:W-:Y:S04]  /*81a20*/  STL.64 [R1+0x1e0], R24 ;  /* 0x0001e01801007387 */ /* 0x0001e80000100a00 */
[----:B------:R-:W-:Y:S04]  /*81a30*/  STL.64 [R1+0x1e8], R26 ;  /* 0x0001e81a01007387 */ /* 0x000fe80000100a00 */
[----:B------:R-:W-:Y:S01]  /*81a40*/  STL.64 [R1+0x1d0], R4 ;  /* 0x0001d00401007387 */ /* 0x000fe20000100a00 */
[----:B0-----:R-:W-:-:S03]  /*81a50*/  IMAD.SHL.U32 R25, R28, 0x2, RZ ;  /* 0x000000021c197824 */ /* 0x001fc600078e00ff */
[----:B------:R0:W-:Y:S01]  /*81a60*/  STL [R1+0x1d8], R6 ;  /* 0x0001d80601007387 */ /* 0x0001e20000100800 */
[----:B------:R-:W-:-:S03]  /*81a70*/  IMAD.MOV.U32 R28, RZ, RZ, R7 ;  /* 0x000000ffff1c7224 */ /* 0x000fc600078e0007 */
[----:B0-----:R-:W2:Y:S01]  /*81a80*/  LDL.LU.64 R6, [R1+0x54d8] ;  /* 0x0054d80001067983 */ /* 0x001ea20000300a00 */
[----:B------:R-:W-:-:S03]  /*81a90*/  IMAD.MOV.U32 R11, RZ, RZ, R3 ;  /* 0x000000ffff0b7224 */ /* 0x000fc600078e0003 */
[----:B------:R-:W0:Y:S01]  /*81aa0*/  S2R R3, SR_TID.X ;  /* 0x0000000000037919 */ /* 0x000e220000002100 */
[----:B------:R-:W-:-:S03]  /*81ab0*/  IMAD R2, R2, 0x110, RZ ;  /* 0x0000011002027824 */ /* 0x000fc600078e02ff */
[----:B------:R-:W3:Y:S02]  /*81ac0*/  LDL.LU R5, [R1+0x54d0] ;  /* 0x0054d00001057983 */ /* 0x000ee40000300800 */
[----:B------:R-:W-:Y:S02]  /*81ad0*/  LOP3.LUT R4, R2, 0x30, R25, 0x78, !PT ;  /* 0x0000003002047812 */ /* 0x000fe400078e7819 */
[----:B0-----:R-:W-:-:S05]  /*81ae0*/  LOP3.LUT R3, R3, 0x20, RZ, 0xc0, !PT ;  /* 0x0000002003037812 */ /* 0x001fca00078ec0ff */
[----:B------:R-:W-:-:S05]  /*81af0*/  IMAD.SHL.U32 R3, R3, 0x40, RZ ;  /* 0x0000004003037824 */ /* 0x000fca00078e00ff */
[----:B------:R-:W-:-:S04]  /*81b00*/  LOP3.LUT R4, R4, R3, RZ, 0xfc, !PT ;  /* 0x0000000304047212 */ /* 0x000fc800078efcff */
[----:B------:R-:W-:Y:S01]  /*81b10*/  LOP3.LUT R4, R4, 0x40, RZ, 0x3c, !PT ;  /* 0x0000004004047812 */ /* 0x000fe200078e3cff */
[----:B------:R-:W-:Y:S04]  /*81b20*/  STL [R1+0x5180], R28 ;  /* 0x0051801c01007387 */ /* 0x000fe80000100800 */
[----:B------:R-:W0:Y:S04]  /*81b30*/  LDSM.16.M88.4 R24, [R4] ;  /* 0x000000000418783b */ /* 0x000e280000000200 */
[----:B------:R-:W-:Y:S01]  /*81b40*/  STL [R1+0x5184], R0 ;  /* 0x0051840001007387 */ /* 0x000fe20000100800 */
[----:B0-----:R-:W-:-:S02]  /*81b50*/  IMAD.MOV.U32 R3, RZ, RZ, R26 ;  /* 0x000000ffff037224 */ /* 0x001fc400078e001a */
[----:B------:R-:W-:Y:S01]  /*81b60*/  IMAD.MOV.U32 R2, RZ, RZ, R27 ;  /* 0x000000ffff027224 */ /* 0x000fe200078e001b */
[----:B--2---:R-:W-:Y:S01]  /*81b70*/  HMMA.16816.F32 R12, R12, R6, R8 ;  /* 0x000000060c0c723c */ /* 0x004fe20000001808 */
[----:B------:R-:W-:Y:S11]  /*81b80*/  LDSM.16.MT88.4 R8, [R0+0x20800] ;  /* 0x020800000008783b */ /* 0x000ff60000004200 */
[----:B------:R-:W-:Y:S11]  /*81b90*/  @!UPT UIADD3 URZ, URZ, URZ, URZ ;  /* 0x0000003f3f3ff290 */ /* 0x000ff6000fffe03f */
[----:B------:R-:W-:Y:S04]  /*81ba0*/  STL.64 [R1+0x1c0], R12 ;  /* 0x0001c00c01007387 */ /* 0x000fe80000100a00 */
[----:B------:R-:W-:Y:S04]  /*81bb0*/  STL.64 [R1+0x1c8], R14 ;  /* 0x0001c80e01007387 */ /* 0x000fe80000100a00 */
[----:B------:R-:W0:Y:S01]  /*81bc0*/  LDSM.16.M88.4 R12, [R4+0x1000] ;  /* 0x00100000040c783b */ /* 0x000e220000000200 */
[----:B------:R-:W-:-:S03]  /*81bd0*/  IMAD.MOV.U32 R6, RZ, RZ, R25 ;  /* 0x000000ffff067224 */ /* 0x000fc600078e0019 */
[----:B------:R-:W-:Y:S04]  /*81be0*/  STL.64 [R1+0x1b0], R24 ;  /* 0x0001b01801007387 */ /* 0x000fe80000100a00 */
[----:B------:R-:W-:Y:S04]  /*81bf0*/  STL.64 [R1+0x1b8], R26 ;  /* 0x0001b81a01007387 */ /* 0x000fe80000100a00 */
[----:B------:R-:W-:Y:S04]  /*81c00*/  STL [R1+0x5188], R3 ;  /* 0x0051880301007387 */ /* 0x000fe80000100800 */
[----:B------:R-:W-:Y:S04]  /*81c10*/  STL [R1+0x4f94], R2 ;  /* 0x004f940201007387 */ /* 0x000fe80000100800 */
[----:B------:R-:W1:Y:S04]  /*81c20*/  LDSM.16.M88.4 R24, [R4+0x2000] ;  /* 0x002000000418783b */ /* 0x000e680000000200 */
[----:B0-----:R-:W-:Y:S04]  /*81c30*/  STL.64 [R1+0x1a0], R12 ;  /* 0x0001a00c01007387 */ /* 0x001fe80000100a00 */
        /* <DEDUP_REMOVED lines=8> */
[----:B-1----:R-:W-:Y:S04]  /*81cc0*/  STL.64 [R1+0x170], R24 ;  /* 0x0001701801007387 */ /* 0x002fe80000100a00 */
[----:B------:R-:W-:Y:S04]  /*81cd0*/  STL.64 [R1+0x178], R26 ;  /* 0x0001781a01007387 */ /* 0x000fe80000100a00 */
[----:B------:R-:W-:Y:S04]  /*81ce0*/  LDSM.16.M88.4 R24, [R4+0x8000] ;  /* 0x008000000418783b */ /* 0x000fe80000000200 */
[----:B0-----:R-:W-:Y:S01]  /*81cf0*/  STL.64 [R1+0x160], R12 ;  /* 0x0001600c01007387 */ /* 0x001fe20000100a00 */
[----:B------:R-:W-:-:S02]  /*81d00*/  IMAD.MOV.U32 R3, RZ, RZ, R12 ;  /* 0x000000ffff037224 */ /* 0x000fc400078e000c */
[----:B------:R-:W-:Y:S01]  /*81d10*/  IMAD.MOV.U32 R0, RZ, RZ, R13 ;  /* 0x000000ffff007224 */ /* 0x000fe200078e000d */
[----:B------:R-:W-:Y:S04]  /*81d20*/  STL.64 [R1+0x168], R14 ;  /* 0x0001680e01007387 */ /* 0x000fe80000100a00 */
[----:B------:R-:W0:Y:S04]  /*81d30*/  LDSM.16.M88.4 R12, [R4+0x6000] ;  /* 0x00600000040c783b */ /* 0x000e280000000200 */
[----:B0-----:R-:W-:Y:S01]  /*81d40*/  STL.64 [R1+0x150], R12 ;  /* 0x0001500c01007387 */ /* 0x001fe20000100a00 */
[----:B------:R-:W-:-:S02]  /*81d50*/  IMAD.MOV.U32 R29, RZ, RZ, R12 ;  /* 0x000000ffff1d7224 */ /* 0x000fc400078e000c */
[----:B------:R-:W-:Y:S01]  /*81d60*/  IMAD.MOV.U32 R28, RZ, RZ, R13 ;  /* 0x000000ffff1c7224 */ /* 0x000fe200078e000d */
[----:B------:R-:W-:Y:S04]  /*81d70*/  STL.64 [R1+0x158], R14 ;  /* 0x0001580e01007387 */ /* 0x000fe80000100a00 */
[----:B------:R-:W0:Y:S04]  /*81d80*/  LDSM.16.M88.4 R12, [R4+0x7000] ;  /* 0x00700000040c783b */ /* 0x000e280000000200 */
[----:B0-----:R-:W-:Y:S04]  /*81d90*/  STL.64 [R1+0x140], R12 ;  /* 0x0001400c01007387 */ /* 0x001fe80000100a00 */
[----:B------:R-:W-:Y:S04]  /*81da0*/  STL.64 [R1+0x148], R14 ;  /* 0x0001480e01007387 */ /* 0x000fe80000100a00 */
[----:B------:R-:W0:Y:S04]  /*81db0*/  LDSM.16.M88.4 R12, [R4+0x9000] ;  /* 0x00900000040c783b */ /* 0x000e280000000200 */
[----:B------:R-:W-:Y:S04]  /*81dc0*/  STL.64 [R1+0x130], R24 ;  /* 0x0001301801007387 */ /* 0x000fe80000100a00 */
[----:B------:R-:W-:Y:S04]  /*81dd0*/  STL.64 [R1+0x138], R26 ;  /* 0x0001381a01007387 */ /* 0x000fe80000100a00 */
        /* <DEDUP_REMOVED lines=44> */
[----:B------:R0:W-:Y:S04]  /*820a0*/  STL.64 [R1+0x48], R14 ;  /* 0x0000480e01007387 */ /* 0x0001e80000100a00 */
[----:B0-----:R-:W2:Y:S04]  /*820b0*/  LDL R15, [R1+0xd2c] ;  /* 0x000d2c00010f7983 */ /* 0x001ea80000100800 */
[----:B-1----:R-:W-:Y:S04]  /*820c0*/  STL.64 [R1+0x30], R24 ;  /* 0x0000301801007387 */ /* 0x002fe80000100a00 */
[----:B------:R-:W-:Y:S04]  /*820d0*/  STL.64 [R1+0x38], R26 ;  /* 0x0000381a01007387 */ /* 0x000fe80000100a00 */
[----:B------:R-:W0:Y:S04]  /*820e0*/  LDSM.16.M88.4 R24, [R4+0x19000] ;  /* 0x019000000418783b */ /* 0x000e280000000200 */
[----:B0-----:R-:W-:Y:S04]  /*820f0*/  STL.64 [R1+0x20], R24 ;  /* 0x0000201801007387 */ /* 0x001fe80000100a00 */
[----:B------:R-:W-:Y:S04]  /*82100*/  STL.64 [R1+0x28], R26 ;  /* 0x0000281a01007387 */ /* 0x000fe80000100a00 */
[----:B------:R-:W0:Y:S04]  /*82110*/  LDSM.16.M88.4 R24, [R4+0x1a000] ;  /* 0x01a000000418783b */ /* 0x000e280000000200 */
[----:B0-----:R-:W-:Y:S04]  /*82120*/  STL.64 [R1+0x10], R24 ;  /* 0x0000101801007387 */ /* 0x001fe80000100a00 */
[----:B------:R-:W-:Y:S04]  /*82130*/  STL.64 [R1+0x18], R26 ;  /* 0x0000181a01007387 */ /* 0x000fe80000100a00 */
[----:B------:R-:W0:Y:S04]  /*82140*/  LDSM.16.M88.4 R24, [R4+0x1b000] ;  /* 0x01b000000418783b */ /* 0x000e280000000200 */
[----:B0-----:R-:W-:Y:S04]  /*82150*/  STL.64 [R1], R24 ;  /* 0x0000001801007387 */ /* 0x001fe80000100a00 */
[----:B------:R-:W-:Y:S04]  /*82160*/  STL.64 [R1+0x8], R26 ;  /* 0x0000081a01007387 */ /* 0x000fe80000100a00 */
[----:B------:R-:W0:Y:S01]  /*82170*/  LDSM.16.M88.4 R24, [R4+0x1c000] ;  /* 0x01c000000418783b */ /* 0x000e220000000200 */
[----:B------:R-:W-:-:S03]  /*82180*/  IMAD.MOV.U32 R2, RZ, RZ, R6 ;  /* 0x000000ffff027224 */ /* 0x000fc600078e0006 */
[----:B0-----:R0:W-:Y:S04]  /*82190*/  STL [R1+0x4f8c], R26 ;  /* 0x004f8c1a01007387 */ /* 0x0011e80000100800 */
[----:B------:R-:W-:Y:S04]  /*821a0*/  STL [R1+0x4f88], R27 ;  /* 0x004f881b01007387 */ /* 0x000fe80000100800 */
[----:B------:R1:W-:Y:S01]  /*821b0*/  STL.64 [R1+0x54c8], R24 ;  /* 0x0054c81801007387 */ /* 0x0003e20000100a00 */
[----:B0-----:R-:W-:Y:S02]  /*821c0*/  IMAD.MOV.U32 R26, RZ, RZ, R16 ;  /* 0x000000ffff1a7224 */ /* 0x001fe400078e0010 */
[----:B-1----:R-:W-:-:S02]  /*821d0*/  IMAD.MOV.U32 R24, RZ, RZ, R20 ;  /* 0x000000ffff187224 */ /* 0x002fc400078e0014 */
[----:B------:R-:W0:Y:S01]  /*821e0*/  LDSM.16.M88.4 R20, [R4+0x1d000] ;  /* 0x01d000000414783b */ /* 0x000e220000000200 */
[----:B------:R-:W-:-:S03]  /*821f0*/  IMAD.MOV.U32 R25, RZ, RZ, R17 ;  /* 0x000000ffff197224 */ /* 0x000fc600078e0011 */
[----:B------:R-:W1:Y:S01]  /*82200*/  LDSM.16.M88.4 R16, [R4+0x1e000] ;  /* 0x01e000000410783b */ /* 0x000e620000000200 */
[----:B---3--:R-:W-:-:S03]  /*82210*/  IMAD.MOV.U32 R27, RZ, RZ, R5 ;  /* 0x000000ffff1b7224 */ /* 0x008fc600078e0005 */
[----:B------:R-:W3:Y:S04]  /*82220*/  LDSM.16.M88.4 R4, [R4+0x1f000] ;  /* 0x01f000000404783b */ /* 0x000ee80000000200 */
[----:B0-----:R-:W-:Y:S04]  /*82230*/  STL [R1+0x52dc], R20 ;  /* 0x0052dc1401007387 */ /* 0x001fe80000100800 */
[----:B------:R0:W-:Y:S04]  /*82240*/  STL [R1+0x52d8], R21 ;  /* 0x0052d81501007387 */ /* 0x0001e80000100800 */
[----:B------:R-:W-:Y:S04]  /*82250*/  STL [R1+0x52d4], R22 ;  /* 0x0052d41601007387 */ /* 0x000fe80000100800 */
[----:B------:R-:W-:Y:S04]  /*82260*/  STL [R1+0x52d0], R23 ;  /* 0x0052d01701007387 */ /* 0x000fe80000100800 */
[----:B0-----:R-:W4:Y:S04]  /*82270*/  LDL.LU.64 R20, [R1+0x1a0] ;  /* 0x0001a00001147983 */ /* 0x001f280000300a00 */
[----:B--2---:R-:W0:Y:S04]  /*82280*/  LDSM.16.MT88.4 R12, [R15+0x20800] ;  /* 0x020800000f0c783b */ /* 0x004e280000004200 */
[----:B-1----:R-:W-:Y:S04]  /*82290*/  STL [R1+0x52cc], R17 ;  /* 0x0052cc1101007387 */ /* 0x002fe80000100800 */
[----:B------:R-:W-:Y:S04]  /*822a0*/  STL [R1+0x52c8], R18 ;  /* 0x0052c81201007387 */ /* 0x000fe80000100800 */
[----:B------:R-:W-:Y:S04]  /*822b0*/  STL [R1+0x4f90], R19 ;  /* 0x004f901301007387 */ /* 0x000fe80000100800 */
[----:B---3--:R-:W-:Y:S04]  /*822c0*/  STL [R1+0x4f34], R6 ;  /* 0x004f340601007387 */ /* 0x008fe80000100800 */
[----:B------:R-:W-:Y:S04]  /*822d0*/  STL [R1+0x4f30], R7 ;  /* 0x004f300701007387 */ /* 0x000fe80000100800 */
[----:B------:R1:W-:Y:S04]  /*822e0*/  STL.64 [R1+0x5490], R4 ;  /* 0x0054900401007387 */ /* 0x0003e80000100a00 */
[----:B-1----:R-:W4:Y:S04]  /*822f0*/  LDL.LU R4, [R1+0x5a0] ;  /* 0x0005a00001047983 */ /* 0x002f280000300800 */
[----:B------:R-:W4:Y:S04]  /*82300*/  LDL.LU R5, [R1+0x5a4] ;  /* 0x0005a40001057983 */ /* 0x000f280000300800 */
[----:B------:R-:W4:Y:S04]  /*82310*/  LDL.LU R6, [R1+0x5a8] ;  /* 0x0005a80001067983 */ /* 0x000f280000300800 */
[----:B------:R-:W4:Y:S04]  /*82320*/  LDL.LU R7, [R1+0x5ac] ;  /* 0x0005ac0001077983 */ /* 0x000f280000300800 */
[----:B0-----:R-:W-:Y:S04]  /*82330*/  STL.64 [R1+0x52b0], R14 ;  /* 0x0052b00e01007387 */ /* 0x001fe80000100a00 */
[----:B------:R0:W-:Y:S04]  /*82340*/  STL.64 [R1+0x52a8], R12 ;  /* 0x0052a80c01007387 */ /* 0x0001e80000100a00 */
[----:B0-----:R-:W2:Y:S01]  /*82350*/  LDL R12, [R1+0x1b0] ;  /* 0x0001b000010c7983 */ /* 0x001ea20000100800 */
[----:B------:R-:W-:-:S07]  /*82360*/  IMAD.MOV.U32 R13, RZ, RZ, R2 ;  /* 0x000000ffff0d7224 */ /* 0x000fce00078e0002 */
[C---:B--2---:R-:W-:Y:S01]  /*82370*/  HMMA.16816.F32 R12, R8.reuse, R12, R24 ;  /* 0x0000000c080c723c */ /* 0x044fe20000001818 */
[----:B------:R-:W2:Y:S07]  /*82380*/  LDL.LU.64 R24, [R1+0x54c8] ;  /* 0x0054c80001187983 */ /* 0x000eae0000300a00 */
[----:B----4-:R-:W-:Y:S11]  /*82390*/  HMMA.16816.F32 R4, R8, R20, R4 ;  /* 0x000000140804723c */ /* 0x010ff60000001804 */
[----:B------:R-:W-:Y:S04]  /*823a0*/  @!UPT UIADD3 URZ, URZ, URZ, URZ ;  /* 0x0000003f3f3ff290 */ /* 0x000fe8000fffe03f */
[----:B------:R0:W-:Y:S04]  /*823b0*/  STL.64 [R1+0x5b0], R12 ;  /* 0x0005b00c01007387 */ /* 0x0001e80000100a00 */
[----:B------:R-:W-:Y:S01]  /*823c0*/  STL.64 [R1+0x5b8], R14 ;  /* 0x0005b80e01007387 */ /* 0x000fe20000100a00 */
[----:B0-----:R-:W-:Y:S02]  /*823d0*/  IMAD.MOV.U32 R13, RZ, RZ, R20 ;  /* 0x000000ffff0d7224 */ /* 0x001fe400078e0014 */
[----:B------:R-:W-:Y:S02]  /*823e0*/  IMAD.MOV.U32 R12, RZ, RZ, R21 ;  /* 0x000000ffff0c7224 */ /* 0x000fe400078e0015 */
[----:B------:R-:W-:-:S03]  /*823f0*/  IMAD.MOV.U32 R19, RZ, RZ, R5 ;  /* 0x000000ffff137224 */ /* 0x000fc600078e0005 */
[----:B------:R0:W-:Y:S01]  /*82400*/  STL.64 [R1+0x54b8], R12 ;  /* 0x0054b80c01007387 */ /* 0x0001e20000100a00 */
[----:B------:R-:W-:Y:S02]  /*82410*/  IMAD.MOV.U32 R26, RZ, RZ, R6 ;  /* 0x000000ffff1a7224 */ /* 0x000fe400078e0006 */
[----:B------:R-:W-:Y:S01]  /*82420*/  IMAD.MOV.U32 R27, RZ, RZ, R7 ;  /* 0x000000ffff1b7224 */ /* 0x000fe200078e0007 */
[----:B0-----:R-:W3:Y:S04]  /*82430*/  LDL.LU R12, [R1+0x590] ;  /* 0x00059000010c7983 */ /* 0x001ee80000300800 */
[----:B------:R-:W3:Y:S04]  /*82440*/  LDL.LU R13, [R1+0x594] ;  /* 0x00059400010d7983 */ /* 0x000ee80000300800 */
[----:B------:R-:W3:Y:S04]  /*82450*/  LDL.LU R14, [R1+0x598] ;  /* 0x00059800010e7983 */ /* 0x000ee80000300800 */
[----:B------:R-:W3:Y:S04]  /*82460*/  LDL.LU R15, [R1+0x59c] ;  /* 0x00059c00010f7983 */ /* 0x000ee80000300800 */
[----:B------:R-:W-:Y:S04]  /*82470*/  STL [R1+0x549c], R19 ;  /* 0x00549c1301007387 */ /* 0x000fe80000100800 */
[----:B------:R-:W-:Y:S04]  /*82480*/  STL [R1+0x5498], R16 ;  /* 0x0054981001007387 */ /* 0x000fe80000100800 */
[----:B------:R-:W-:Y:S04]  /*82490*/  STL.64 [R1+0x52f8], R26 ;  /* 0x0052f81a01007387 */ /* 0x000fe80000100a00 */
[----:B--2---:R0:W-:Y:S04]  /*824a0*/  STL.64 [R1+0x52f0], R24 ;  /* 0x0052f01801007387 */ /* 0x0041e80000100a00 */
[----:B0-----:R-:W2:Y:S04]  /*824b0*/  LDL.LU.64 R24, [R1+0x130] ;  /* 0x0001300001187983 */ /* 0x001ea80000300a00 */
[----:B--2---:R0:W-:Y:S04]  /*824c0*/  STL.64 [R1+0x5448], R24 ;  /* 0x0054481801007387 */ /* 0x0041e80000100a00 */
[----:B0-----:R-:W2:Y:S04]  /*824d0*/  LDL.LU R24, [R1+0x540] ;  /* 0x0005400001187983 */ /* 0x001ea80000300800 */
[----:B------:R-:W2:Y:S04]  /*824e0*/  LDL.LU R25, [R1+0x544] ;  /* 0x0005440001197983 */ /* 0x000ea80000300800 */
[----:B------:R-:W4:Y:S04]  /*824f0*/  LDL.LU R26, [R1+0x548] ;  /* 0x00054800011a7983 */ /* 0x000f280000300800 */
[----:B------:R-:W4:Y:S04]  /*82500*/  LDL.LU R27, [R1+0x54c] ;  /* 0x00054c00011b7983 */ /* 0x000f280000300800 */
[----:B----4-:R-:W-:Y:S04]  /*82510*/  STL.64 [R1+0x5458], R26 ;  /* 0x0054581a01007387 */ /* 0x010fe80000100a00 */
[----:B--2---:R0:W-:Y:S02]  /*82520*/  STL.64 [R1+0x5450], R24 ;  /* 0x0054501801007387 */ /* 0x0041e40000100a00 */
[----:B0-----:R-:W-:-:S02]  /*82530*/  IMAD.MOV.U32 R24, RZ, RZ, R29 ;  /* 0x000000ffff187224 */ /* 0x001fc400078e001d */
[----:B------:R-:W2:Y:S04]  /*82540*/  LDL.LU R29, [R1+0x54c0] ;  /* 0x0054c000011d7983 */ /* 0x000ea80000300800 */
[----:B------:R-:W4:Y:S04]  /*82550*/  LDL.LU R16, [R1+0x580] ;  /* 0x0005800001107983 */ /* 0x000f280000300800 */
[----:B------:R-:W4:Y:S04]  /*82560*/  LDL.LU R17, [R1+0x584] ;  /* 0x0005840001117983 */ /* 0x000f280000300800 */
[----:B------:R-:W2:Y:S04]  /*82570*/  LDL.LU R18, [R1+0x588] ;  /* 0x0005880001127983 */ /* 0x000ea80000300800 */
[----:B------:R-:W2:Y:S04]  /*82580*/  LDL.LU R19, [R1+0x58c] ;  /* 0x00058c0001137983 */ /* 0x000ea80000300800 */
[----:B--2---:R-:W-:Y:S04]  /*82590*/  STL.64 [R1+0x54b0], R18 ;  /* 0x0054b01201007387 */ /* 0x004fe80000100a00 */
[----:B----4-:R0:W-:Y:S04]  /*825a0*/  STL.64 [R1+0x54a8], R16 ;  /* 0x0054a81001007387 */ /* 0x0101e80000100a00 */
[----:B0-----:R-:W3:Y:S01]  /*825b0*/  LDL.LU.64 R16, [R1+0x190] ;  /* 0x0001900001107983 */ /* 0x001ee20000300a00 */
[----:B------:R-:W-:-:S03]  /*825c0*/  IMAD.MOV.U32 R25, RZ, RZ, R28 ;  /* 0x000000ffff197224 */ /* 0x000fc600078e001c */
[----:B------:R-:W2:Y:S01]  /*825d0*/  LDL.LU R20, [R1+0x570] ;  /* 0x0005700001147983 */ /* 0x000ea20000300800 */
[----:B------:R-:W-:-:S03]  /*825e0*/  IMAD.MOV.U32 R2, RZ, RZ, R4 ;  /* 0x000000ffff027224 */ /* 0x000fc600078e0004 */
[----:B------:R-:W2:Y:S04]  /*825f0*/  LDL.LU R21, [R1+0x574] ;  /* 0x0005740001157983 */ /* 0x000ea80000300800 */
[----:B------:R-:W2:Y:S04]  /*82600*/  LDL.LU R22, [R1+0x578] ;  /* 0x0005780001167983 */ /* 0x000ea80000300800 */
[----:B------:R-:W2:Y:S04]  /*82610*/  LDL.LU R23, [R1+0x57c] ;  /* 0x00057c0001177983 */ /* 0x000ea80000300800 */
[----:B------:R-:W2:Y:S04]  /*82620*/  LDL.LU.64 R4, [R1+0x170] ;  /* 0x0001700001047983 */ /* 0x000ea80000300a00 */
[----:B------:R0:W-:Y:S02]  /*82630*/  STL.64 [R1+0x5470], R24 ;  /* 0x0054701801007387 */ /* 0x0001e40000100a00 */
[----:B0-----:R-:W-:-:S02]  /*82640*/  IMAD.MOV.U32 R24, RZ, RZ, R3 ;  /* 0x000000ffff187224 */ /* 0x001fc400078e0003 */
[----:B------:R-:W-:-:S05]  /*82650*/  IMAD.MOV.U32 R25, RZ, RZ, R0 ;  /* 0x000000ffff197224 */ /* 0x000fca00078e0000 */
[----:B------:R0:W-:Y:S04]  /*82660*/  STL.64 [R1+0x5488], R24 ;  /* 0x0054881801007387 */ /* 0x0001e80000100a00 */
[----:B0-----:R-:W4:Y:S04]  /*82670*/  LDL.LU.64 R24, [R1+0x180] ;  /* 0x0001800001187983 */ /* 0x001f280000300a00 */
[----:B------:R-:W-:Y:S01]  /*82680*/  STL [R1+0x518c], R2 ;  /* 0x00518c0201007387 */ /* 0x000fe20000100800 */
[----:B---3--:R-:W-:Y:S11]  /*82690*/  HMMA.16816.F32 R12, R8, R16, R12 ;  /* 0x00000010080c723c */ /* 0x008ff6000000180c */
[----:B------:R-:W-:Y:S11]  /*826a0*/  @!UPT UIADD3 URZ, URZ, URZ, URZ ;  /* 0x0000003f3f3ff290 */ /* 0x000ff6000fffe03f */
[----:B------:R-:W-:Y:S01]  /*826b0*/  @!UPT UIADD3 URZ, URZ, URZ, URZ ;  /* 0x0000003f3f3ff290 */ /* 0x000fe2000fffe03f */
        /* <DEDUP_REMOVED lines=9> */
[----:B0-----:R-:W3:Y:S04]  /*82750*/  LDL.LU R12, [R1+0x530] ;  /* 0x00053000010c7983 */ /* 0x001ee80000300800 */
[----:B------:R-:W3:Y:S04]  /*82760*/  LDL.LU R13, [R1+0x534] ;  /* 0x00053400010d7983 */ /* 0x000ee80000300800 */
[----:B------:R-:W2:Y:S01]  /*82770*/  LDL.LU R14, [R1+0x538] ;  /* 0x00053800010e7983 */ /* 0x000ea20000300800 */
[----:B------:R-:W-:-:S03]  /*82780*/  IMAD.MOV.U32 R15, RZ, RZ, R29 ;  /* 0x000000ffff0f7224 */ /* 0x000fc600078e001d */
[----:B------:R-:W3:Y:S01]  /*82790*/  LDL.LU R29, [R1+0x54a0] ;  /* 0x0054a000011d7983 */ /* 0x000ee20000300800 */
[----:B----4-:R-:W-:Y:S03]  /*827a0*/  HMMA.16816.F32 R16, R8, R24, R16 ;  /* 0x000000180810723c */ /* 0x010fe60000001810 */
        /* <DEDUP_REMOVED lines=10> */
[----:B------:R-:W2:Y:S04]  /*82850*/  LDL.LU R14, [R1+0x568] ;  /* 0x00056800010e7983 */ /* 0x000ea80000300800 */
[----:B------:R-:W-:Y:S04]  /*82860*/  STL.64 [R1+0x580], R16 ;  /* 0x0005801001007387 */ /* 0x000fe80000100a00 */
[----:B------:R0:W-:Y:S04]  /*82870*/  STL.64 [R1+0x588], R18 ;  /* 0x0005881201007387 */ /* 0x0001e80000100a00 */
[----:B0-----:R-:W3:Y:S04]  /*82880*/  LDL.LU R19, [R1+0x549c] ;  /* 0x00549c0001137983 */ /* 0x001ee80000300800 */
[----:B------:R-:W4:Y:S01]  /*82890*/  LDL.LU R16, [R1+0x5498] ;  /* 0x0054980001107983 */ /* 0x000f220000300800 */
[----:B------:R-:W-:-:S02]  /*828a0*/  IMAD.MOV.U32 R17, RZ, RZ, R24 ;  /* 0x000000ffff117224 */ /* 0x000fc400078e0018 */
[----:B------:R-:W-:Y:S02]  /*828b0*/  IMAD.MOV.U32 R18, RZ, RZ, R25 ;  /* 0x000000ffff127224 */ /* 0x000fe400078e0019 */
[----:B------:R-:W-:Y:S07]  /*828c0*/  HMMA.16816.F32 R24, R8, R4, R20 ;  /* 0x000000040818723c */ /* 0x000fee0000001814 */
[----:B------:R-:W-:Y:S02]  /*828d0*/  IMAD.MOV.U32 R22, RZ, RZ, R4 ;  /* 0x000000ffff167224 */ /* 0x000fe400078e0004 */
[----:B------:R-:W-:Y:S01]  /*828e0*/  IMAD.MOV.U32 R23, RZ, RZ, R5 ;  /* 0x000000ffff177224 */ /* 0x000fe200078e0005 */
[----:B---3--:R-:W-:Y:S04]  /*828f0*/  STL.64 [R1+0x5308], R18 ;  /* 0x0053081201007387 */ /* 0x008fe80000100a00 */
[----:B----4-:R0:W-:Y:S04]  /*82900*/  STL.64 [R1+0x5300], R16 ;  /* 0x0053001001007387 */ /* 0x0101e80000100a00 */
[----:B0-----:R-:W3:Y:S04]  /*82910*/  LDL.LU.64 R16, [R1+0x140] ;  /* 0x0001400001107983 */ /* 0x001ee80000300a00 */
[----:B------:R-:W4:Y:S04]  /*82920*/  LDL.LU.64 R4, [R1+0x5490] ;  /* 0x0054900001047983 */ /* 0x000f280000300a00 */
[----:B------:R0:W-:Y:S04]  /*82930*/  STL.64 [R1+0x570], R24 ;  /* 0x0005701801007387 */ /* 0x0001e80000100a00 */
[----:B0-----:R-:W2:Y:S01]  /*82940*/  LDL.LU.64 R24, [R1+0x5488] ;  /* 0x0054880001187983 */ /* 0x001ea20000300a00 */
[----:B------:R-:W-:-:S02]  /*82950*/  IMAD.MOV.U32 R15, RZ, RZ, R29 ;  /* 0x000000ffff0f7224 */ /* 0x000fc400078e001d */
        /* <DEDUP_REMOVED lines=8> */
[----:B------:R0:W-:Y:S04]  /*829e0*/  STL.64 [R1+0x560], R24 ;  /* 0x0005601801007387 */ /* 0x0001e80000100a00 */
[----:B------:R2:W-:Y:S04]  /*829f0*/  STL.64 [R1+0x568], R26 ;  /* 0x0005681a01007387 */ /* 0x0005e80000100a00 */
[----:B0-----:R-:W2:Y:S02]  /*82a00*/  LDL.LU.64 R24, [R1+0x5470] ;  /* 0x0054700001187983 */ /* 0x001ea40000300a00 */
[----:B--2---:R-:W-:Y:S02]  /*82a10*/  HMMA.16816.F32 R24, R8, R24, R12 ;  /* 0x000000180818723c */ /* 0x004fe4000000180c */
[----:B------:R-:W2:Y:S04]  /*82a20*/  LDL.LU.64 R14, [R1+0x5468] ;  /* 0x00546800010e7983 */ /* 0x000ea80000300a00 */
[----:B------:R-:W2:Y:S11]  /*82a30*/  LDL.LU.64 R12, [R1+0x5460] ;  /* 0x00546000010c7983 */ /* 0x000eb60000300a00 */
[----:B------:R-:W-:Y:S06]  /*82a40*/  @!UPT UIADD3 URZ, URZ, URZ, URZ ;  /* 0x0000003f3f3ff290 */ /* 0x000fec000fffe03f */
[----:B------:R-:W-:Y:S01]  /*82a50*/  STL.64 [R1+0x550], R24 ;  /* 0x0005501801007387 */ /* 0x000fe20000100a00 */
[----:B------:R-:W-:-:S03]  /*82a60*/  IMAD.MOV.U32 R29, RZ, RZ, R27 ;  /* 0x000000ffff1d7224 */ /* 0x000fc600078e001b */
[----:B------:R0:W-:Y:S04]  /*82a70*/  STL [R1+0x558], R26 ;  /* 0x0005581a01007387 */ /* 0x0001e80000100800 */
[----:B0-----:R-:W3:Y:S04]  /*82a80*/  LDL.LU.64 R26, [R1+0x5458] ;  /* 0x00545800011a7983 */ /* 0x001ee80000300a00 */
[----:B------:R-:W3:Y:S04]  /*82a90*/  LDL.LU.64 R24, [R1+0x5450] ;  /* 0x0054500001187983 */ /* 0x000ee80000300a00 */
[----:B------:R-:W-:Y:S01]  /*82aa0*/  STL [R1+0x4f40], R29 ;  /* 0x004f401d01007387 */ /* 0x000fe20000100800 */
[C---:B---3--:R-:W-:Y:S11]  /*82ab0*/  HMMA.16816.F32 R24, R8.reuse, R16, R24 ;  /* 0x000000100818723c */ /* 0x048ff60000001818 */
[----:B------:R-:W-:Y:S11]  /*82ac0*/  @!UPT UIADD3 URZ, URZ, URZ, URZ ;  /* 0x0000003f3f3ff290 */ /* 0x000ff6000fffe03f */
[----:B------:R-:W-:Y:S01]  /*82ad0*/  @!UPT UIADD3 URZ, URZ, URZ, URZ ;  /* 0x0000003f3f3ff290 */ /* 0x000fe2000fffe03f */
[----:B------:R0:W-:Y:S04]  /*82ae0*/  STL.64 [R1+0x540], R24 ;  /* 0x0005401801007387 */ /* 0x0001e80000100a00 */
[----:B------:R-:W-:Y:S04]  /*82af0*/  STL.64 [R1+0x548], R26 ;  /* 0x0005481a01007387 */ /* 0x000fe80000100a00 */
[----:B0-----:R-:W2:Y:S01]  /*82b00*/  LDL.LU.64 R24, [R1+0x5448] ;  /* 0x0054480001187983 */ /* 0x001ea20000300a00 */
[----:B------:R-:W-:Y:S02]  /*82b10*/  IMAD.MOV.U32 R20, RZ, RZ, R16 ;  /* 0x000000ffff147224 */ /* 0x000fe400078e0010 */
[----:B------:R-:W-:Y:S01]  /*82b20*/  IMAD.MOV.U32 R21, RZ, RZ, R17 ;  /* 0x000000ffff157224 */ /* 0x000fe200078e0011 */
[----:B------:R-:W-:Y:S04]  /*82b30*/  STL.64 [R1+0x5318], R22 ;  /* 0x0053181601007387 */ /* 0x000fe80000100a00 */
[----:B------:R0:W-:Y:S01]  /*82b40*/  STL.64 [R1+0x5310], R20 ;  /* 0x0053101401007387 */ /* 0x0001e20000100a00 */
[----:B--2---:R-:W-:Y:S11]  /*82b50*/  HMMA.16816.F32 R12, R8, R24, R12 ;  /* 0x00000018080c723c */ /* 0x004ff6000000180c */
[----:B------:R-:W-:Y:S11]  /*82b60*/  @!UPT UIADD3 URZ, URZ, URZ, URZ ;  /* 0x0000003f3f3ff290 */ /* 0x000ff6000fffe03f */
[----:B------:R-:W-:Y:S01]  /*82b70*/  @!UPT UIADD3 URZ, URZ, URZ, URZ ;  /* 0x0000003f3f3ff290 */ /* 0x000fe2000fffe03f */
[----:B------:R-:W-:Y:S04]  /*82b80*/  STL [R1+0x530], R12 ;  /* 0x0005300c01007387 */ /* 0x000fe80000100800 */
        /* <DEDUP_REMOVED lines=10> */
[----:B---3--:R-:W-:Y:S04]  /*82c30*/  STL.64 [R1+0x5408], R22 ;  /* 0x0054081601007387 */ /* 0x008fe80000100a00 */
        /* <DEDUP_REMOVED lines=8> */
[----:B0-----:R-:W3:Y:S04]  /*82cc0*/  LDL.LU R16, [R1+0x500] ;  /* 0x0005000001107983 */ /* 0x001ee80000300800 */
[----:B------:R-:W3:Y:S04]  /*82cd0*/  LDL.LU R17, [R1+0x504] ;  /* 0x0005040001117983 */ /* 0x000ee80000300800 */
[----:B------:R-:W2:Y:S04]  /*82ce0*/  LDL.LU R18, [R1+0x508] ;  /* 0x0005080001127983 */ /* 0x000ea80000300800 */
        /* <DEDUP_REMOVED lines=12> */
[----:B------:R-:W2:Y:S01]  /*82db0*/  LDL.LU R19, [R1+0x52c] ;  /* 0x00052c0001137983 */ /* 0x000ea20000300800 */
[----:B------:R-:W-:-:S02]  /*82dc0*/  IMAD.MOV.U32 R29, RZ, RZ, R13 ;  /* 0x000000ffff1d7224 */ /* 0x000fc400078e000d */
[----:B------:R-:W-:Y:S01]  /*82dd0*/  IMAD.MOV.U32 R7, RZ, RZ, R14 ;  /* 0x000000ffff077224 */ /* 0x000fe200078e000e */
[----:B------:R-:W3:Y:S01]  /*82de0*/  LDL.LU R12, [R1+0x4d0] ;  /* 0x0004d000010c7983 */ /* 0x000ee20000300800 */
[----:B------:R-:W-:-:S03]  /*82df0*/  IMAD.MOV.U32 R6, RZ, RZ, R15 ;  /* 0x000000ffff067224 */ /* 0x000fc600078e000f */
[----:B------:R-:W3:Y:S01]  /*82e00*/  LDL.LU R13, [R1+0x4d4] ;  /* 0x0004d400010d7983 */ /* 0x000ee20000300800 */
[----:B------:R-:W-:Y:S02]  /*82e10*/  IMAD.MOV.U32 R0, RZ, RZ, R24 ;  /* 0x000000ffff007224 */ /* 0x000fe400078e0018 */
[----:B------:R-:W-:Y:S01]  /*82e20*/  IMAD.MOV.U32 R28, RZ, RZ, R25 ;  /* 0x000000ffff1c7224 */ /* 0x000fe200078e0019 */
[----:B------:R-:W3:Y:S04]  /*82e30*/  LDL.LU R14, [R1+0x4d8] ;  /* 0x0004d800010e7983 */ /* 0x000ee80000300800 */
[----:B------:R-:W3:Y:S04]  /*82e40*/  LDL.LU R15, [R1+0x4dc] ;  /* 0x0004dc00010f7983 */ /* 0x000ee80000300800 */
[----:B------:R-:W3:Y:S04]  /*82e50*/  LDL.LU.64 R24, [R1+0xd0] ;  /* 0x0000d00001187983 */ /* 0x000ee80000300a00 */
[----:B------:R-:W-:Y:S04]  /*82e60*/  STL.64 [R1+0x52c0], R6 ;  /* 0x0052c00601007387 */ /* 0x000fe80000100a00 */
[----:B----4-:R0:W-:Y:S01]  /*82e70*/  STL.64 [R1+0x52b8], R4 ;  /* 0x0052b80401007387 */ /* 0x0101e20000100a00 */
[----:B------:R-:W-:-:S02]  /*82e80*/  IMAD.MOV.U32 R2, RZ, RZ, R20 ;  /* 0x000000ffff027224 */ /* 0x000fc400078e0014 */
[----:B------:R-:W-:Y:S01]  /*82e90*/  IMAD.MOV.U32 R3, RZ, RZ, R21 ;  /* 0x000000ffff037224 */ /* 0x000fe200078e0015 */
[----:B0-----:R-:W4:Y:S04]  /*82ea0*/  LDL.LU.64 R4, [R1+0xf0] ;  /* 0x0000f00001047983 */ /* 0x001f280000300a00 */
[----:B------:R-:W-:Y:S04]  /*82eb0*/  STL [R1+0x5198], R29 ;  /* 0x0051981d01007387 */ /* 0x000fe80000100800 */
[----:B------:R-:W-:Y:S04]  /*82ec0*/  STL [R1+0x5194], R28 ;  /* 0x0051941c01007387 */ /* 0x000fe80000100800 */
[----:B------:R-:W-:Y:S01]  /*82ed0*/  STL [R1+0x5190], R0 ;  /* 0x0051900001007387 */ /* 0x000fe20000100800 */
[C---:B--2---:R-:W-:Y:S11]  /*82ee0*/  HMMA.16816.F32 R16, R8.reuse, R20, R16 ;  /* 0x000000140810723c */ /* 0x044ff60000001810 */
[----:B------:R-:W-:Y:S11]  /*82ef0*/  @!UPT UIADD3 URZ, URZ, URZ, URZ ;  /* 0x0000003f3f3ff290 */ /* 0x000ff6000fffe03f */
[----:B------:R-:W-:Y:S01]  /*82f00*/  @!UPT UIADD3 URZ, URZ, URZ, URZ ;  /* 0x0000003f3f3ff290 */ /* 0x000fe2000fffe03f */
        /* <DEDUP_REMOVED lines=25> */
[----:B------:R-:W4:Y:S04]  /*830a0*/  LDL.LU.64 R22, [R1+0x5408] ;  /* 0x0054080001167983 */ /* 0x000f280000300a00 */
[----:B------:R-:W4:Y:S04]  /*830b0*/  LDL.LU.64 R20, [R1+0x5400] ;  /* 0x0054000001147983 */ /* 0x000f280000300a00 */
[----:B------:R-:W-:Y:S04]  /*830c0*/  STL [R1+0x51b0], R29 ;  /* 0x0051b01d01007387 */ /* 0x000fe80000100800 */
[----:B------:R-:W-:Y:S01]  /*830d0*/  STL [R1+0x51ac], R2 ;  /* 0x0051ac0201007387 */ /* 0x000fe20000100800 */
        /* <DEDUP_REMOVED lines=8> */
[----:B------:R-:W-:-:S05]  /*83160*/  IMAD.MOV.U32 R3, RZ, RZ, R5 ;  /* 0x000000ffff037224 */ /* 0x000fca00078e0005 */
[----:B------:R-:W-:Y:S04]  /*83170*/  STL [R1+0x51b8], R3 ;  /* 0x0051b80301007387 */ /* 0x000fe80000100800 */
[----:B------:R-:W-:Y:S01]  /*83180*/  STL [R1+0x51b4], R28 ;  /* 0x0051b41c01007387 */ /* 0x000fe20000100800 */
[----:B--2---:R-:W-:Y:S02]  /*83190*/  IMAD.MOV.U32 R0, RZ, RZ, R17 ;  /* 0x000000ffff007224 */ /* 0x004fe400078e0011 */
[----:B------:R-:W-:Y:S01]  /*831a0*/  IMAD.MOV.U32 R2, RZ, RZ, R16 ;  /* 0x000000ffff027224 */ /* 0x000fe200078e0010 */
[C---:B----4-:R-:W-:Y:S11]  /*831b0*/  HMMA.16816.F32 R4, R8.reuse, R16, R20 ;  /* 0x000000100804723c */ /* 0x050ff60000001814 */
[----:B------:R-:W-:Y:S11]  /*831c0*/  @!UPT UIADD3 URZ, URZ, URZ, URZ ;  /* 0x0000003f3f3ff290 */ /* 0x000ff6000fffe03f */
[----:B------:R-:W-:Y:S01]  /*831d0*/  @!UPT UIADD3 URZ, URZ, URZ, URZ ;  /* 0x0000003f3f3ff290 */ /* 0x000fe2000fffe03f */
[----:B------:R-:W-:Y:S04]  /*831e0*/  STL.64 [R1+0x4e0], R4 ;  /* 0x0004e00401007387 */ /* 0x000fe80000100a00 */
[----:B------:R3:W-:Y:S02]  /*831f0*/  STL.64 [R1+0x4e8], R6 ;  /* 0x0004e80601007387 */ /* 0x0007e40000100a00 */
[----:B---3--:R-:W-:Y:S02]  /*83200*/  HMMA.16816.F32 R4, R8, R24, R12 ;  /* 0x000000180804723c */ /* 0x008fe4000000180c */
[----:B------:R-:W-:Y:S04]  /*83210*/  STL [R1+0x51c0], R0 ;  /* 0x0051c00001007387 */ /* 0x000fe80000100800 */
[----:B------:R-:W-:Y:S11]  /*83220*/  STL [R1+0x51bc], R2 ;  /* 0x0051bc0201007387 */ /* 0x000ff60000100800 */
[----:B------:R-:W-:Y:S06]  /*83230*/  @!UPT UIADD3 URZ, URZ, URZ, URZ ;  /* 0x0000003f3f3ff290 */ /* 0x000fec000fffe03f */
[----:B------:R0:W-:Y:S04]  /*83240*/  STL.64 [R1+0x4d0], R4 ;  /* 0x0004d00401007387 */ /* 0x0001e80000100a00 */
[----:B------:R-:W-:Y:S04]  /*83250*/  STL.64 [R1+0x4d8], R6 ;  /* 0x0004d80601007387 */ /* 0x000fe80000100a00 */
[----:B0-----:R-:W2:Y:S04]  /*83260*/  LDL.LU.64 R4, [R1+0x80] ;  /* 0x0000800001047983 */ /* 0x001ea80000300a00 */
[----:B--2---:R0:W-:Y:S04]  /*83270*/  STL.64 [R1+0x5390], R4 ;  /* 0x0053900401007387 */ /* 0x0041e80000100a00 */
[----:B0-----:R-:W2:Y:S04]  /*83280*/  LDL.LU.64 R4, [R1+0x90] ;  /* 0x0000900001047983 */ /* 0x001ea80000300a00 */
[----:B--2---:R0:W-:Y:S04]  /*83290*/  STL.64 [R1+0x53a8], R4 ;  /* 0x0053a80401007387 */ /* 0x0041e80000100a00 */
[----:B------:R-:W2:Y:S04]  /*832a0*/  LDL.LU R20, [R1+0x470] ;  /* 0x0004700001147983 */ /* 0x000ea80000300800 */
[----:B------:R-:W2:Y:S04]  /*832b0*/  LDL.LU R21, [R1+0x474] ;  /* 0x0004740001157983 */ /* 0x000ea80000300800 */
[----:B------:R-:W3:Y:S04]  /*832c0*/  LDL.LU R22, [R1+0x478] ;  /* 0x0004780001167983 */ /* 0x000ee80000300800 */
[----:B------:R-:W3:Y:S04]  /*832d0*/  LDL.LU R23, [R1+0x47c] ;  /* 0x00047c0001177983 */ /* 0x000ee80000300800 */
[----:B0-----:R-:W4:Y:S04]  /*832e0*/  LDL.LU.64 R4, [R1+0xa0] ;  /* 0x0000a00001047983 */ /* 0x001f280000300a00 */
[----:B----4-:R0:W-:Y:S04]  /*832f0*/  STL.64 [R1+0x53c0], R4 ;  /* 0x0053c00401007387 */ /* 0x0101e80000100a00 */
[----:B0-----:R-:W4:Y:S04]  /*83300*/  LDL.LU.64 R4, [R1+0xb0] ;  /* 0x0000b00001047983 */ /* 0x001f280000300a00 */
[----:B----4-:R0:W-:Y:S04]  /*83310*/  STL.64 [R1+0x53d8], R4 ;  /* 0x0053d80401007387 */ /* 0x0101e80000100a00 */
[----:B0-----:R-:W4:Y:S04]  /*83320*/  LDL.LU.64 R4, [R1+0xc0] ;  /* 0x0000c00001047983 */ /* 0x001f280000300a00 */
        /* <DEDUP_REMOVED lines=30> */
[----:B------:R-:W-:-:S03]  /*83510*/  IMAD.MOV.U32 R29, RZ, RZ, R25 ;  /* 0x000000ffff1d7224 */ /* 0x000fc600078e0019 */
[----:B------:R-:W3:Y:S01]  /*83520*/  LDL.LU.64 R16, [R1+0x70] ;  /* 0x0000700001107983 */ /* 0x000ee20000300a00 */
[----:B------:R-:W-:-:S03]  /*83530*/  IMAD.MOV.U32 R28, RZ, RZ, R24 ;  /* 0x000000ffff1c7224 */ /* 0x000fc600078e0018 */
[----:B------:R-:W3:Y:S04]  /*83540*/  LDL.LU R12, [R1+0x460] ;  /* 0x00046000010c7983 */ /* 0x000ee80000300800 */
[----:B------:R-:W3:Y:S04]  /*83550*/  LDL.LU R13, [R1+0x464] ;  /* 0x00046400010d7983 */ /* 0x000ee80000300800 */
[----:B------:R-:W3:Y:S04]  /*83560*/  LDL.LU R14, [R1+0x468] ;  /* 0x00046800010e7983 */ /* 0x000ee80000300800 */
[----:B------:R-:W3:Y:S04]  /*83570*/  LDL.LU R15, [R1+0x46c] ;  /* 0x00046c00010f7983 */ /* 0x000ee80000300800 */
[----:B------:R-:W3:Y:S04]  /*83580*/  LDL.LU.64 R24, [R1+0x60] ;  /* 0x0000600001187983 */ /* 0x000ee80000300a00 */
[----:B------:R-:W-:Y:S04]  /*83590*/  STL [R1+0x51c8], R29 ;  /* 0x0051c81d01007387 */ /* 0x000fe80000100800 */
[----:B------:R-:W-:Y:S01]  /*835a0*/  STL [R1+0x51c4], R28 ;  /* 0x0051c41c01007387 */ /* 0x000fe20000100800 */
[----:B----4-:R-:W-:-:S02]  /*835b0*/  IMAD.MOV.U32 R2, RZ, RZ, R4 ;  /* 0x000000ffff027224 */ /* 0x010fc400078e0004 */
[----:B------:R-:W-:Y:S01]  /*835c0*/  IMAD.MOV.U32 R3, RZ, RZ, R5 ;  /* 0x000000ffff037224 */ /* 0x000fe200078e0005 */
        /* <DEDUP_REMOVED lines=51> */
[----:B------:R-:W-:-:S05]  /*83900*/  IMAD.MOV.U32 R0, RZ, RZ, R5 ;  /* 0x000000ffff007224 */ /* 0x000fca00078e0005 */
[----:B------:R-:W-:Y:S04]  /*83910*/  STL [R1+0x51f0], R0 ;  /* 0x0051f00001007387 */ /* 0x000fe80000100800 */
[----:B------:R-:W-:Y:S01]  /*83920*/  STL [R1+0x51ec], R2 ;  /* 0x0051ec0201007387 */ /* 0x000fe20000100800 */
[----:B---3--:R-:W-:Y:S02]  /*83930*/  IMAD.MOV.U32 R29, RZ, RZ, R17 ;  /* 0x000000ffff1d7224 */ /* 0x008fe400078e0011 */
[----:B------:R-:W-:Y:S01]  /*83940*/  IMAD.MOV.U32 R28, RZ, RZ, R16 ;  /* 0x000000ffff1c7224 */ /* 0x000fe200078e0010 */
[C---:B--2---:R-:W-:Y:S11]  /*83950*/  HMMA.16816.F32 R4, R8.reuse, R16, R20 ;  /* 0x000000100804723c */ /* 0x044ff60000001814 */
[----:B------:R-:W-:Y:S11]  /*83960*/  @!UPT UIADD3 URZ, URZ, URZ, URZ ;  /* 0x0000003f3f3ff290 */ /* 0x000ff6000fffe03f */
[----:B------:R-:W-:Y:S01]  /*83970*/  @!UPT UIADD3 URZ, URZ, URZ, URZ ;  /* 0x0000003f3f3ff290 */ /* 0x000fe2000fffe03f */
[----:B------:R-:W-:Y:S04]  /*83980*/  STL.64 [R1+0x470], R4 ;  /* 0x0004700401007387 */ /* 0x000fe80000100a00 */
[----:B------:R0:W-:Y:S02]  /*83990*/  STL.64 [R1+0x478], R6 ;  /* 0x0004780601007387 */ /* 0x0001e40000100a00 */
[----:B0-----:R-:W-:Y:S02]  /*839a0*/  HMMA.16816.F32 R4, R8, R24, R12 ;  /* 0x000000180804723c */ /* 0x001fe4000000180c */
[----:B------:R-:W-:Y:S04]  /*839b0*/  STL [R1+0x51f8], R29 ;  /* 0x0051f81d01007387 */ /* 0x000fe80000100800 */
[----:B------:R-:W-:Y:S11]  /*839c0*/  STL [R1+0x51f4], R28 ;  /* 0x0051f41c01007387 */ /* 0x000ff60000100800 */
[----:B------:R-:W-:Y:S06]  /*839d0*/  @!UPT UIADD3 URZ, URZ, URZ, URZ ;  /* 0x0000003f3f3ff290 */ /* 0x000fec000fffe03f */
[----:B------:R0:W-:Y:S04]  /*839e0*/  STL.64 [R1+0x460], R4 ;  /* 0x0004600401007387 */ /* 0x0001e80000100a00 */
[----:B------:R-:W-:Y:S04]  /*839f0*/  STL.64 [R1+0x468], R6 ;  /* 0x0004680601007387 */ /* 0x000fe80000100a00 */
        /* <DEDUP_REMOVED lines=34> */
[----:B------:R-:W2:Y:S04]  /*83c20*/  LDL.LU R19, [R1+0x45c] ;  /* 0x00045c0001137983 */ /* 0x000ea80000300800 */
[----:B------:R-:W3:Y:S01]  /*83c30*/  LDL.LU.64 R20, [R1+0x10] ;  /* 0x0000100001147983 */ /* 0x000ee20000300a00 */
[----:B------:R-:W-:-:S02]  /*83c40*/  IMAD.MOV.U32 R2, RZ, RZ, R24 ;  /* 0x000000ffff027224 */ /* 0x000fc400078e0018 */
[----:B------:R-:W-:Y:S02]  /*83c50*/  IMAD.MOV.U32 R3, RZ, RZ, R25 ;  /* 0x000000ffff037224 */ /* 0x000fe400078e0019 */
[----:B----4-:R-:W-:Y:S02]  /*83c60*/  IMAD.MOV.U32 R28, RZ, RZ, R4 ;  /* 0x000000ffff1c7224 */ /* 0x010fe400078e0004 */
[----:B------:R-:W-:Y:S01]  /*83c70*/  IMAD.MOV.U32 R0, RZ, RZ, R5 ;  /* 0x000000ffff007224 */ /* 0x000fe200078e0005 */
[C---:B--2---:R-:W-:Y:S01]  /*83c80*/  HMMA.16816.F32 R16, R8.reuse, R4, R16 ;  /* 0x000000040810723c */ /* 0x044fe20000001810 */
[----:B---3--:R0:W-:Y:S04]  /*83c90*/  STL.64 [R1+0x5340], R20 ;  /* 0x0053401401007387 */ /* 0x0081e80000100a00 */
[----:B0-----:R-:W2:Y:S04]  /*83ca0*/  LDL.LU R20, [R1+0x420] ;  /* 0x0004200001147983 */ /* 0x001ea80000300800 */
[----:B------:R-:W2:Y:S04]  /*83cb0*/  LDL.LU R21, [R1+0x424] ;  /* 0x0004240001157983 */ /* 0x000ea80000300800 */
[----:B------:R-:W2:Y:S04]  /*83cc0*/  LDL.LU R22, [R1+0x428] ;  /* 0x0004280001167983 */ /* 0x000ea80000300800 */
[----:B------:R-:W2:Y:S04]  /*83cd0*/  LDL.LU R23, [R1+0x42c] ;  /* 0x00042c0001177983 */ /* 0x000ea80000300800 */
[----:B------:R-:W3:Y:S04]  /*83ce0*/  LDL.LU.64 R24, [R1] ;  /* 0x0000000001187983 */ /* 0x000ee80000300a00 */
[----:B------:R-:W4:Y:S04]  /*83cf0*/  LDL.LU R12, [R1+0x3f0] ;  /* 0x0003f000010c7983 */ /* 0x000f280000300800 */
[----:B------:R-:W4:Y:S04]  /*83d00*/  LDL.LU R13, [R1+0x3f4] ;  /* 0x0003f400010d7983 */ /* 0x000f280000300800 */
[----:B------:R-:W4:Y:S04]  /*83d10*/  LDL.LU R14, [R1+0x3f8] ;  /* 0x0003f800010e7983 */ /* 0x000f280000300800 */
[----:B------:R-:W4:Y:S04]  /*83d20*/  LDL.LU R15, [R1+0x3fc] ;  /* 0x0003fc00010f7983 */ /* 0x000f280000300800 */
        /* <DEDUP_REMOVED lines=20> */
[C---:B--2---:R-:W-:Y:S11]  /*83e70*/  HMMA.16816.F32 R16, R8.reuse, R4, R16 ;  /* 0x000000040810723c */ /* 0x044ff60000001810 */
[----:B------:R-:W-:Y:S11]  /*83e80*/  @!UPT UIADD3 URZ, URZ, URZ, URZ ;  /* 0x0000003f3f3ff290 */ /* 0x000ff6000fffe03f */
[----:B------:R-:W-:Y:S01]  /*83e90*/  @!UPT UIADD3 URZ, URZ, URZ, URZ ;  /* 0x0000003f3f3ff290 */ /* 0x000fe2000fffe03f */
[----:B------:R0:W-:Y:S04]  /*83ea0*/  STL.64 [R1+0x430], R16 ;  /* 0x0004301001007387 */ /* 0x0001e80000100a00 */
[----:B------:R-:W-:Y:S04]  /*83eb0*/  STL.64 [R1+0x438], R18 ;  /* 0x0004381201007387 */ /* 0x000fe80000100a00 */
[----:B0-----:R-:W2:Y:S01]  /*83ec0*/  LDL.LU.64 R16, [R1+0x5348] ;  /* 0x0053480001107983 */ /* 0x001ea20000300a00 */
[----:B------:R-:W-:Y:S02]  /*83ed0*/  IMAD.MOV.U32 R28, RZ, RZ, R4 ;  /* 0x000000ffff1c7224 */ /* 0x000fe400078e0004 */
[----:B------:R-:W-:Y:S01]  /*83ee0*/  IMAD.MOV.U32 R3, RZ, RZ, R5 ;  /* 0x000000ffff037224 */ /* 0x000fe200078e0005 */
[----:B------:R-:W3:Y:S04]  /*83ef0*/  LDL.LU R4, [R1+0x3e0] ;  /* 0x0003e00001047983 */ /* 0x000ee80000300800 */
[----:B------:R-:W3:Y:S04]  /*83f00*/  LDL.LU R5, [R1+0x3e4] ;  /* 0x0003e40001057983 */ /* 0x000ee80000300800 */
[----:B------:R-:W3:Y:S04]  /*83f10*/  LDL.LU R6, [R1+0x3e8] ;  /* 0x0003e80001067983 */ /* 0x000ee80000300800 */
[----:B------:R-:W3:Y:S04]  /*83f20*/  LDL.LU R7, [R1+0x3ec] ;  /* 0x0003ec0001077983 */ /* 0x000ee80000300800 */
        /* <DEDUP_REMOVED lines=9> */
[----:B------:R-:W2:Y:S04]  /*83fc0*/  LDL.LU.64 R18, [R1+0x5338] ;  /* 0x0053380001127983 */ /* 0x000ea80000300a00 */
[----:B------:R-:W2:Y:S04]  /*83fd0*/  LDL.LU.64 R16, [R1+0x5330] ;  /* 0x0053300001107983 */ /* 0x000ea80000300a00 */
        /* <DEDUP_REMOVED lines=9> */
[----:B------:R-:W-:Y:S01]  /*84070*/  IMAD.MOV.U32 R29, RZ, RZ, R21 ;  /* 0x000000ffff1d7224 */ /* 0x000fe200078e0015 */
[----:B------:R-:W4:Y:S04]  /*84080*/  LDL.LU.64 R22, [R1+0x5318] ;  /* 0x0053180001167983 */ /* 0x000f280000300a00 */
[----:B------:R-:W4:Y:S01]  /*84090*/  LDL.LU.64 R20, [R1+0x5310] ;  /* 0x0053100001147983 */ /* 0x000f220000300a00 */
[----:B---3--:R-:W-:Y:S02]  /*840a0*/  IMAD.MOV.U32 R2, RZ, RZ, R24 ;  /* 0x000000ffff027224 */ /* 0x008fe400078e0018 */
[----:B------:R-:W-:Y:S01]  /*840b0*/  IMAD.MOV.U32 R3, RZ, RZ, R25 ;  /* 0x000000ffff037224 */ /* 0x000fe200078e0019 */
[C---:B--2---:R-:W-:Y:S11]  /*840c0*/  HMMA.16816.F32 R16, R8.reuse, R24, R16 ;  /* 0x000000180810723c */ /* 0x044ff60000001810 */
[----:B------:R-:W-:Y:S11]  /*840d0*/  @!UPT UIADD3 URZ, URZ, URZ, URZ ;  /* 0x0000003f3f3ff290 */ /* 0x000ff6000fffe03f */
[----:B------:R-:W-:Y:S01]  /*840e0*/  @!UPT UIADD3 URZ, URZ, URZ, URZ ;  /* 0x0000003f3f3ff290 */ /* 0x000fe2000fffe03f */
[----:B------:R-:W-:Y:S04]  /*840f0*/  STL.64 [R1+0x400], R16 ;  /* 0x0004001001007387 */ /* 0x000fe80000100a00 */
[----:B------:R0:W-:Y:S04]  /*84100*/  STL.64 [R1+0x408], R18 ;  /* 0x0004081201007387 */ /* 0x0001e80000100a00 */
[----:B0-----:R-:W2:Y:S04]  /*84110*/  LDL.LU.64 R18, [R1+0x5308] ;  /* 0x0053080001127983 */ /* 0x001ea80000300a00 */
[----:B------:R-:W3:Y:S04]  /*84120*/  LDL.LU.64 R16, [R1+0x5300] ;  /* 0x0053000001107983 */ /* 0x000ee80000300a00 */
[----:B------:R-:W2:Y:S04]  /*84130*/  LDL.LU.64 R26, [R1+0x52f8] ;  /* 0x0052f800011a7983 */ /* 0x000ea80000300a00 */
[----:B------:R-:W4:Y:S02]  /*84140*/  LDL.LU.64 R24, [R1+0x52f0] ;  /* 0x0052f00001187983 */ /* 0x000f240000300a00 */
[----:B----4-:R-:W-:Y:S11]  /*84150*/  HMMA.16816.F32 R12, R8, R24, R12 ;  /* 0x00000018080c723c */ /* 0x010ff6000000180c */
[----:B------:R-:W-:Y:S11]  /*84160*/  @!UPT UIADD3 URZ, URZ, URZ, URZ ;  /* 0x0000003f3f3ff290 */ /* 0x000ff6000fffe03f */
[----:B------:R-:W-:Y:S01]  /*84170*/  @!UPT UIADD3 URZ, URZ, URZ, URZ ;  /* 0x0000003f3f3ff290 */ /* 0x000fe2000fffe03f */
[----:B------:R-:W-:Y:S04]  /*84180*/  STL.64 [R1+0x3f0], R12 ;  /* 0x0003f00c01007387 */ /* 0x000fe80000100a00 */
[----:B------:R0:W-:Y:S04]  /*84190*/  STL.64 [R1+0x3f8], R14 ;  /* 0x0003f80e01007387 */ /* 0x0001e80000100a00 */
[----:B0-----:R-:W4:Y:S04]  /*841a0*/  LDL.LU.64 R14, [R1+0x52e8] ;  /* 0x0052e800010e7983 */ /* 0x001f280000300a00 */
[----:B------:R-:W3:Y:S04]  /*841b0*/  LDL.LU.64 R12, [R1+0x52e0] ;  /* 0x0052e000010c7983 */ /* 0x000ee80000300a00 */
[----:B--2---:R-:W-:Y:S04]  /*841c0*/  STL.64 [R1+0x4fb0], R26 ;  /* 0x004fb01a01007387 */ /* 0x004fe80000100a00 */
[----:B------:R0:W-:Y:S02]  /*841d0*/  STL.64 [R1+0x4fa8], R24 ;  /* 0x004fa81801007387 */ /* 0x0001e40000100a00 */
[----:B0-----:R-:W-:-:S02]  /*841e0*/  IMAD.MOV.U32 R24, RZ, RZ, R20 ;  /* 0x000000ffff187224 */ /* 0x001fc400078e0014 */
[----:B------:R-:W-:Y:S01]  /*841f0*/  IMAD.MOV.U32 R25, RZ, RZ, R21 ;  /* 0x000000ffff197224 */ /* 0x000fe200078e0015 */
[----:B------:R-:W2:Y:S04]  /*84200*/  LDL.LU R20, [R1+0x52dc] ;  /* 0x0052dc0001147983 */ /* 0x000ea80000300800 */
[----:B------:R-:W2:Y:S04]  /*84210*/  LDL.LU R21, [R1+0x52d8] ;  /* 0x0052d80001157983 */ /* 0x000ea80000300800 */
[----:B------:R0:W-:Y:S04]  /*84220*/  STL.64 [R1+0x5220], R24 ;  /* 0x0052201801007387 */ /* 0x0001e80000100a00 */
[----:B0-----:R-:W2:Y:S04]  /*84230*/  LDL.LU R24, [R1+0x360] ;  /* 0x0003600001187983 */ /* 0x001ea80000300800 */
[----:B------:R-:W2:Y:S04]  /*84240*/  LDL.LU R25, [R1+0x364] ;  /* 0x0003640001197983 */ /* 0x000ea80000300800 */
[----:B------:R-:W2:Y:S04]  /*84250*/  LDL.LU R26, [R1+0x368] ;  /* 0x00036800011a7983 */ /* 0x000ea80000300800 */
[----:B------:R-:W2:Y:S04]  /*84260*/  LDL.LU R27, [R1+0x36c] ;  /* 0x00036c00011b7983 */ /* 0x000ea80000300800 */
[----:B--2---:R-:W-:Y:S04]  /*84270*/  STL.64 [R1+0x5230], R26 ;  /* 0x0052301a01007387 */ /* 0x004fe80000100a00 */
[----:B------:R0:W-:Y:S02]  /*84280*/  STL.64 [R1+0x5228], R24 ;  /* 0x0052281801007387 */ /* 0x0001e40000100a00 */
[----:B0-----:R-:W-:-:S02]  /*84290*/  IMAD.MOV.U32 R24, RZ, RZ, R22 ;  /* 0x000000ffff187224 */ /* 0x001fc400078e0016 */
[----:B------:R-:W2:Y:S01]  /*842a0*/  LDL.LU R22, [R1+0x52d4] ;  /* 0x0052d40001167983 */ /* 0x000ea20000300800 */
[----:B------:R-:W-:-:S03]  /*842b0*/  IMAD.MOV.U32 R25, RZ, RZ, R23 ;  /* 0x000000ffff197224 */ /* 0x000fc600078e0017 */
[----:B------:R-:W2:Y:S01]  /*842c0*/  LDL.LU R23, [R1+0x52d0] ;  /* 0x0052d00001177983 */ /* 0x000ea20000300800 */
[----:B------:R-:W-:Y:S03]  /*842d0*/  HMMA.16816.F32 R4, R8, R20, R4 ;  /* 0x000000140804723c */ /* 0x000fe60000001804 */
[----:B------:R3:W-:Y:S02]  /*842e0*/  STL.64 [R1+0x5248], R24 ;  /* 0x0052481801007387 */ /* 0x0007e40000100a00 */
[----:B---3--:R-:W-:Y:S02]  /*842f0*/  IMAD.MOV.U32 R24, RZ, RZ, R17 ;  /* 0x000000ffff187224 */ /* 0x008fe400078e0011 */
[----:B------:R-:W-:Y:S01]  /*84300*/  IMAD.MOV.U32 R25, RZ, RZ, R18 ;  /* 0x000000ffff197224 */ /* 0x000fe200078e0012 */
[----:B------:R-:W3:Y:S04]  /*84310*/  LDL.LU R17, [R1+0x52cc] ;  /* 0x0052cc0001117983 */ /* 0x000ee80000300800 */
[----:B------:R-:W3:Y:S04]  /*84320*/  LDL.LU R18, [R1+0x52c8] ;  /* 0x0052c80001127983 */ /* 0x000ee80000300800 */
[----:B------:R4:W-:Y:S07]  /*84330*/  STL.64 [R1+0x5260], R24 ;  /* 0x0052601801007387 */ /* 0x0009ee0000100a00 */
[----:B------:R-:W-:Y:S04]  /*84340*/  STL.64 [R1+0x3e0], R4 ;  /* 0x0003e00401007387 */ /* 0x000fe80000100a00 */
[----:B------:R-:W-:Y:S01]  /*84350*/  STL.64 [R1+0x3e8], R6 ;  /* 0x0003e80601007387 */ /* 0x000fe20000100a00 */
[----:B----4-:R-:W-:-:S02]  /*84360*/  IMAD.MOV.U32 R24, RZ, RZ, R15 ;  /* 0x000000ffff187224 */ /* 0x010fc400078e000f */
[----:B------:R-:W-:-:S05]  /*84370*/  IMAD.MOV.U32 R25, RZ, RZ, R14 ;  /* 0x000000ffff197224 */ /* 0x000fca00078e000e */
[----:B------:R-:W-:Y:S04]  /*84380*/  STL.64 [R1+0x5278], R24 ;  /* 0x0052781801007387 */ /* 0x000fe80000100a00 */
[----:B--2---:R-:W-:Y:S04]  /*84390*/  STL.64 [R1+0x4fa0], R22 ;  /* 0x004fa01601007387 */ /* 0x004fe80000100a00 */
[----:B------:R0:W-:Y:S04]  /*843a0*/  STL.64 [R1+0x4f98], R20 ;  /* 0x004f981401007387 */ /* 0x0001e80000100a00 */
[----:B0-----:R-:W2:Y:S04]  /*843b0*/  LDL.LU R20, [R1+0x340] ;  /* 0x0003400001147983 */ /* 0x001ea80000300800 */
[----:B------:R-:W2:Y:S04]  /*843c0*/  LDL.LU R21, [R1+0x344] ;  /* 0x0003440001157983 */ /* 0x000ea80000300800 */
[----:B------:R-:W4:Y:S04]  /*843d0*/  LDL.LU R22, [R1+0x348] ;  /* 0x0003480001167983 */ /* 0x000f280000300800 */
[----:B------:R-:W4:Y:S01]  /*843e0*/  LDL.LU R23, [R1+0x34c] ;  /* 0x00034c0001177983 */ /* 0x000f220000300800 */
[----:B------:R-:W-:-:S02]  /*843f0*/  IMAD.MOV.U32 R24, RZ, RZ, R13 ;  /* 0x000000ffff187224 */ /* 0x000fc400078e000d */
[----:B------:R-:W-:-:S05]  /*84400*/  IMAD.MOV.U32 R25, RZ, RZ, R12 ;  /* 0x000000ffff197224 */ /* 0x000fca00078e000c */
[----:B------:R-:W-:Y:S04]  /*84410*/  STL.64 [R1+0x5290], R24 ;  /* 0x0052901801007387 */ /* 0x000fe80000100a00 */
[----:B----4-:R-:W-:Y:S04]  /*84420*/  STL.64 [R1+0x5240], R22 ;  /* 0x0052401601007387 */ /* 0x010fe80000100a00 */
[----:B--2---:R0:W-:Y:S04]  /*84430*/  STL.64 [R1+0x5238], R20 ;  /* 0x0052381401007387 */ /* 0x0041e80000100a00 */
[----:B0-----:R-:W2:Y:S04]  /*84440*/  LDL.LU R20, [R1+0x370] ;  /* 0x0003700001147983 */ /* 0x001ea80000300800 */
[----:B------:R-:W2:Y:S04]  /*84450*/  LDL.LU R21, [R1+0x374] ;  /* 0x0003740001157983 */ /* 0x000ea80000300800 */
[----:B------:R-:W4:Y:S04]  /*84460*/  LDL.LU R22, [R1+0x378] ;  /* 0x0003780001167983 */ /* 0x000f280000300800 */
[----:B------:R-:W4:Y:S04]  /*84470*/  LDL.LU R23, [R1+0x37c] ;  /* 0x00037c0001177983 */ /* 0x000f280000300800 */
        /* <DEDUP_REMOVED lines=10> */
[----:B----4-:R-:W-:Y:S04]  /*84520*/  STL.64 [R1+0x5258], R22 ;  /* 0x0052581601007387 */ /* 0x010fe80000100a00 */
[----:B--2---:R0:W-:Y:S04]  /*84530*/  STL.64 [R1+0x5250], R20 ;  /* 0x0052501401007387 */ /* 0x0041e80000100a00 */
        /* <DEDUP_REMOVED lines=10> */
[C---:B---3--:R-:W-:Y:S03]  /*845e0*/  HMMA.16816.F32 R4, R8.reuse, R16, R4 ;  /* 0x000000100804723c */ /* 0x048fe60000001804 */
[----:B----4-:R-:W-:Y:S04]  /*845f0*/  STL.64 [R1+0x5288], R22 ;  /* 0x0052881601007387 */ /* 0x010fe80000100a00 */
        /* <DEDUP_REMOVED lines=15> */
[----:B------:R-:W-:Y:S04]  /*846f0*/  STL.64 [R1+0x4fc0], R18 ;  /* 0x004fc01201007387 */ /* 0x000fe80000100a00 */
[----:B------:R0:W-:Y:S04]  /*84700*/  STL.64 [R1+0x4fb8], R16 ;  /* 0x004fb81001007387 */ /* 0x0001e80000100a00 */
[----:B0-----:R-:W2:Y:S04]  /*84710*/  LDL.LU R16, [R1+0x150] ;  /* 0x0001500001107983 */ /* 0x001ea80000300800 */
[----:B------:R-:W2:Y:S01]  /*84720*/  LDL.LU R17, [R1+0x154] ;  /* 0x0001540001117983 */ /* 0x000ea20000300800 */
[----:B----4-:R-:W-:Y:S03]  /*84730*/  HMMA.16816.F32 R8, R8, R4, R12 ;  /* 0x000000040808723c */ /* 0x010fe6000000180c */
[----:B------:R-:W2:Y:S04]  /*84740*/  LDL.LU.64 R14, [R1+0x52b0] ;  /* 0x0052b000010e7983 */ /* 0x000ea80000300a00 */
[----:B------:R-:W2:Y:S11]  /*84750*/  LDL.LU.64 R12, [R1+0x52a8] ;  /* 0x0052a800010c7983 */ /* 0x000eb60000300a00 */
[----:B------:R-:W-:Y:S05]  /*84760*/  @!UPT UIADD3 URZ, URZ, URZ, URZ ;  /* 0x0000003f3f3ff290 */ /* 0x000fea000fffe03f */
[----:B------:R0:W-:Y:S04]  /*84770*/  STL.64 [R1+0x3c0], R8 ;  /* 0x0003c00801007387 */ /* 0x0001e80000100a00 */
[----:B------:R1:W-:Y:S04]  /*84780*/  STL.64 [R1+0x3c8], R10 ;  /* 0x0003c80a01007387 */ /* 0x0003e80000100a00 */
[----:B0-----:R-:W4:Y:S04]  /*84790*/  LDL.LU R8, [R1+0x350] ;  /* 0x0003500001087983 */ /* 0x001f280000300800 */
[----:B------:R-:W4:Y:S04]  /*847a0*/  LDL.LU R9, [R1+0x354] ;  /* 0x0003540001097983 */ /* 0x000f280000300800 */
[----:B-1----:R-:W4:Y:S04]  /*847b0*/  LDL.LU R10, [R1+0x358] ;  /* 0x00035800010a7983 */ /* 0x002f280000300800 */
[----:B------:R-:W4:Y:S04]  /*847c0*/  LDL.LU R11, [R1+0x35c] ;  /* 0x00035c00010b7983 */ /* 0x000f280000300800 */
[----:B---3--:R-:W-:Y:S04]  /*847d0*/  STL.64 [R1+0x4f80], R6 ;  /* 0x004f800601007387 */ /* 0x008fe80000100a00 */
[----:B------:R0:W-:Y:S04]  /*847e0*/  STL.64 [R1+0x4f78], R4 ;  /* 0x004f780401007387 */ /* 0x0001e80000100a00 */
[----:B0-----:R-:W3:Y:S04]  /*847f0*/  LDL.LU R4, [R1+0x160] ;  /* 0x0001600001047983 */ /* 0x001ee80000300800 */
[----:B------:R-:W3:Y:S01]  /*84800*/  LDL.LU R5, [R1+0x164] ;  /* 0x0001640001057983 */ /* 0x000ee20000300800 */
        /* <DEDUP_REMOVED lines=34> */
[----:B0-----:R-:W3:Y:S04]  /*84a30*/  LDL.LU.64 R26, [R1+0x5230] ;  /* 0x00523000011a7983 */ /* 0x001ee80000300a00 */
[----:B------:R-:W3:Y:S01]  /*84a40*/  LDL.LU.64 R24, [R1+0x5228] ;  /* 0x0052280001187983 */ /* 0x000ee20000300a00 */
[C---:B----4-:R-:W-:Y:S08]  /*84a50*/  HMMA.16816.F32 R8, R12.reuse, R16, R8 ;  /* 0x000000100c08723c */ /* 0x050ff00000001808 */
[C---:B---3--:R-:W-:Y:S01]  /*84a60*/  HMMA.16816.F32 R4, R12.reuse, R4, R24 ;  /* 0x000000040c04723c */ /* 0x048fe20000001818 */
[----:B------:R-:W2:Y:S11]  /*84a70*/  LDL.LU.64 R24, [R1+0x5220] ;  /* 0x0052200001187983 */ /* 0x000eb60000300a00 */
[----:B------:R-:W-:Y:S11]  /*84a80*/  @!UPT UIADD3 URZ, URZ, URZ, URZ ;  /* 0x0000003f3f3ff290 */ /* 0x000ff6000fffe03f */
[----:B------:R-:W-:Y:S04]  /*84a90*/  STL.64 [R1+0x360], R4 ;  /* 0x0003600401007387 */ /* 0x000fe80000100a00 */
[----:B------:R2:W-:Y:S02]  /*84aa0*/  STL.64 [R1+0x368], R6 ;  /* 0x0003680601007387 */ /* 0x0005e40000100a00 */
[----:B--2---:R-:W-:Y:S02]  /*84ab0*/  HMMA.16816.F32 R4, R12, R24, R20 ;  /* 0x000000180c04723c */ /* 0x004fe40000001814 */
[----:B------:R-:W2:Y:S04]  /*84ac0*/  LDL.LU R20, [R1+0x1f0] ;  /* 0x0001f00001147983 */ /* 0x000ea80000300800 */
[----:B------:R-:W-:Y:S04]  /*84ad0*/  STL.64 [R1+0x350], R8 ;  /* 0x0003500801007387 */ /* 0x000fe80000100a00 */
[----:B------:R-:W-:Y:S11]  /*84ae0*/  STL.64 [R1+0x358], R10 ;  /* 0x0003580a01007387 */ /* 0x000ff60000100a00 */
[----:B------:R-:W-:Y:S02]  /*84af0*/  @!UPT UIADD3 URZ, URZ, URZ, URZ ;  /* 0x0000003f3f3ff290 */ /* 0x000fe4000fffe03f */
[----:B------:R-:W-:Y:S04]  /*84b00*/  STL.64 [R1+0x340], R4 ;  /* 0x0003400401007387 */ /* 0x000fe80000100a00 */
[----:B------:R-:W-:Y:S04]  /*84b10*/  STL.64 [R1+0x348], R6 ;  /* 0x0003480601007387 */ /* 0x000fe80000100a00 */
[----:B------:R-:W2:Y:S04]  /*84b20*/  LDL.LU R21, [R1+0x1f4] ;  /* 0x0001f40001157983 */ /* 0x000ea80000300800 */
[----:B------:R-:W3:Y:S04]  /*84b30*/  LDL.LU R22, [R1+0x1f8] ;  /* 0x0001f80001167983 */ /* 0x000ee80000300800 */
[----:B------:R-:W3:Y:S01]  /*84b40*/  LDL.LU R23, [R1+0x1fc] ;  /* 0x0001fc0001177983 */ /* 0x000ee20000300800 */
[----:B------:R-:W-:-:S02]  /*84b50*/  IMAD.MOV.U32 R24, RZ, RZ, R2 ;  /* 0x000000ffff187224 */ /* 0x000fc400078e0002 */
[----:B------:R-:W-:Y:S01]  /*84b60*/  IMAD.MOV.U32 R25, RZ, RZ, R3 ;  /* 0x000000ffff197224 */ /* 0x000fe200078e0003 */
[----:B---3--:R-:W-:Y:S04]  /*84b70*/  STL.64 [R1+0x4fd0], R22 ;  /* 0x004fd01601007387 */ /* 0x008fe80000100a00 */
[----:B--2---:R0:W-:Y:S04]  /*84b80*/  STL.64 [R1+0x4fc8], R20 ;  /* 0x004fc81401007387 */ /* 0x0041e80000100a00 */
[----:B------:R-:W2:Y:S04]  /*84b90*/  LDL.LU R2, [R1+0x521c] ;  /* 0x00521c0001027983 */ /* 0x000ea80000300800 */
[----:B------:R-:W3:Y:S04]  /*84ba0*/  LDL.LU R3, [R1+0x5218] ;  /* 0x0052180001037983 */ /* 0x000ee80000300800 */
[----:B------:R-:W-:Y:S04]  /*84bb0*/  STL.64 [R1+0x4fd8], R24 ;  /* 0x004fd81801007387 */ /* 0x000fe80000100a00 */
[----:B------:R-:W4:Y:S04]  /*84bc0*/  LDL.LU R16, [R1+0x200] ;  /* 0x0002000001107983 */ /* 0x000f280000300800 */
[----:B------:R-:W4:Y:S04]  /*84bd0*/  LDL.LU R17, [R1+0x204] ;  /* 0x0002040001117983 */ /* 0x000f280000300800 */
[----:B------:R-:W2:Y:S04]  /*84be0*/  LDL.LU R18, [R1+0x208] ;  /* 0x0002080001127983 */ /* 0x000ea80000300800 */
[----:B------:R-:W2:Y:S01]  /*84bf0*/  LDL.LU R19, [R1+0x20c] ;  /* 0x00020c0001137983 */ /* 0x000ea20000300800 */
[----:B0-----:R-:W-:-:S02]  /*84c00*/  IMAD.MOV.U32 R20, RZ, RZ, R28 ;  /* 0x000000ffff147224 */ /* 0x001fc400078e001c */
[----:B------:R-:W-:Y:S01]  /*84c10*/  IMAD.MOV.U32 R21, RZ, RZ, R29 ;  /* 0x000000ffff157224 */ /* 0x000fe200078e001d */
[----:B--2---:R-:W-:Y:S04]  /*84c20*/  STL.64 [R1+0x4fe8], R18 ;  /* 0x004fe81201007387 */ /* 0x004fe80000100a00 */
[----:B----4-:R0:W-:Y:S04]  /*84c30*/  STL.64 [R1+0x4fe0], R16 ;  /* 0x004fe01001007387 */ /* 0x0101e80000100a00 */
[----:B------:R-:W2:Y:S04]  /*84c40*/  LDL.LU R28, [R1+0x5214] ;  /* 0x00521400011c7983 */ /* 0x000ea80000300800 */
[----:B------:R-:W4:Y:S01]  /*84c50*/  LDL.LU R29, [R1+0x5210] ;  /* 0x00521000011d7983 */ /* 0x000f220000300800 */
[----:B0-----:R-:W-:-:S02]  /*84c60*/  IMAD.MOV.U32 R16, RZ, RZ, R2 ;  /* 0x000000ffff107224 */ /* 0x001fc400078e0002 */
[----:B------:R-:W-:Y:S01]  /*84c70*/  IMAD.MOV.U32 R17, RZ, RZ, R0 ;  /* 0x000000ffff117224 */ /* 0x000fe200078e0000 */
[----:B------:R0:W-:Y:S04]  /*84c80*/  STL.64 [R1+0x4ff0], R20 ;  /* 0x004ff01401007387 */ /* 0x0001e80000100a00 */
[----:B------:R-:W4:Y:S04]  /*84c90*/  LDL.LU R2, [R1+0x520c] ;  /* 0x00520c0001027983 */ /* 0x000f280000300800 */
[----:B------:R-:W4:Y:S04]  /*84ca0*/  LDL.LU R0, [R1+0x5208] ;  /* 0x0052080001007983 */ /* 0x000f280000300800 */
[----:B------:R3:W-:Y:S04]  /*84cb0*/  STL.64 [R1+0x4ff8], R16 ;  /* 0x004ff81001007387 */ /* 0x0007e80000100a00 */
[----:B0-----:R-:W4:Y:S04]  /*84cc0*/  LDL.LU R20, [R1+0x220] ;  /* 0x0002200001147983 */ /* 0x001f280000300800 */
[----:B------:R-:W4:Y:S04]  /*84cd0*/  LDL.LU R21, [R1+0x224] ;  /* 0x0002240001157983 */ /* 0x000f280000300800 */
[----:B------:R-:W4:Y:S04]  /*84ce0*/  LDL.LU R22, [R1+0x228] ;  /* 0x0002280001167983 */ /* 0x000f280000300800 */
[----:B------:R-:W4:Y:S01]  /*84cf0*/  LDL.LU R23, [R1+0x22c] ;  /* 0x00022c0001177983 */ /* 0x000f220000300800 */
[----:B---3--:R-:W-:-:S02]  /*84d00*/  IMAD.MOV.U32 R17, RZ, RZ, R3 ;  /* 0x000000ffff117224 */ /* 0x008fc400078e0003 */
[----:B--2---:R-:W-:Y:S01]  /*84d10*/  IMAD.MOV.U32 R16, RZ, RZ, R28 ;  /* 0x000000ffff107224 */ /* 0x004fe200078e001c */
[----:B----4-:R-:W-:Y:S04]  /*84d20*/  STL.64 [R1+0x5008], R22 ;  /* 0x0050081601007387 */ /* 0x010fe80000100a00 */
[----:B------:R0:W-:Y:S04]  /*84d30*/  STL.64 [R1+0x5000], R20 ;  /* 0x0050001401007387 */ /* 0x0001e80000100a00 */
[----:B------:R-:W2:Y:S04]  /*84d40*/  LDL.LU R28, [R1+0x5204] ;  /* 0x00520400011c7983 */ /* 0x000ea80000300800 */
[----:B------:R-:W3:Y:S04]  /*84d50*/  LDL.LU R3, [R1+0x5200] ;  /* 0x0052000001037983 */ /* 0x000ee80000300800 */
[----:B------:R1:W-:Y:S04]  /*84d60*/  STL.64 [R1+0x5010], R16 ;  /* 0x0050101001007387 */ /* 0x0003e80000100a00 */
[----:B0-----:R-:W4:Y:S04]  /*84d70*/  LDL.LU R20, [R1+0x230] ;  /* 0x0002300001147983 */ /* 0x001f280000300800 */
[----:B------:R-:W4:Y:S04]  /*84d80*/  LDL.LU R21, [R1+0x234] ;  /* 0x0002340001157983 */ /* 0x000f280000300800 */
[----:B------:R-:W2:Y:S04]  /*84d90*/  LDL.LU R22, [R1+0x238] ;  /* 0x0002380001167983 */ /* 0x000ea80000300800 */
[----:B------:R-:W2:Y:S01]  /*84da0*/  LDL.LU R23, [R1+0x23c] ;  /* 0x00023c0001177983 */ /* 0x000ea20000300800 */
[----:B-1----:R-:W-:-:S02]  /*84db0*/  IMAD.MOV.U32 R16, RZ, RZ, R2 ;  /* 0x000000ffff107224 */ /* 0x002fc400078e0002 */
[----:B------:R-:W-:Y:S01]  /*84dc0*/  IMAD.MOV.U32 R17, RZ, RZ, R29 ;  /* 0x000000ffff117224 */ /* 0x000fe200078e001d */
[----:B--2---:R-:W-:Y:S04]  /*84dd0*/  STL.64 [R1+0x5020], R22 ;  /* 0x0050201601007387 */ /* 0x004fe80000100a00 */
[----:B----4-:R0:W-:Y:S04]  /*84de0*/  STL.64 [R1+0x5018], R20 ;  /* 0x0050181401007387 */ /* 0x0101e80000100a00 */
[----:B------:R-:W2:Y:S04]  /*84df0*/  LDL.LU R2, [R1+0x51fc] ;  /* 0x0051fc0001027983 */ /* 0x000ea80000300800 */
[----:B------:R-:W4:Y:S04]  /*84e00*/  LDL.LU R29, [R1+0x51f8] ;  /* 0x0051f800011d7983 */ /* 0x000f280000300800 */
[----:B------:R1:W-:Y:S04]  /*84e10*/  STL.64 [R1+0x5028], R16 ;  /* 0x0050281001007387 */ /* 0x0003e80000100a00 */
[----:B0-----:R-:W2:Y:S04]  /*84e20*/  LDL.LU R20, [R1+0x240] ;  /* 0x0002400001147983 */ /* 0x001ea80000300800 */
[----:B------:R-:W2:Y:S04]  /*84e30*/  LDL.LU R21, [R1+0x244] ;  /* 0x0002440001157983 */ /* 0x000ea80000300800 */
[----:B------:R-:W2:Y:S04]  /*84e40*/  LDL.LU R22, [R1+0x248] ;  /* 0x0002480001167983 */ /* 0x000ea80000300800 */
[----:B------:R-:W2:Y:S01]  /*84e50*/  LDL.LU R23, [R1+0x24c] ;  /* 0x00024c0001177983 */ /* 0x000ea20000300800 */
[----:B-1----:R-:W-:-:S02]  /*84e60*/  IMAD.MOV.U32 R16, RZ, RZ, R28 ;  /* 0x000000ffff107224 */ /* 0x002fc400078e001c */
[----:B------:R-:W-:Y:S01]  /*84e70*/  IMAD.MOV.U32 R17, RZ, RZ, R0 ;  /* 0x000000ffff117224 */ /* 0x000fe200078e0000 */
[----:B--2---:R-:W-:Y:S04]  /*84e80*/  STL.64 [R1+0x5038], R22 ;  /* 0x0050381601007387 */ /* 0x004fe80000100a00 */
[----:B------:R-:W-:Y:S04]  /*84e90*/  STL.64 [R1+0x5030], R20 ;  /* 0x0050301401007387 */ /* 0x000fe80000100a00 */
[----:B------:R-:W2:Y:S04]  /*84ea0*/  LDL.LU R28, [R1+0x51f4] ;  /* 0x0051f400011c7983 */ /* 0x000ea80000300800 */
[----:B------:R-:W2:Y:S04]  /*84eb0*/  LDL.LU R0, [R1+0x51f0] ;  /* 0x0051f00001007983 */ /* 0x000ea80000300800 */
[----:B------:R0:W-:Y:S02]  /*84ec0*/  STL.64 [R1+0x5040], R16 ;  /* 0x0050401001007387 */ /* 0x0001e40000100a00 */
[----:B0-----:R-:W-:-:S02]  /*84ed0*/  IMAD.MOV.U32 R16, RZ, RZ, R2 ;  /* 0x000000ffff107224 */ /* 0x001fc400078e0002 */
[----:B---3--:R-:W-:Y:S01]  /*84ee0*/  IMAD.MOV.U32 R17, RZ, RZ, R3 ;  /* 0x000000ffff117224 */ /* 0x008fe200078e0003 */
[----:B------:R-:W3:Y:S04]  /*84ef0*/  LDL.LU R2, [R1+0x51ec] ;  /* 0x0051ec0001027983 */ /* 0x000ee80000300800 */
[----:B------:R-:W3:Y:S04]  /*84f00*/  LDL.LU R3, [R1+0x51e8] ;  /* 0x0051e80001037983 */ /* 0x000ee80000300800 */
[----:B------:R4:W-:Y:S04]  /*84f10*/  STL.64 [R1+0x5058], R16 ;  /* 0x0050581001007387 */ /* 0x0009e80000100a00 */
[----:B------:R-:W3:Y:S04]  /*84f20*/  LDL.LU R20, [R1+0x250] ;  /* 0x0002500001147983 */ /* 0x000ee80000300800 */
[----:B------:R-:W3:Y:S04]  /*84f30*/  LDL.LU R21, [R1+0x254] ;  /* 0x0002540001157983 */ /* 0x000ee80000300800 */
[----:B------:R-:W3:Y:S04]  /*84f40*/  LDL.LU R22, [R1+0x258] ;  /* 0x0002580001167983 */ /* 0x000ee80000300800 */
[----:B------:R-:W3:Y:S01]  /*84f50*/  LDL.LU R23, [R1+0x25c] ;  /* 0x00025c0001177983 */ /* 0x000ee20000300800 */
[----:B----4-:R-:W-:-:S02]  /*84f60*/  IMAD.MOV.U32 R17, RZ, RZ, R29 ;  /* 0x000000ffff117224 */ /* 0x010fc400078e001d */
[----:B--2---:R-:W-:Y:S02]  /*84f70*/  IMAD.MOV.U32 R16, RZ, RZ, R28 ;  /* 0x000000ffff107224 */ /* 0x004fe400078e001c */
[----:B------:R-:W2:Y:S04]  /*84f80*/  LDL.LU R28, [R1+0x51e4] ;  /* 0x0051e400011c7983 */ /* 0x000ea80000300800 */
[----:B------:R-:W4:Y:S04]  /*84f90*/  LDL.LU R29, [R1+0x51e0] ;  /* 0x0051e000011d7983 */ /* 0x000f280000300800 */
[----:B------:R3:W-:Y:S02]  /*84fa0*/  STL.64 [R1+0x5070], R16 ;  /* 0x0050701001007387 */ /* 0x0007e40000100a00 */
[----:B---3--:R-:W-:-:S02]  /*84fb0*/  IMAD.MOV.U32 R16, RZ, RZ, R2 ;  /* 0x000000ffff107224 */ /* 0x008fc400078e0002 */
[----:B------:R-:W-:Y:S04]  /*84fc0*/  STL.64 [R1+0x5050], R22 ;  /* 0x0050501601007387 */ /* 0x000fe80000100a00 */
[----:B------:R0:W-:Y:S04]  /*84fd0*/  STL.64 [R1+0x5048], R20 ;  /* 0x0050481401007387 */ /* 0x0001e80000100a00 */
[----:B0-----:R-:W3:Y:S04]  /*84fe0*/  LDL.LU R20, [R1+0x260] ;  /* 0x0002600001147983 */ /* 0x001ee80000300800 */
[----:B------:R-:W3:Y:S04]  /*84ff0*/  LDL.LU R21, [R1+0x264] ;  /* 0x0002640001157983 */ /* 0x000ee80000300800 */
[----:B------:R-:W3:Y:S04]  /*85000*/  LDL.LU R22, [R1+0x268] ;  /* 0x0002680001167983 */ /* 0x000ee80000300800 */
[----:B------:R-:W3:Y:S04]  /*85010*/  LDL.LU R23, [R1+0x26c] ;  /* 0x00026c0001177983 */ /* 0x000ee80000300800 */
[----:B------:R-:W3:Y:S01]  /*85020*/  LDL.LU R2, [R1+0x51dc] ;  /* 0x0051dc0001027983 */ /* 0x000ee20000300800 */
[----:B------:R-:W-:-:S03]  /*85030*/  IMAD.MOV.U32 R17, RZ, RZ, R0 ;  /* 0x000000ffff117224 */ /* 0x000fc600078e0000 */
[----:B------:R-:W3:Y:S04]  /*85040*/  LDL.LU R0, [R1+0x51d8] ;  /* 0x0051d80001007983 */ /* 0x000ee80000300800 */
[----:B------:R0:W-:Y:S02]  /*85050*/  STL.64 [R1+0x5088], R16 ;  /* 0x0050881001007387 */ /* 0x0001e40000100a00 */
[----:B0-----:R-:W-:Y:S02]  /*85060*/  IMAD.MOV.U32 R17, RZ, RZ, R3 ;  /* 0x000000ffff117224 */ /* 0x001fe400078e0003 */
[----:B--2---:R-:W-:Y:S02]  /*85070*/  IMAD.MOV.U32 R16, RZ, RZ, R28 ;  /* 0x000000ffff107224 */ /* 0x004fe400078e001c */
[----:B----4-:R-:W-:Y:S01]  /*85080*/  IMAD.MOV.U32 R5, RZ, RZ, R29 ;  /* 0x000000ffff057224 */ /* 0x010fe200078e001d */
[----:B---3--:R-:W-:Y:S04]  /*85090*/  STL.64 [R1+0x5068], R22 ;  /* 0x0050681601007387 */ /* 0x008fe80000100a00 */
[----:B------:R0:W-:Y:S01]  /*850a0*/  STL.64 [R1+0x5060], R20 ;  /* 0x0050601401007387 */ /* 0x0001e20000100a00 */
[----:B------:R-:W-:-:S03]  /*850b0*/  IMAD.MOV.U32 R4, RZ, RZ, R2 ;  /* 0x000000ffff047224 */ /* 0x000fc600078e0002 */
[----:B0-----:R-:W2:Y:S04]  /*850c0*/  LDL.LU R20, [R1+0x270] ;  /* 0x0002700001147983 */ /* 0x001ea80000300800 */
[----:B------:R-:W2:Y:S04]  /*850d0*/  LDL.LU R21, [R1+0x274] ;  /* 0x0002740001157983 */ /* 0x000ea80000300800 */
[----:B------:R-:W3:Y:S04]  /*850e0*/  LDL.LU R22, [R1+0x278] ;  /* 0x0002780001167983 */ /* 0x000ee80000300800 */
[----:B------:R-:W3:Y:S04]  /*850f0*/  LDL.LU R23, [R1+0x27c] ;  /* 0x00027c0001177983 */ /* 0x000ee80000300800 */
[----:B------:R-:W4:Y:S04]  /*85100*/  LDL.LU R28, [R1+0x51d4] ;  /* 0x0051d400011c7983 */ /* 0x000f280000300800 */
[----:B------:R-:W2:Y:S04]  /*85110*/  LDL.LU R3, [R1+0x51d0] ;  /* 0x0051d00001037983 */ /* 0x000ea80000300800 */
        /* <DEDUP_REMOVED lines=8> */
[----:B-1----:R-:W-:-:S02]  /*851a0*/  IMAD.MOV.U32 R5, RZ, RZ, R0 ;  /* 0x000000ffff057224 */ /* 0x002fc400078e0000 */
[----:B----4-:R-:W-:Y:S01]  /*851b0*/  IMAD.MOV.U32 R4, RZ, RZ, R28 ;  /* 0x000000ffff047224 */ /* 0x010fe200078e001c */
[----:B--2---:R-:W-:Y:S04]  /*851c0*/  STL.64 [R1+0x50b8], R18 ;  /* 0x0050b81201007387 */ /* 0x004fe80000100a00 */
[----:B------:R0:W-:Y:S04]  /*851d0*/  STL.64 [R1+0x50b0], R16 ;  /* 0x0050b01001007387 */ /* 0x0001e80000100a00 */
        /* <DEDUP_REMOVED lines=28> */
[----:B------:R-:W3:Y:S04]  /*853a0*/  LDL.LU R0, [R1+0x51a8] ;  /* 0x0051a80001007983 */ /* 0x000ee80000300800 */
[----:B------:R0:W-:Y:S04]  /*853b0*/  STL.64 [R1+0x5108], R4 ;  /* 0x0051080401007387 */ /* 0x0001e80000100a00 */
[----:B------:R-:W3:Y:S04]  /*853c0*/  LDL.LU R16, [R1+0x2d0] ;  /* 0x0002d00001107983 */ /* 0x000ee80000300800 */
[----:B------:R-:W3:Y:S04]  /*853d0*/  LDL.LU R17, [R1+0x2d4] ;  /* 0x0002d40001117983 */ /* 0x000ee80000300800 */
[----:B------:R-:W3:Y:S04]  /*853e0*/  LDL.LU R18, [R1+0x2d8] ;  /* 0x0002d80001127983 */ /* 0x000ee80000300800 */
[----:B------:R-:W3:Y:S01]  /*853f0*/  LDL.LU R19, [R1+0x2dc] ;  /* 0x0002dc0001137983 */ /* 0x000ee20000300800 */
[----:B0-----:R-:W-:-:S02]  /*85400*/  IMAD.MOV.U32 R5, RZ, RZ, R3 ;  /* 0x000000ffff057224 */ /* 0x001fc400078e0003 */
[----:B--2---:R-:W-:Y:S02]  /*85410*/  IMAD.MOV.U32 R4, RZ, RZ, R28 ;  /* 0x000000ffff047224 */ /* 0x004fe400078e001c */
[----:B------:R-:W2:Y:S04]  /*85420*/  LDL.LU R28, [R1+0x51a4] ;  /* 0x0051a400011c7983 */ /* 0x000ea80000300800 */
[----:B------:R-:W2:Y:S04]  /*85430*/  LDL.LU R3, [R1+0x51a0] ;  /* 0x0051a00001037983 */ /* 0x000ea80000300800 */
[----:B------:R-:W-:Y:S04]  /*85440*/  STL.64 [R1+0x5120], R4 ;  /* 0x0051200401007387 */ /* 0x000fe80000100a00 */
[----:B---3--:R-:W-:Y:S04]  /*85450*/  STL.64 [R1+0x5100], R18 ;  /* 0x0051001201007387 */ /* 0x008fe80000100a00 */
[----:B------:R0:W-:Y:S04]  /*85460*/  STL.64 [R1+0x50f8], R16 ;  /* 0x0050f81001007387 */ /* 0x0001e80000100a00 */
[----:B0-----:R-:W3:Y:S04]  /*85470*/  LDL.LU R16, [R1+0x2e0] ;  /* 0x0002e00001107983 */ /* 0x001ee80000300800 */
[----:B------:R-:W3:Y:S04]  /*85480*/  LDL.LU R17, [R1+0x2e4] ;  /* 0x0002e40001117983 */ /* 0x000ee80000300800 */
[----:B------:R-:W2:Y:S04]  /*85490*/  LDL.LU R18, [R1+0x2e8] ;  /* 0x0002e80001127983 */ /* 0x000ea80000300800 */
[----:B------:R-:W2:Y:S01]  /*854a0*/  LDL.LU R19, [R1+0x2ec] ;  /* 0x0002ec0001137983 */ /* 0x000ea20000300800 */
[----:B----4-:R-:W-:-:S02]  /*854b0*/  IMAD.MOV.U32 R4, RZ, RZ, R2 ;  /* 0x000000ffff047224 */ /* 0x010fc400078e0002 */
[----:B------:R-:W-:Y:S01]  /*854c0*/  IMAD.MOV.U32 R5, RZ, RZ, R29 ;  /* 0x000000ffff057224 */ /* 0x000fe200078e001d */
[----:B------:R-:W4:Y:S04]  /*854d0*/  LDL.LU R2, [R1+0x519c] ;  /* 0x00519c0001027983 */ /* 0x000f280000300800 */
[----:B------:R-:W4:Y:S04]  /*854e0*/  LDL.LU R29, [R1+0x5198] ;  /* 0x00519800011d7983 */ /* 0x000f280000300800 */
[----:B------:R-:W-:Y:S04]  /*854f0*/  STL.64 [R1+0x5138], R4 ;  /* 0x0051380401007387 */ /* 0x000fe80000100a00 */
[----:B--2---:R-:W-:Y:S04]  /*85500*/  STL.64 [R1+0x5118], R18 ;  /* 0x0051181201007387 */ /* 0x004fe80000100a00 */
[----:B---3--:R0:W-:Y:S04]  /*85510*/  STL.64 [R1+0x5110], R16 ;  /* 0x0051101001007387 */ /* 0x0081e80000100a00 */
[----:B0-----:R-:W2:Y:S04]  /*85520*/  LDL.LU R16, [R1+0x2f0] ;  /* 0x0002f00001107983 */ /* 0x001ea80000300800 */
[----:B------:R-:W2:Y:S04]  /*85530*/  LDL.LU R17, [R1+0x2f4] ;  /* 0x0002f40001117983 */ /* 0x000ea80000300800 */
[----:B------:R-:W3:Y:S04]  /*85540*/  LDL.LU R18, [R1+0x2f8] ;  /* 0x0002f80001127983 */ /* 0x000ee80000300800 */
[----:B------:R-:W3:Y:S01]  /*85550*/  LDL.LU R19, [R1+0x2fc] ;  /* 0x0002fc0001137983 */ /* 0x000ee20000300800 */
[----:B------:R-:W-:-:S02]  /*85560*/  IMAD.MOV.U32 R4, RZ, RZ, R28 ;  /* 0x000000ffff047224 */ /* 0x000fc400078e001c */
[----:B------:R-:W-:Y:S01]  /*85570*/  IMAD.MOV.U32 R5, RZ, RZ, R0 ;  /* 0x000000ffff057224 */ /* 0x000fe200078e0000 */
[----:B------:R-:W2:Y:S04]  /*85580*/  LDL.LU R28, [R1+0x5194] ;  /* 0x00519400011c7983 */ /* 0x000ea80000300800 */
[----:B------:R-:W4:Y:S04]  /*85590*/  LDL.LU R0, [R1+0x5190] ;  /* 0x0051900001007983 */ /* 0x000f280000300800 */
[----:B------:R-:W-:Y:S04]  /*855a0*/  STL.64 [R1+0x5150], R4 ;  /* 0x0051500401007387 */ /* 0x000fe80000100a00 */
[----:B---3--:R-:W-:Y:S04]  /*855b0*/  STL.64 [R1+0x5130], R18 ;  /* 0x0051301201007387 */ /* 0x008fe80000100a00 */
[----:B--2---:R0:W-:Y:S04]  /*855c0*/  STL.64 [R1+0x5128], R16 ;  /* 0x0051281001007387 */ /* 0x0041e80000100a00 */
[----:B0-----:R-:W2:Y:S04]  /*855d0*/  LDL.LU R16, [R1+0x300] ;  /* 0x0003000001107983 */ /* 0x001ea80000300800 */
[----:B------:R-:W2:Y:S04]  /*855e0*/  LDL.LU R17, [R1+0x304] ;  /* 0x0003040001117983 */ /* 0x000ea80000300800 */
[----:B------:R-:W3:Y:S04]  /*855f0*/  LDL.LU R18, [R1+0x308] ;  /* 0x0003080001127983 */ /* 0x000ee80000300800 */
[----:B------:R-:W3:Y:S01]  /*85600*/  LDL.LU R19, [R1+0x30c] ;  /* 0x00030c0001137983 */ /* 0x000ee20000300800 */
[----:B----4-:R-:W-:-:S02]  /*85610*/  IMAD.MOV.U32 R4, RZ, RZ, R2 ;  /* 0x000000ffff047224 */ /* 0x010fc400078e0002 */
[----:B------:R-:W-:Y:S01]  /*85620*/  IMAD.MOV.U32 R5, RZ, RZ, R3 ;  /* 0x000000ffff057224 */ /* 0x000fe200078e0003 */
[----:B------:R-:W4:Y:S04]  /*85630*/  LDL.LU R2, [R1+0x518c] ;  /* 0x00518c0001027983 */ /* 0x000f280000300800 */
        /* <DEDUP_REMOVED lines=12> */
[----:B---3--:R-:W-:Y:S04]  /*85700*/  STL.64 [R1+0x5160], R18 ;  /* 0x0051601201007387 */ /* 0x008fe80000100a00 */
[----:B--2---:R0:W-:Y:S04]  /*85710*/  STL.64 [R1+0x5158], R16 ;  /* 0x0051581001007387 */ /* 0x0041e80000100a00 */
[----:B------:R-:W1:Y:S04]  /*85720*/  LDSM.16.MT88.4 R8, [R0+0x20c00] ;  /* 0x020c00000008783b */ /* 0x000e680000004200 */
        /* <DEDUP_REMOVED lines=12> */
[----:B0-----:R-:W3:Y:S04]  /*857f0*/  LDL.LU R20, [R1+0x280] ;  /* 0x0002800001147983 */ /* 0x001ee80000300800 */
[----:B------:R-:W3:Y:S04]  /*85800*/  LDL.LU R21, [R1+0x284] ;  /* 0x0002840001157983 */ /* 0x000ee80000300800 */
[----:B------:R-:W3:Y:S04]  /*85810*/  LDL.LU R22, [R1+0x288] ;  /* 0x0002880001167983 */ /* 0x000ee80000300800 */
[----:B------:R-:W3:Y:S01]  /*85820*/  LDL.LU R23, [R1+0x28c] ;  /* 0x00028c0001177983 */ /* 0x000ee20000300800 */
[C---:B--2---:R-:W-:Y:S03]  /*85830*/  HMMA.16816.F32 R4, R12.reuse, R4, R16 ;  /* 0x000000040c04723c */ /* 0x044fe60000001810 */
[----:B---3--:R-:W-:Y:S04]  /*85840*/  STL.64 [R1+0x5098], R22 ;  /* 0x0050981601007387 */ /* 0x008fe80000100a00 */
        /* <DEDUP_REMOVED lines=8> */
[----:B------:R-:W3:Y:S04]  /*858d0*/  LDL.LU R27, [R1+0x21c] ;  /* 0x00021c00011b7983 */ /* 0x000ee80000300800 */
[----:B-1----:R-:W-:Y:S04]  /*858e0*/  STL.64 [R1+0x4f70], R10 ;  /* 0x004f700a01007387 */ /* 0x002fe80000100a00 */
[----:B------:R0:W-:Y:S04]  /*858f0*/  STL.64 [R1+0x4f68], R8 ;  /* 0x004f680801007387 */ /* 0x0001e80000100a00 */
[----:B0-----:R-:W2:Y:S04]  /*85900*/  LDL.LU R8, [R1+0x1e0] ;  /* 0x0001e00001087983 */ /* 0x001ea80000300800 */
[----:B------:R-:W2:Y:S04]  /*85910*/  LDL.LU R9, [R1+0x1e4] ;  /* 0x0001e40001097983 */ /* 0x000ea80000300800 */
[----:B------:R-:W2:Y:S04]  /*85920*/  LDL.LU R10, [R1+0x1e8] ;  /* 0x0001e800010a7983 */ /* 0x000ea80000300800 */
[----:B------:R-:W2:Y:S04]  /*85930*/  LDL.LU R11, [R1+0x1ec] ;  /* 0x0001ec00010b7983 */ /* 0x000ea80000300800 */
[----:B------:R-:W-:Y:S04]  /*85940*/  STL [R1+0x4c84], R0 ;  /* 0x004c840001007387 */ /* 0x000fe80000100800 */
        /* <DEDUP_REMOVED lines=41> */
[----:B------:R-:W2:Y:S01]  /*85be0*/  LDL.LU.64 R18, [R1+0x50e8] ;  /* 0x0050e80001127983 */ /* 0x000ea20000300a00 */
[----:B------:R-:W2:Y:S11]  /*85bf0*/  LDL.LU.64 R16, [R1+0x50e0] ;  /* 0x0050e00001107983 */ /* 0x000eb60000300a00 */
[----:B------:R-:W-:Y:S09]  /*85c00*/  @!UPT UIADD3 URZ, URZ, URZ, URZ ;  /* 0x0000003f3f3ff290 */ /* 0x000ff2000fffe03f */
[----:B------:R0:W-:Y:S01]  /*85c10*/  STL.64 [R1+0x2d0], R4 ;  /* 0x0002d00401007387 */ /* 0x0001e20000100a00 */
[----:B------:R2:W-:Y:S03]  /*85c20*/  STL.64 [R1+0x2d8], R6 ;  /* 0x0002d80601007387 */ /* 0x0005e60000100a00 */
        /* <DEDUP_REMOVED lines=16> */
[----:B------:R-:W2:Y:S11]  /*85d30*/  LDL.LU.64 R16, [R1+0x50a0] ;  /* 0x0050a00001107983 */ /* 0x000eb60000300a00 */
[----:B------:R-:W-:Y:S10]  /*85d40*/  @!UPT UIADD3 URZ, URZ, URZ, URZ ;  /* 0x0000003f3f3ff290 */ /* 0x000ff4000fffe03f */
[----:B------:R0:W-:Y:S01]  /*85d50*/  STL.64 [R1+0x2a0], R4 ;  /* 0x0002a00401007387 */ /* 0x0001e20000100a00 */
[----:B------:R1:W-:Y:S03]  /*85d60*/  STL.64 [R1+0x2a8], R6 ;  /* 0x0002a80601007387 */ /* 0x0003e60000100a00 */
[----:B0-----:R-:W3:Y:S01]  /*85d70*/  LDL.LU R4, [R1+0x1d0] ;  /* 0x0001d00001047983 */ /* 0x001ee20000300800 */
[----:B------:R-:W3:Y:S02]  /*85d80*/  LDL.LU R5, [R1+0x1d4] ;  /* 0x0001d40001057983 */ /* 0x000ee40000300800 */
[----:B-1----:R-:W3:Y:S01]  /*85d90*/  LDL.LU R6, [R1+0x1d8] ;  /* 0x0001d80001067983 */ /* 0x002ee20000300800 */
[C---:B--2---:R-:W-:Y:S01]  /*85da0*/  HMMA.16816.F32 R16, R12.reuse, R16, R20 ;  /* 0x000000100c10723c */ /* 0x044fe20000001814 */
[----:B------:R-:W2:Y:S01]  /*85db0*/  LDL.LU.64 R22, [R1+0x5098] ;  /* 0x0050980001167983 */ /* 0x000ea20000300a00 */
[----:B------:R-:W2:Y:S11]  /*85dc0*/  LDL.LU.64 R20, [R1+0x5090] ;  /* 0x0050900001147983 */ /* 0x000eb60000300a00 */
[----:B------:R-:W-:Y:S10]  /*85dd0*/  @!UPT UIADD3 URZ, URZ, URZ, URZ ;  /* 0x0000003f3f3ff290 */ /* 0x000ff4000fffe03f */
        /* <DEDUP_REMOVED lines=46> */
[----:B------:R-:W3:Y:S11]  /*860c0*/  LDL.LU.64 R20, [R1+0x4ff0] ;  /* 0x004ff00001147983 */ /* 0x000ef60000300a00 */
[----:B------:R-:W-:Y:S10]  /*860d0*/  @!UPT UIADD3 URZ, URZ, URZ, URZ ;  /* 0x0000003f3f3ff290 */ /* 0x000ff4000fffe03f */
[----:B------:R-:W-:Y:S01]  /*860e0*/  STL.64 [R1+0x220], R16 ;  /* 0x0002201001007387 */ /* 0x000fe20000100a00 */
[----:B------:R0:W-:Y:S03]  /*860f0*/  STL.64 [R1+0x228], R18 ;  /* 0x0002281201007387 */ /* 0x0001e60000100a00 */
[----:B0-----:R-:W2:Y:S01]  /*86100*/  LDL.LU.64 R18, [R1+0x4fe8] ;  /* 0x004fe80001127983 */ /* 0x001ea20000300a00 */
[----:B------:R-:W2:Y:S01]  /*86110*/  LDL.LU.64 R16, [R1+0x4fe0] ;  /* 0x004fe00001107983 */ /* 0x000ea20000300a00 */
[C---:B---3--:R-:W-:Y:S02]  /*86120*/  HMMA.16816.F32 R20, R12.reuse, R20, R24 ;  /* 0x000000140c14723c */ /* 0x048fe40000001818 */
[----:B------:R-:W2:Y:S11]  /*86130*/  LDL.LU.64 R24, [R1+0x4fd8] ;  /* 0x004fd80001187983 */ /* 0x000eb60000300a00 */
[----:B------:R-:W-:Y:S10]  /*86140*/  @!UPT UIADD3 URZ, URZ, URZ, URZ ;  /* 0x0000003f3f3ff290 */ /* 0x000ff4000fffe03f */
[----:B------:R-:W-:Y:S01]  /*86150*/  STL.64 [R1+0x210], R20 ;  /* 0x0002101401007387 */ /* 0x000fe20000100a00 */
[----:B------:R0:W-:Y:S03]  /*86160*/  STL.64 [R1+0x218], R22 ;  /* 0x0002181601007387 */ /* 0x0001e60000100a00 */
[----:B0-----:R-:W3:Y:S01]  /*86170*/  LDL.LU.64 R22, [R1+0x4fd0] ;  /* 0x004fd00001167983 */ /* 0x001ee20000300a00 */
[----:B------:R-:W3:Y:S01]  /*86180*/  LDL.LU.64 R20, [R1+0x4fc8] ;  /* 0x004fc80001147983 */ /* 0x000ee20000300a00 */
[C---:B--2---:R-:W-:Y:S02]  /*86190*/  HMMA.16816.F32 R24, R12.reuse, R24, R16 ;  /* 0x000000180c18723c */ /* 0x044fe40000001810 */
[----:B------:R-:W2:Y:S01]  /*861a0*/  LDL.LU.64 R18, [R1+0x4fc0] ;  /* 0x004fc00001127983 */ /* 0x000ea20000300a00 */
[----:B------:R-:W2:Y:S11]  /*861b0*/  LDL.LU.64 R16, [R1+0x4fb8] ;  /* 0x004fb80001107983 */ /* 0x000eb60000300a00 */
[----:B------:R-:W-:Y:S09]  /*861c0*/  @!UPT UIADD3 URZ, URZ, URZ, URZ ;  /* 0x0000003f3f3ff290 */ /* 0x000ff2000fffe03f */
[----:B------:R-:W-:Y:S01]  /*861d0*/  STL.64 [R1+0x200], R24 ;  /* 0x0002001801007387 */ /* 0x000fe20000100a00 */
[----:B------:R0:W-:Y:S03]  /*861e0*/  STL.64 [R1+0x208], R26 ;  /* 0x0002081a01007387 */ /* 0x0001e60000100a00 */
[----:B0-----:R-:W2:Y:S01]  /*861f0*/  LDL.LU.64 R26, [R1+0x4fb0] ;  /* 0x004fb000011a7983 */ /* 0x001ea20000300a00 */
[----:B------:R-:W3:Y:S02]  /*86200*/  LDL.LU.64 R24, [R1+0x4fa8] ;  /* 0x004fa80001187983 */ /* 0x000ee40000300a00 */
[C---:B---3--:R-:W-:Y:S11]  /*86210*/  HMMA.16816.F32 R20, R12.reuse, R24, R20 ;  /* 0x000000180c14723c */ /* 0x048ff60000001814 */
[----:B------:R-:W-:Y:S11]  /*86220*/  @!UPT UIADD3 URZ, URZ, URZ, URZ ;  /* 0x0000003f3f3ff290 */ /* 0x000ff6000fffe03f */
[----:B------:R-:W-:Y:S01]  /*86230*/  @!UPT UIADD3 URZ, URZ, URZ, URZ ;  /* 0x0000003f3f3ff290 */ /* 0x000fe2000fffe03f */
[----:B------:R-:W-:Y:S01]  /*86240*/  STL.64 [R1+0x1f0], R20 ;  /* 0x0001f01401007387 */ /* 0x000fe20000100a00 */
[----:B------:R0:W-:Y:S03]  /*86250*/  STL.64 [R1+0x1f8], R22 ;  /* 0x0001f81601007387 */ /* 0x0001e60000100a00 */
[----:B0-----:R-:W3:Y:S01]  /*86260*/  LDL.LU.64 R22, [R1+0x4fa0] ;  /* 0x004fa00001167983 */ /* 0x001ee20000300a00 */
[----:B------:R-:W2:Y:S02]  /*86270*/  LDL.LU.64 R20, [R1+0x4f98] ;  /* 0x004f980001147983 */ /* 0x000ea40000300a00 */
[----:B----4-:R-:W-:Y:S01]  /*86280*/  IMAD.MOV.U32 R7, RZ, RZ, R28 ;  /* 0x000000ffff077224 */ /* 0x010fe200078e001c */
[----:B--2---:R-:W-:Y:S07]  /*86290*/  HMMA.16816.F32 R8, R12, R20, R8 ;  /* 0x000000140c08723c */ /* 0x004fee0000001808 */
[----:B------:R-:W-:-:S02]  /*862a0*/  IMAD.MOV.U32 R20, RZ, RZ, R2 ;  /* 0x000000ffff147224 */ /* 0x000fc400078e0002 */
[----:B------:R-:W-:Y:S11]  /*862b0*/  IMAD.MOV.U32 R21, RZ, RZ, R19 ;  /* 0x000000ffff157224 */ /* 0x000ff600078e0013 */
[----:B------:R-:W-:Y:S03]  /*862c0*/  @!UPT UIADD3 URZ, URZ, URZ, URZ ;  /* 0x0000003f3f3ff290 */ /* 0x000fe6000fffe03f */
[----:B------:R0:W-:Y:S01]  /*862d0*/  STL.64 [R1+0x1e0], R8 ;  /* 0x0001e00801007387 */ /* 0x0001e20000100a00 */
[----:B------:R-:W-:Y:S02]  /*862e0*/  IMAD.MOV.U32 R0, RZ, RZ, R10 ;  /* 0x000000ffff007224 */ /* 0x000fe400078e000a */
[----:B------:R-:W-:Y:S01]  /*862f0*/  IMAD.MOV.U32 R28, RZ, RZ, R11 ;  /* 0x000000ffff1c7224 */ /* 0x000fe200078e000b */
[----:B0-----:R-:W2:Y:S01]  /*86300*/  LDL.LU R8, [R1+0x1c0] ;  /* 0x0001c00001087983 */ /* 0x001ea20000300800 */
[----:B------:R-:W2:Y:S02]  /*86310*/  LDL.LU R9, [R1+0x1c4] ;  /* 0x0001c40001097983 */ /* 0x000ea40000300800 */
[----:B------:R-:W2:Y:S02]  /*86320*/  LDL.LU R10, [R1+0x1c8] ;  /* 0x0001c800010a7983 */ /* 0x000ea40000300800 */
[----:B------:R-:W2:Y:S01]  /*86330*/  LDL.LU R11, [R1+0x1cc] ;  /* 0x0001cc00010b7983 */ /* 0x000ea20000300800 */
[----:B---3--:R0:W-:Y:S01]  /*86340*/  STL.64 [R1+0x4f48], R22 ;  /* 0x004f481601007387 */ /* 0x0081e20000100a00 */
[----:B------:R-:W3:Y:S02]  /*86350*/  LDL.LU R2, [R1+0x4f94] ;  /* 0x004f940001027983 */ /* 0x000ee40000300800 */
[----:B------:R-:W4:Y:S01]  /*86360*/  LDL.LU R19, [R1+0x4f90] ;  /* 0x004f900001137983 */ /* 0x000f220000300800 */
[----:B------:R-:W-:Y:S01]  /*86370*/  HMMA.16816.F32 R4, R12, R16, R4 ;  /* 0x000000100c04723c */ /* 0x000fe20000001804 */
[----:B0-----:R-:W-:-:S02]  /*86380*/  IMAD.MOV.U32 R22, RZ, RZ, R26 ;  /* 0x000000ffff167224 */ /* 0x001fc400078e001a */
[----:B------:R-:W-:Y:S01]  /*86390*/  IMAD.MOV.U32 R23, RZ, RZ, R27 ;  /* 0x000000ffff177224 */ /* 0x000fe200078e001b */
[----:B------:R-:W2:Y:S01]  /*863a0*/  LDL.LU R26, [R1+0x4f8c] ;  /* 0x004f8c00011a7983 */ /* 0x000ea20000300800 */
[----:B------:R-:W2:Y:S03]  /*863b0*/  LDL.LU R27, [R1+0x4f88] ;  /* 0x004f8800011b7983 */ /* 0x000ea60000300800 */
[----:B------:R0:W-:Y:S01]  /*863c0*/  STL.64 [R1+0x4f58], R22 ;  /* 0x004f581601007387 */ /* 0x0001e20000100a00 */
[----:B------:R1:W-:Y:S11]  /*863d0*/  STL.64 [R1+0x4f50], R20 ;  /* 0x004f501401007387 */ /* 0x0003f60000100a00 */
[----:B------:R-:W-:Y:S04]  /*863e0*/  @!UPT UIADD3 URZ, URZ, URZ, URZ ;  /* 0x0000003f3f3ff290 */ /* 0x000fe8000fffe03f */
[----:B------:R-:W-:Y:S02]  /*863f0*/  IMAD.MOV.U32 R24, RZ, RZ, R4 ;  /* 0x000000ffff187224 */ /* 0x000fe400078e0004 */
[----:B------:R-:W-:Y:S02]  /*86400*/  IMAD.MOV.U32 R25, RZ, RZ, R5 ;  /* 0x000000ffff197224 */ /* 0x000fe400078e0005 */
[----:B0-----:R-:W-:Y:S01]  /*86410*/  IMAD.MOV.U32 R22, RZ, RZ, R3 ;  /* 0x000000ffff167224 */ /* 0x001fe200078e0003 */
[----:B-1----:R-:W2:Y:S01]  /*86420*/  LDL R21, [R1+0xd2c] ;  /* 0x000d2c0001157983 */ /* 0x002ea20000100800 */
[----:B------:R-:W-:Y:S02]  /*86430*/  STL [R1+0x4c94], R28 ;  /* 0x004c941c01007387 */ /* 0x000fe40000100800 */
[----:B------:R-:W-:Y:S02]  /*86440*/  STL [R1+0x4c90], R0 ;  /* 0x004c900001007387 */ /* 0x000fe40000100800 */
[----:B------:R-:W-:-:S02]  /*86450*/  IMAD.MOV.U32 R3, RZ, RZ, R6 ;  /* 0x000000ffff037224 */ /* 0x000fc400078e0006 */
[----:B---3--:R-:W-:Y:S02]  /*86460*/  IMAD.MOV.U32 R23, RZ, RZ, R2 ;  /* 0x000000ffff177224 */ /* 0x008fe400078e0002 */
[----:B------:R-:W-:Y:S02]  /*86470*/  IMAD.MOV.U32 R2, RZ, RZ, R7 ;  /* 0x000000ffff027224 */ /* 0x000fe400078e0007 */
[----:B------:R-:W3:Y:S01]  /*86480*/  LDL.LU.64 R6, [R1+0x4f80] ;  /* 0x004f800001067983 */ /* 0x000ee20000300a00 */
[----:B------:R-:W2:Y:S02]  /*86490*/  LDL.LU.64 R4, [R1+0x4f78] ;  /* 0x004f780001047983 */ /* 0x000ea40000300a00 */
[----:B----4-:R0:W-:Y:S02]  /*864a0*/  STL.64 [R1+0x4f28], R18 ;  /* 0x004f281201007387 */ /* 0x0101e40000100a00 */
[----:B0-----:R-:W4:Y:S04]  /*864b0*/  LDL R18, [R1+0x1a8] ;  /* 0x0001a80001127983 */ /* 0x001f280000100800 */
[----:B------:R-:W4:Y:S01]  /*864c0*/  LDL R19, [R1+0x1ac] ;  /* 0x0001ac0001137983 */ /* 0x000f220000100800 */
[----:B--2---:R-:W-:Y:S03]  /*864d0*/  HMMA.16816.F32 R12, R12, R4, R8 ;  /* 0x000000040c0c723c */ /* 0x004fe60000001808 */
[----:B----4-:R0:W-:Y:S01]  /*864e0*/  STL.64 [R1+0x4f60], R18 ;  /* 0x004f601201007387 */ /* 0x0101e20000100a00 */
[----:B------:R-:W2:Y:S02]  /*864f0*/  LDL.LU R16, [R1+0x5b0] ;  /* 0x0005b00001107983 */ /* 0x000ea40000300800 */
[----:B------:R-:W2:Y:S01]  /*86500*/  LDL.LU R17, [R1+0x5b4] ;  /* 0x0005b40001117983 */ /* 0x000ea20000300800 */
[----:B0-----:R-:W2:Y:S01]  /*86510*/  LDL.LU R18, [R1+0x5b8] ;  /* 0x0005b80001127983 */ /* 0x001ea20000300800 */
[----:B------:R-:W2:Y:S02]  /*86520*/  LDL.LU R19, [R1+0x5bc] ;  /* 0x0005bc0001137983 */ /* 0x000ea40000300800 */
[----:B------:R0:W-:Y:S02]  /*86530*/  STL.64 [R1+0x4da8], R26 ;  /* 0x004da81a01007387 */ /* 0x0001e40000100a00 */
[----:B------:R-:W-:Y:S01]  /*86540*/  STL.64 [R1+0x4da0], R24 ;  /* 0x004da01801007387 */ /* 0x000fe20000100a00 */
[----:B0-----:R-:W4:Y:S01]  /*86550*/  LDL.LU.64 R26, [R1+0x198] ;  /* 0x00019800011a7983 */ /* 0x001f220000300a00 */
[----:B------:R-:W-:Y:S02]  /*86560*/  STL [R1+0x4c9c], R2 ;  /* 0x004c9c0201007387 */ /* 0x000fe40000100800 */
[----:B------:R-:W-:Y:S02]  /*86570*/  STL [R1+0x4c98], R3 ;  /* 0x004c980301007387 */ /* 0x000fe40000100800 */
[----:B------:R-:W2:Y:S01]  /*86580*/  LDL.LU.64 R10, [R1+0x4f70] ;  /* 0x004f7000010a7983 */ /* 0x000ea20000300a00 */
[----:B------:R-:W2:Y:S04]  /*86590*/  LDL.LU.64 R8, [R1+0x4f68] ;  /* 0x004f680001087983 */ /* 0x000ea80000300a00 */
[----:B------:R-:W-:Y:S02]  /*865a0*/  STL.64 [R1+0x1c0], R12 ;  /* 0x0001c00c01007387 */ /* 0x000fe40000100a00 */
[----:B------:R-:W-:Y:S02]  /*865b0*/  STL.64 [R1+0x1c8], R14 ;  /* 0x0001c80e01007387 */ /* 0x000fe40000100a00 */
[----:B------:R-:W0:Y:S04]  /*865c0*/  LDSM.16.MT88.4 R12, [R21+0x20c00] ;  /* 0x020c0000150c783b */ /* 0x000e280000004200 */
[----:B0-----:R-:W-:Y:S01]  /*865d0*/  STL.64 [R1+0x4d68], R14 ;  /* 0x004d680e01007387 */ /* 0x001fe20000100a00 */
[----:B------:R0:W-:Y:S03]  /*865e0*/  STL.64 [R1+0x4d60], R12 ;  /* 0x004d600c01007387 */ /* 0x0001e60000100a00 */
[----:B0-----:R-:W4:Y:S01]  /*865f0*/  LDL.LU R12, [R1+0x590] ;  /* 0x00059000010c7983 */ /* 0x001f220000300800 */
[----:B------:R-:W4:Y:S02]  /*86600*/  LDL.LU R13, [R1+0x594] ;  /* 0x00059400010d7983 */ /* 0x000f240000300800 */
[----:B------:R-:W4:Y:S02]  /*86610*/  LDL.LU R14, [R1+0x598] ;  /* 0x00059800010e7983 */ /* 0x000f240000300800 */
[----:B------:R-:W4:Y:S01]  /*86620*/  LDL.LU R15, [R1+0x59c] ;  /* 0x00059c00010f7983 */ /* 0x000f220000300800 */
[C---:B--2---:R-:W-:Y:S01]  /*86630*/  HMMA.16816.F32 R20, R8.reuse, R22, R16 ;  /* 0x000000160814723c */ /* 0x044fe20000001810 */
[----:B------:R-:W2:Y:S11]  /*86640*/  LDL.LU.64 R18, [R1+0x4f60] ;  /* 0x004f600001127983 */ /* 0x000eb60000300a00 */
[----:B------:R-:W-:Y:S11]  /*86650*/  @!UPT UIADD3 URZ, URZ, URZ, URZ ;  /* 0x0000003f3f3ff290 */ /* 0x000ff6000fffe03f */
[----:B------:R-:W-:Y:S01]  /*86660*/  STL.64 [R1+0x5b0], R20 ;  /* 0x0005b01401007387 */ /* 0x000fe20000100a00 */
[----:B------:R0:W-:Y:S03]  /*86670*/  STL.64 [R1+0x5b8], R22 ;  /* 0x0005b81601007387 */ /* 0x0001e60000100a00 */
[----:B0-----:R-:W2:Y:S01]  /*86680*/  LDL.LU.64 R22, [R1+0x4f58] ;  /* 0x004f580001167983 */ /* 0x001ea20000300a00 */
[----:B------:R-:W2:Y:S02]  /*86690*/  LDL.LU.64 R20, [R1+0x4f50] ;  /* 0x004f500001147983 */ /* 0x000ea40000300a00 */
[C---:B--2---:R-:W-:Y:S01]  /*866a0*/  HMMA.16816.F32 R16, R8.reuse, R18, R20 ;  /* 0x000000120810723c */ /* 0x044fe20000001814 */
[----:B------:R-:W2:Y:S07]  /*866b0*/  LDL.LU.64 R22, [R1+0x4f48] ;  /* 0x004f480001167983 */ /* 0x000eae0000300a00 */
[----:B----4-:R-:W-:Y:S11]  /*866c0*/  HMMA.16816.F32 R12, R8, R26, R12 ;  /* 0x0000001a080c723c */ /* 0x010ff6000000180c */
[----:B------:R-:W-:Y:S05]  /*866d0*/  @!UPT UIADD3 URZ, URZ, URZ, URZ ;  /* 0x0000003f3f3ff290 */ /* 0x000fea000fffe03f */
[----:B------:R-:W-:Y:S02]  /*866e0*/  IMAD.MOV.U32 R21, RZ, RZ, R18 ;  /* 0x000000ffff157224 */ /* 0x000fe400078e0012 */
[----:B------:R-:W-:Y:S01]  /*866f0*/  IMAD.MOV.U32 R20, RZ, RZ, R19 ;  /* 0x000000ffff147224 */ /* 0x000fe200078e0013 */
[----:B------:R-:W-:Y:S01]  /*86700*/  STL.64 [R1+0x5a0], R16 ;  /* 0x0005a01001007387 */ /* 0x000fe20000100a00 */
[----:B------:R-:W4:Y:S03]  /*86710*/  LDL.LU.64 R18, [R1+0x188] ;  /* 0x0001880001127983 */ /* 0x000f260000300a00 */
[----:B--2---:R-:W-:Y:S01]  /*86720*/  STL.64 [R1+0x4d98], R22 ;  /* 0x004d981601007387 */ /* 0x004fe20000100a00 */
[----:B------:R-:W-:Y:S02]  /*86730*/  STL.64 [R1+0x4d90], R20 ;  /* 0x004d901401007387 */ /* 0x000fe40000100a00 */
[----:B------:R0:W-:Y:S02]  /*86740*/  STL.64 [R1+0x590], R12 ;  /* 0x0005900c01007387 */ /* 0x0001e40000100a00 */
[----:B------:R3:W-:Y:S01]  /*86750*/  STL.64 [R1+0x598], R14 ;  /* 0x0005980e01007387 */ /* 0x0007e20000100a00 */
[----:B0-----:R-:W2:Y:S01]  /*86760*/  LDL.LU R12, [R1+0x530] ;  /* 0x00053000010c7983 */ /* 0x001ea20000300800 */
[----:B---3--:R-:W-:-:S02]  /*86770*/  IMAD.MOV.U32 R14, RZ, RZ, R7 ;  /* 0x000000ffff0e7224 */ /* 0x008fc400078e0007 */
[----:B------:R-:W-:Y:S02]  /*86780*/  IMAD.MOV.U32 R15, RZ, RZ, R6 ;  /* 0x000000ffff0f7224 */ /* 0x000fe400078e0006 */
[----:B------:R-:W-:Y:S02]  /*86790*/  IMAD.MOV.U32 R13, RZ, RZ, R29 ;  /* 0x000000ffff0d7224 */ /* 0x000fe400078e001d */
[----:B------:R-:W3:Y:S01]  /*867a0*/  LDL.LU R29, [R1+0x4f40] ;  /* 0x004f4000011d7983 */ /* 0x000ee20000300800 */
[----:B------:R-:W3:Y:S02]  /*867b0*/  LDL.LU R7, [R1+0x4f3c] ;  /* 0x004f3c0001077983 */ /* 0x000ee40000300800 */
[----:B------:R-:W3:Y:S02]  /*867c0*/  LDL.LU R6, [R1+0x4f38] ;  /* 0x004f380001067983 */ /* 0x000ee40000300800 */
[----:B------:R0:W-:Y:S01]  /*867d0*/  STL.64 [R1+0x4ef0], R14 ;  /* 0x004ef00e01007387 */ /* 0x0001e20000100a00 */
[----:B--2---:R-:W-:Y:S01]  /*867e0*/  STL.64 [R1+0x4ee8], R12 ;  /* 0x004ee80c01007387 */ /* 0x004fe20000100a00 */
[----:B0-----:R-:W2:Y:S03]  /*867f0*/  LDL.LU.64 R14, [R1+0x158] ;  /* 0x00015800010e7983 */ /* 0x001ea60000300a00 */
[----:B--2---:R0:W-:Y:S04]  /*86800*/  STL.64 [R1+0x4ef8], R14 ;  /* 0x004ef80e01007387 */ /* 0x0041e80000100a00 */
[----:B0-----:R-:W2:Y:S04]  /*86810*/  LDL.LU.64 R14, [R1+0x168] ;  /* 0x00016800010e7983 */ /* 0x001ea80000300a00 */
[----:B--2---:R0:W-:Y:S04]  /*86820*/  STL.64 [R1+0x4f08], R14 ;  /* 0x004f080e01007387 */ /* 0x0041e80000100a00 */
[----:B0-----:R-:W2:Y:S04]  /*86830*/  LDL.LU.64 R14, [R1+0x178] ;  /* 0x00017800010e7983 */ /* 0x001ea80000300a00 */
[----:B--2---:R0:W-:Y:S01]  /*86840*/  STL.64 [R1+0x4f20], R14 ;  /* 0x004f200e01007387 */ /* 0x0041e20000100a00 */
[----:B------:R-:W4:Y:S02]  /*86850*/  LDL.LU R12, [R1+0x580] ;  /* 0x00058000010c7983 */ /* 0x000f240000300800 */
[----:B------:R-:W4:Y:S01]  /*86860*/  LDL.LU R13, [R1+0x584] ;  /* 0x00058400010d7983 */ /* 0x000f220000300800 */
[----:B0-----:R-:W4:Y:S01]  /*86870*/  LDL.LU R14, [R1+0x588] ;  /* 0x00058800010e7983 */ /* 0x001f220000300800 */
[----:B------:R-:W4:Y:S02]  /*86880*/  LDL.LU R15, [R1+0x58c] ;  /* 0x00058c00010f7983 */ /* 0x000f240000300800 */
[----:B------:R-:W2:Y:S02]  /*86890*/  LDL.LU.64 R22, [R1+0x148] ;  /* 0x0001480001167983 */ /* 0x000ea40000300a00 */
[----:B--2---:R0:W-:Y:S01]  /*868a0*/  STL.64 [R1+0x4f00], R22 ;  /* 0x004f001601007387 */ /* 0x0041e20000100a00 */
[----:B------:R-:W2:Y:S02]  /*868b0*/  LDL.LU R20, [R1+0x560] ;  /* 0x0005600001147983 */ /* 0x000ea40000300800 */
[----:B------:R-:W2:Y:S01]  /*868c0*/  LDL.LU R21, [R1+0x564] ;  /* 0x0005640001157983 */ /* 0x000ea20000300800 */
[----:B0-----:R-:W2:Y:S01]  /*868d0*/  LDL.LU R22, [R1+0x568] ;  /* 0x0005680001167983 */ /* 0x001ea20000300800 */
[----:B------:R-:W2:Y:S01]  /*868e0*/  LDL.LU R23, [R1+0x56c] ;  /* 0x00056c0001177983 */ /* 0x000ea20000300800 */
[----:B----4-:R-:W-:Y:S01]  /*868f0*/  HMMA.16816.F32 R12, R8, R18, R12 ;  /* 0x00000012080c723c */ /* 0x010fe2000000180c */
[----:B------:R-:W-:-:S02]  /*86900*/  IMAD.MOV.U32 R0, RZ, RZ, R27 ;  /* 0x000000ffff007224 */ /* 0x000fc400078e001b */
[----:B------:R-:W-:Y:S02]  /*86910*/  IMAD.MOV.U32 R28, RZ, RZ, R26 ;  /* 0x000000ffff1c7224 */ /* 0x000fe400078e001a */
[----:B------:R-:W-:Y:S02]  /*86920*/  IMAD.MOV.U32 R2, RZ, RZ, R18 ;  /* 0x000000ffff027224 */ /* 0x000fe400078e0012 */
[----:B------:R-:W-:Y:S11]  /*86930*/  IMAD.MOV.U32 R3, RZ, RZ, R19 ;  /* 0x000000ffff037224 */ /* 0x000ff600078e0013 */
[----:B------:R-:W-:Y:S06]  /*86940*/  @!UPT UIADD3 URZ, URZ, URZ, URZ ;  /* 0x0000003f3f3ff290 */ /* 0x000fec000fffe03f */
[----:B------:R-:W-:Y:S02]  /*86950*/  IMAD.MOV.U32 R5, RZ, RZ, R14 ;  /* 0x000000ffff057224 */ /* 0x000fe400078e000e */
[----:B------:R-:W-:Y:S01]  /*86960*/  IMAD.MOV.U32 R4, RZ, RZ, R15 ;  /* 0x000000ffff047224 */ /* 0x000fe200078e000f */
[----:B--2---:R3:W-:Y:S01]  /*86970*/  STL.64 [R1+0x4f18], R22 ;  /* 0x004f181601007387 */ /* 0x0047e20000100a00 */
[----:B------:R0:W-:Y:S02]  /*86980*/  STL.64 [R1+0x4f10], R20 ;  /* 0x004f101401007387 */ /* 0x0001e40000100a00 */
[----:B---3--:R-:W-:Y:S01]  /*86990*/  IMAD.MOV.U32 R22, RZ, RZ, R6 ;  /* 0x000000ffff167224 */ /* 0x008fe200078e0006 */
[----:B0-----:R-:W2:Y:S01]  /*869a0*/  LDL.LU R20, [R1+0x570] ;  /* 0x0005700001147983 */ /* 0x001ea20000300800 */
[----:B------:R-:W2:Y:S02]  /*869b0*/  LDL.LU R21, [R1+0x574] ;  /* 0x0005740001157983 */ /* 0x000ea40000300800 */
[----:B------:R-:W3:Y:S02]  /*869c0*/  LDL.LU R6, [R1+0x4f34] ;  /* 0x004f340001067983 */ /* 0x000ee40000300800 */
[----:B------:R-:W-:-:S02]  /*869d0*/  IMAD.MOV.U32 R23, RZ, RZ, R7 ;  /* 0x000000ffff177224 */ /* 0x000fc400078e0007 */
[----:B------:R-:W3:Y:S01]  /*869e0*/  LDL.LU R7, [R1+0x4f30] ;  /* 0x004f300001077983 */ /* 0x000ee20000300800 */
[----:B------:R-:W4:Y:S02]  /*869f0*/  LDL.LU.64 R26, [R1+0x138] ;  /* 0x00013800011a7983 */ /* 0x000f240000300a00 */
[----:B------:R-:W-:Y:S02]  /*86a00*/  STL [R1+0x4ca4], R0 ;  /* 0x004ca40001007387 */ /* 0x000fe40000100800 */
[----:B------:R-:W-:Y:S01]  /*86a10*/  STL [R1+0x4ca0], R28 ;  /* 0x004ca01c01007387 */ /* 0x000fe20000100800 */
[----:B------:R-:W2:Y:S01]  /*86a20*/  LDL.LU.64 R18, [R1+0x4f28] ;  /* 0x004f280001127983 */ /* 0x000ea20000300a00 */
[----:B------:R-:W2:Y:S02]  /*86a30*/  LDL.LU.64 R14, [R1+0x4f20] ;  /* 0x004f2000010e7983 */ /* 0x000ea40000300a00 */
[----:B------:R-:W-:Y:S02]  /*86a40*/  IMAD.MOV.U32 R17, RZ, RZ, R12 ;  /* 0x000000ffff117224 */ /* 0x000fe400078e000c */
[----:B------:R-:W-:Y:S01]  /*86a50*/  IMAD.MOV.U32 R16, RZ, RZ, R13 ;  /* 0x000000ffff107224 */ /* 0x000fe200078e000d */
[----:B--2---:R-:W-:Y:S01]  /*86a60*/  HMMA.16816.F32 R20, R8, R14, R20 ;  /* 0x0000000e0814723c */ /* 0x004fe20000001814 */
[----:B------:R-:W-:Y:S03]  /*86a70*/  STL.64 [R1+0x4d88], R18 ;  /* 0x004d881201007387 */ /* 0x000fe60000100a00 */
[----:B------:R0:W-:Y:S02]  /*86a80*/  STL.64 [R1+0x4d80], R16 ;  /* 0x004d801001007387 */ /* 0x0001e40000100a00 */
[----:B0-----:R-:W2:Y:S01]  /*86a90*/  LDL.LU R16, [R1+0x540] ;  /* 0x0005400001107983 */ /* 0x001ea20000300800 */
[----:B------:R-:W2:Y:S02]  /*86aa0*/  LDL.LU R17, [R1+0x544] ;  /* 0x0005440001117983 */ /* 0x000ea40000300800 */
[----:B------:R-:W2:Y:S02]  /*86ab0*/  LDL.LU R18, [R1+0x548] ;  /* 0x0005480001127983 */ /* 0x000ea40000300800 */
[----:B------:R-:W2:Y:S01]  /*86ac0*/  LDL.LU R19, [R1+0x54c] ;  /* 0x00054c0001137983 */ /* 0x000ea20000300800 */
[----:B---3--:R-:W-:Y:S01]  /*86ad0*/  STL.64 [R1+0x4d78], R6 ;  /* 0x004d780601007387 */ /* 0x008fe20000100a00 */
[----:B------:R0:W-:Y:S02]  /*86ae0*/  STL.64 [R1+0x4d70], R4 ;  /* 0x004d700401007387 */ /* 0x0001e40000100a00 */
[----:B------:R-:W-:-:S02]  /*86af0*/  IMAD.MOV.U32 R0, RZ, RZ, R14 ;  /* 0x000000ffff007224 */ /* 0x000fc400078e000e */
[----:B------:R-:W-:Y:S01]  /*86b00*/  IMAD.MOV.U32 R28, RZ, RZ, R15 ;  /* 0x000000ffff1c7224 */ /* 0x000fe200078e000f */
[----:B0-----:R-:W3:Y:S01]  /*86b10*/  LDL.LU R4, [R1+0x550] ;  /* 0x0005500001047983 */ /* 0x001ee20000300800 */
[----:B------:R-:W3:Y:S02]  /*86b20*/  LDL.LU R5, [R1+0x554] ;  /* 0x0005540001057983 */ /* 0x000ee40000300800 */
[----:B------:R-:W3:Y:S02]  /*86b30*/  LDL.LU R6, [R1+0x558] ;  /* 0x0005580001067983 */ /* 0x000ee40000300800 */
[----:B------:R-:W-:Y:S01]  /*86b40*/  STL [R1+0x4cac], R3 ;  /* 0x004cac0301007387 */ /* 0x000fe20000100800 */
[----:B------:R-:W-:Y:S01]  /*86b50*/  STL [R1+0x4ca8], R2 ;  /* 0x004ca80201007387 */ /* 0x000fe20000100800 */
[----:B------:R-:W-:Y:S02]  /*86b60*/  STL.64 [R1+0x570], R20 ;  /* 0x0005701401007387 */ /* 0x000fe40000100a00 */
[----:B------:R0:W-:Y:S02]  /*86b70*/  STL.64 [R1+0x578], R22 ;  /* 0x0005781601007387 */ /* 0x0001e40000100a00 */
[----:B0-----:R-:W2:Y:S01]  /*86b80*/  LDL.LU.64 R22, [R1+0x4f18] ;  /* 0x004f180001167983 */ /* 0x001ea20000300a00 */
[----:B------:R-:W2:Y:S02]  /*86b90*/  LDL.LU.64 R20, [R1+0x4f10] ;  /* 0x004f100001147983 */ /* 0x000ea40000300a00 */
[----:B------:R-:W2:Y:S02]  /*86ba0*/  LDL.LU.64 R14, [R1+0x4f08] ;  /* 0x004f0800010e7983 */ /* 0x000ea40000300a00 */
[----:B------:R-:W-:Y:S01]  /*86bb0*/  STL [R1+0x4cb4], R28 ;  /* 0x004cb41c01007387 */ /* 0x000fe20000100800 */
[----:B------:R-:W-:Y:S01]  /*86bc0*/  STL [R1+0x4cb0], R0 ;  /* 0x004cb00001007387 */ /* 0x000fe20000100800 */
[----:B--2---:R-:W-:Y:S01]  /*86bd0*/  HMMA.16816.F32 R20, R8, R14, R20 ;  /* 0x0000000e0814723c */ /* 0x004fe20000001814 */
[----:B------:R-:W-:-:S02]  /*86be0*/  IMAD.MOV.U32 R3, RZ, RZ, R14 ;  /* 0x000000ffff037224 */ /* 0x000fc400078e000e */
[----:B------:R-:W-:Y:S11]  /*86bf0*/  IMAD.MOV.U32 R2, RZ, RZ, R15 ;  /* 0x000000ffff027224 */ /* 0x000ff600078e000f */
[----:B------:R-:W-:Y:S09]  /*86c00*/  @!UPT UIADD3 URZ, URZ, URZ, URZ ;  /* 0x0000003f3f3ff290 */ /* 0x000ff2000fffe03f */
[----:B------:R-:W-:Y:S01]  /*86c10*/  STL.64 [R1+0x560], R20 ;  /* 0x0005601401007387 */ /* 0x000fe20000100a00 */
[----:B------:R0:W-:Y:S03]  /*86c20*/  STL.64 [R1+0x568], R22 ;  /* 0x0005681601007387 */ /* 0x0001e60000100a00 */
[----:B0-----:R-:W2:Y:S01]  /*86c30*/  LDL.LU.64 R22, [R1+0x4f00] ;  /* 0x004f000001167983 */ /* 0x001ea20000300a00 */
[----:B------:R-:W3:Y:S02]  /*86c40*/  LDL.LU.64 R14, [R1+0x4ef8] ;  /* 0x004ef800010e7983 */ /* 0x000ee40000300a00 */
[----:B------:R-:W-:Y:S02]  /*86c50*/  IMAD.MOV.U32 R7, RZ, RZ, R29 ;  /* 0x000000ffff077224 */ /* 0x000fe400078e001d */
[----:B------:R-:W-:Y:S01]  /*86c60*/  STL [R1+0x4cbc], R2 ;  /* 0x004cbc0201007387 */ /* 0x000fe20000100800 */
[----:B------:R-:W-:Y:S04]  /*86c70*/  STL [R1+0x4cb8], R3 ;  /* 0x004cb80301007387 */ /* 0x000fe80000100800 */
[----:B---3--:R-:W-:Y:S01]  /*86c80*/  HMMA.16816.F32 R4, R8, R14, R4 ;  /* 0x0000000e0804723c */ /* 0x008fe20000001804 */
[----:B------:R-:W-:-:S02]  /*86c90*/  IMAD.MOV.U32 R28, RZ, RZ, R14 ;  /* 0x000000ffff1c7224 */ /* 0x000fc400078e000e */
[----:B------:R-:W-:Y:S02]  /*86ca0*/  IMAD.MOV.U32 R0, RZ, RZ, R15 ;  /* 0x000000ffff007224 */ /* 0x000fe400078e000f */
[----:B------:R-:W4:Y:S01]  /*86cb0*/  LDL.LU.64 R14, [R1+0x4ef0] ;  /* 0x004ef000010e7983 */ /* 0x000f220000300a00 */
[----:B------:R-:W4:Y:S11]  /*86cc0*/  LDL.LU.64 R12, [R1+0x4ee8] ;  /* 0x004ee800010c7983 */ /* 0x000f360000300a00 */
[----:B------:R-:W-:Y:S06]  /*86cd0*/  @!UPT UIADD3 URZ, URZ, URZ, URZ ;  /* 0x0000003f3f3ff290 */ /* 0x000fec000fffe03f */
[----:B------:R-:W-:Y:S01]  /*86ce0*/  STL.64 [R1+0x550], R4 ;  /* 0x0005500401007387 */ /* 0x000fe20000100a00 */
[----:B------:R2:W-:Y:S02]  /*86cf0*/  STL [R1+0x558], R6 ;  /* 0x0005580601007387 */ /* 0x0005e40000100800 */
[----:B------:R-:W-:Y:S02]  /*86d00*/  IMAD.MOV.U32 R29, RZ, RZ, R7 ;  /* 0x000000ffff1d7224 */ /* 0x000fe400078e0007 */
[C---:B--2---:R-:W-:Y:S01]  /*86d10*/  HMMA.16816.F32 R4, R8.reuse, R22, R16 ;  /* 0x000000160804723c */ /* 0x044fe20000001810 */
[----:B------:R-:W-:Y:S01]  /*86d20*/  STL [R1+0x4cc4], R0 ;  /* 0x004cc40001007387 */ /* 0x000fe20000100800 */
[----:B------:R-:W-:Y:S02]  /*86d30*/  STL [R1+0x4cc0], R28 ;  /* 0x004cc01c01007387 */ /* 0x000fe40000100800 */
[----:B------:R-:W-:Y:S02]  /*86d40*/  STL [R1+0x49e0], R29 ;  /* 0x0049e01d01007387 */ /* 0x000fe40000100800 */
[----:B------:R-:W-:Y:S11]  /*86d50*/  IMAD.MOV.U32 R3, RZ, RZ, R23 ;  /* 0x000000ffff037224 */ /* 0x000ff600078e0017 */
[----:B------:R-:W-:Y:S06]  /*86d60*/  @!UPT UIADD3 URZ, URZ, URZ, URZ ;  /* 0x0000003f3f3ff290 */ /* 0x000fec000fffe03f */
[----:B------:R-:W-:Y:S01]  /*86d70*/  STL.64 [R1+0x540], R4 ;  /* 0x0005400401007387 */ /* 0x000fe20000100a00 */
[----:B------:R4:W-:Y:S02]  /*86d80*/  STL.64 [R1+0x548], R6 ;  /* 0x0005480601007387 */ /* 0x0009e40000100a00 */
[----:B------:R-:W-:Y:S02]  /*86d90*/  IMAD.MOV.U32 R2, RZ, RZ, R22 ;  /* 0x000000ffff027224 */ /* 0x000fe400078e0016 */
[----:B------:R-:W-:Y:S03]  /*86da0*/  STL [R1+0x4ccc], R3 ;  /* 0x004ccc0301007387 */ /* 0x000fe60000100800 */
[----:B------:R-:W-:Y:S01]  /*86db0*/  STL [R1+0x4cc8], R2 ;  /* 0x004cc80201007387 */ /* 0x000fe20000100800 */
[----:B----4-:R-:W-:Y:S11]  /*86dc0*/  HMMA.16816.F32 R4, R8, R26, R12 ;  /* 0x0000001a0804723c */ /* 0x010ff6000000180c */
[----:B------:R-:W-:Y:S11]  /*86dd0*/  @!UPT UIADD3 URZ, URZ, URZ, URZ ;  /* 0x0000003f3f3ff290 */ /* 0x000ff6000fffe03f */
[----:B------:R-:W-:Y:S01]  /*86de0*/  @!UPT UIADD3 URZ, URZ, URZ, URZ ;  /* 0x0000003f3f3ff290 */ /* 0x000fe2000fffe03f */
[----:B------:R-:W-:Y:S01]  /*86df0*/  STL.64 [R1+0x530], R4 ;  /* 0x0005300401007387 */ /* 0x000fe20000100a00 */
[----:B------:R-:W-:Y:S02]  /*86e00*/  STL [R1+0x538], R6 ;  /* 0x0005380601007387 */ /* 0x000fe40000100800 */
[----:B------:R-:W2:Y:S02]  /*86e10*/  LDL.LU R12, [R1+0x4c0] ;  /* 0x0004c000010c7983 */ /* 0x000ea40000300800 */
[----:B------:R-:W2:Y:S01]  /*86e20*/  LDL.LU R13, [R1+0x4c4] ;  /* 0x0004c400010d7983 */ /* 0x000ea20000300800 */
[----:B------:R-:W3:Y:S01]  /*86e30*/  LDL.LU R14, [R1+0x4c8] ;  /* 0x0004c800010e7983 */ /* 0x000ee20000300800 */
[----:B------:R-:W3:Y:S03]  /*86e40*/  LDL.LU R15, [R1+0x4cc] ;  /* 0x0004cc00010f7983 */ /* 0x000ee60000300800 */
[----:B---3--:R-:W-:Y:S01]  /*86e50*/  STL.64 [R1+0x4e80], R14 ;  /* 0x004e800e01007387 */ /* 0x008fe20000100a00 */
[----:B--2---:R0:W-:Y:S03]  /*86e60*/  STL.64 [R1+0x4e78], R12 ;  /* 0x004e780c01007387 */ /* 0x0041e60000100a00 */
[----:B0-----:R-:W2:Y:S01]  /*86e70*/  LDL.LU R12, [R1+0x4e0] ;  /* 0x0004e000010c7983 */ /* 0x001ea20000300800 */
[----:B------:R-:W2:Y:S02]  /*86e80*/  LDL.LU R13, [R1+0x4e4] ;  /* 0x0004e400010d7983 */ /* 0x000ea40000300800 */
[----:B------:R-:W3:Y:S02]  /*86e90*/  LDL.LU R14, [R1+0x4e8] ;  /* 0x0004e800010e7983 */ /* 0x000ee40000300800 */
[----:B------:R-:W3:Y:S02]  /*86ea0*/  LDL.LU R15, [R1+0x4ec] ;  /* 0x0004ec00010f7983 */ /* 0x000ee40000300800 */
[----:B---3--:R0:W-:Y:S01]  /*86eb0*/  STL.64 [R1+0x4e90], R14 ;  /* 0x004e900e01007387 */ /* 0x0081e20000100a00 */
[----:B--2---:R1:W-:Y:S03]  /*86ec0*/  STL.64 [R1+0x4e88], R12 ;  /* 0x004e880c01007387 */ /* 0x0043e60000100a00 */
[----:B0-----:R-:W2:Y:S04]  /*86ed0*/  LDL.LU.64 R14, [R1+0xf8] ;  /* 0x0000f800010e7983 */ /* 0x001ea80000300a00 */
[----:B--2---:R0:W-:Y:S01]  /*86ee0*/  STL.64 [R1+0x4ea0], R14 ;  /* 0x004ea00e01007387 */ /* 0x0041e20000100a00 */
[----:B-1----:R-:W2:Y:S02]  /*86ef0*/  LDL.LU R12, [R1+0x500] ;  /* 0x00050000010c7983 */ /* 0x002ea40000300800 */
[----:B------:R-:W2:Y:S01]  /*86f00*/  LDL.LU R13, [R1+0x504] ;  /* 0x00050400010d7983 */ /* 0x000ea20000300800 */
[----:B0-----:R-:W3:Y:S01]  /*86f10*/  LDL.LU R14, [R1+0x508] ;  /* 0x00050800010e7983 */ /* 0x001ee20000300800 */
[----:B------:R-:W3:Y:S03]  /*86f20*/  LDL.LU R15, [R1+0x50c] ;  /* 0x00050c00010f7983 */ /* 0x000ee60000300800 */
[----:B---3--:R0:W-:Y:S01]  /*86f30*/  STL.64 [R1+0x4ec0], R14 ;  /* 0x004ec00e01007387 */ /* 0x0081e20000100a00 */
[----:B--2---:R-:W-:Y:S03]  /*86f40*/  STL.64 [R1+0x4eb8], R12 ;  /* 0x004eb80c01007387 */ /* 0x004fe60000100a00 */
[----:B0-----:R-:W2:Y:S01]  /*86f50*/  LDL.LU.64 R14, [R1+0x118] ;  /* 0x00011800010e7983 */ /* 0x001ea20000300a00 */
[----:B------:R-:W-:-:S03]  /*86f60*/  IMAD.MOV.U32 R29, RZ, RZ, R7 ;  /* 0x000000ffff1d7224 */ /* 0x000fc600078e0007 */
[----:B--2---:R0:W-:Y:S04]  /*86f70*/  STL.64 [R1+0x4ed0], R14 ;  /* 0x004ed00e01007387 */ /* 0x0041e80000100a00 */
[----:B0-----:R-:W2:Y:S01]  /*86f80*/  LDL.LU.64 R14, [R1+0x128] ;  /* 0x00012800010e7983 */ /* 0x001ea20000300a00 */
[----:B------:R-:W3:Y:S03]  /*86f90*/  LDL.LU.64 R6, [R1+0xe8] ;  /* 0x0000e80001067983 */ /* 0x000ee60000300a00 */
[----:B---3--:R0:W-:Y:S01]  /*86fa0*/  STL.64 [R1+0x4e98], R6 ;  /* 0x004e980601007387 */ /* 0x0081e20000100a00 */
[----:B------:R-:W3:Y:S02]  /*86fb0*/  LDL.LU R4, [R1+0x4f0] ;  /* 0x0004f00001047983 */ /* 0x000ee40000300800 */
[----:B------:R-:W3:Y:S01]  /*86fc0*/  LDL.LU R5, [R1+0x4f4] ;  /* 0x0004f40001057983 */ /* 0x000ee20000300800 */
[----:B0-----:R-:W4:Y:S01]  /*86fd0*/  LDL.LU R6, [R1+0x4f8] ;  /* 0x0004f80001067983 */ /* 0x001f220000300800 */
[----:B------:R-:W4:Y:S03]  /*86fe0*/  LDL.LU R7, [R1+0x4fc] ;  /* 0x0004fc0001077983 */ /* 0x000f260000300800 */
[----:B----4-:R0:W-:Y:S01]  /*86ff0*/  STL.64 [R1+0x4eb0], R6 ;  /* 0x004eb00601007387 */ /* 0x0101e20000100a00 */
[----:B---3--:R1:W-:Y:S03]  /*87000*/  STL.64 [R1+0x4ea8], R4 ;  /* 0x004ea80401007387 */ /* 0x0083e60000100a00 */
[----:B0-----:R-:W3:Y:S04]  /*87010*/  LDL.LU.64 R6, [R1+0x108] ;  /* 0x0001080001067983 */ /* 0x001ee80000300a00 */
[----:B---3--:R0:W-:Y:S01]  /*87020*/  STL.64 [R1+0x4ec8], R6 ;  /* 0x004ec80601007387 */ /* 0x0081e20000100a00 */
[----:B-1----:R-:W3:Y:S02]  /*87030*/  LDL.LU R4, [R1+0x510] ;  /* 0x0005100001047983 */ /* 0x002ee40000300800 */
[----:B------:R-:W3:Y:S01]  /*87040*/  LDL.LU R5, [R1+0x514] ;  /* 0x0005140001057983 */ /* 0x000ee20000300800 */
[----:B0-----:R-:W4:Y:S01]  /*87050*/  LDL.LU R6, [R1+0x518] ;  /* 0x0005180001067983 */ /* 0x001f220000300800 */
[----:B------:R-:W4:Y:S03]  /*87060*/  LDL.LU R7, [R1+0x51c] ;  /* 0x00051c0001077983 */ /* 0x000f260000300800 */
[----:B----4-:R-:W-:Y:S01]  /*87070*/  STL.64 [R1+0x4ee0], R6 ;  /* 0x004ee00601007387 */ /* 0x010fe20000100a00 */
[----:B---3--:R0:W-:Y:S03]  /*87080*/  STL.64 [R1+0x4ed8], R4 ;  /* 0x004ed80401007387 */ /* 0x0081e60000100a00 */
[----:B0-----:R-:W3:Y:S01]  /*87090*/  LDL.LU R4, [R1+0x520] ;  /* 0x0005200001047983 */ /* 0x001ee20000300800 */
[----:B------:R-:W3:Y:S02]  /*870a0*/  LDL.LU R5, [R1+0x524] ;  /* 0x0005240001057983 */ /* 0x000ee40000300800 */
[----:B------:R-:W3:Y:S02]  /*870b0*/  LDL.LU R6, [R1+0x528] ;  /* 0x0005280001067983 */ /* 0x000ee40000300800 */
[----:B------:R-:W3:Y:S01]  /*870c0*/  LDL.LU R7, [R1+0x52c] ;  /* 0x00052c0001077983 */ /* 0x000ee20000300800 */
[----:B------:R-:W4:Y:S01]  /*870d0*/  LDL.LU R16, [R1+0x4d0] ;  /* 0x0004d00001107983 */ /* 0x000f220000300800 */
[----:B------:R-:W-:-:S02]  /*870e0*/  IMAD.MOV.U32 R28, RZ, RZ, R27 ;  /* 0x000000ffff1c7224 */ /* 0x000fc400078e001b */
[----:B------:R-:W4:Y:S02]  /*870f0*/  LDL.LU R17, [R1+0x4d4] ;  /* 0x0004d40001117983 */ /* 0x000f240000300800 */
[----:B------:R-:W-:Y:S01]  /*87100*/  IMAD.MOV.U32 R0, RZ, RZ, R26 ;  /* 0x000000ffff007224 */ /* 0x000fe200078e001a */
[----:B------:R-:W4:Y:S01]  /*87110*/  LDL.LU R18, [R1+0x4d8] ;  /* 0x0004d80001127983 */ /* 0x000f220000300800 */
[----:B------:R-:W4:Y:S02]  /*87120*/  LDL.LU R19, [R1+0x4dc] ;  /* 0x0004dc0001137983 */ /* 0x000f240000300800 */
[----:B------:R-:W4:Y:S02]  /*87130*/  LDL.LU.64 R22, [R1+0xd8] ;  /* 0x0000d80001167983 */ /* 0x000f240000300a00 */
[----:B------:R-:W4:Y:S01]  /*87140*/  LDL.LU.64 R26, [R1+0xc8] ;  /* 0x0000c800011a7983 */ /* 0x000f220000300a00 */
[----:B------:R-:W-:Y:S01]  /*87150*/  STL [R1+0x4cd4], R28 ;  /* 0x004cd41c01007387 */ /* 0x000fe20000100800 */
[----:B------:R-:W-:Y:S02]  /*87160*/  STL [R1+0x4cd0], R0 ;  /* 0x004cd00001007387 */ /* 0x000fe40000100800 */
[----:B------:R-:W-:Y:S02]  /*87170*/  STL [R1+0x49e4], R29 ;  /* 0x0049e41d01007387 */ /* 0x000fe40000100800 */
[----:B--2---:R-:W-:-:S02]  /*87180*/  IMAD.MOV.U32 R3, RZ, RZ, R14 ;  /* 0x000000ffff037224 */ /* 0x004fc400078e000e */
[----:B------:R-:W-:Y:S01]  /*87190*/  IMAD.MOV.U32 R2, RZ, RZ, R15 ;  /* 0x000000ffff027224 */ /* 0x000fe200078e000f */
[C---:B---3--:R-:W-:Y:S11]  /*871a0*/  HMMA.16816.F32 R4, R8.reuse, R14, R4 ;  /* 0x0000000e0804723c */ /* 0x048ff60000001804 */
[----:B------:R-:W-:Y:S11]  /*871b0*/  @!UPT UIADD3 URZ, URZ, URZ, URZ ;  /* 0x0000003f3f3ff290 */ /* 0x000ff6000fffe03f */
[----:B------:R-:W-:Y:S01]  /*871c0*/  @!UPT UIADD3 URZ, URZ, URZ, URZ ;  /* 0x0000003f3f3ff290 */ /* 0x000fe2000fffe03f */
[----:B------:R-:W-:Y:S01]  /*871d0*/  STL.64 [R1+0x520], R4 ;  /* 0x0005200401007387 */ /* 0x000fe20000100a00 */
[----:B------:R0:W-:Y:S03]  /*871e0*/  STL.64 [R1+0x528], R6 ;  /* 0x0005280601007387 */ /* 0x0001e60000100a00 */
        /* <DEDUP_REMOVED lines=18> */
[----:B------:R-:W-:Y:S02]  /*87310*/  IMAD.MOV.U32 R3, RZ, RZ, R7 ;  /* 0x000000ffff037224 */ /* 0x000fe400078e0007 */
[----:B------:R-:W2:Y:S01]  /*87320*/  LDL.LU.64 R6, [R1+0x4eb0] ;  /* 0x004eb00001067983 */ /* 0x000ea20000300a00 */
[----:B------:R-:W2:Y:S11]  /*87330*/  LDL.LU.64 R4, [R1+0x4ea8] ;  /* 0x004ea80001047983 */ /* 0x000eb60000300a00 */
[----:B------:R-:W-:Y:S06]  /*87340*/  @!UPT UIADD3 URZ, URZ, URZ, URZ ;  /* 0x0000003f3f3ff290 */ /* 0x000fec000fffe03f */
[----:B------:R-:W-:Y:S01]  /*87350*/  STL.64 [R1+0x500], R12 ;  /* 0x0005000c01007387 */ /* 0x000fe20000100a00 */
[----:B------:R0:W-:Y:S02]  /*87360*/  STL [R1+0x508], R14 ;  /* 0x0005080e01007387 */ /* 0x0001e40000100800 */
[----:B------:R-:W-:Y:S02]  /*87370*/  IMAD.MOV.U32 R29, RZ, RZ, R15 ;  /* 0x000000ffff1d7224 */ /* 0x000fe400078e000f */
[----:B0-----:R-:W2:Y:S03]  /*87380*/  LDL.LU.64 R14, [R1+0x4ea0] ;  /* 0x004ea000010e7983 */ /* 0x001ea60000300a00 */
[----:B------:R-:W-:Y:S02]  /*87390*/  STL [R1+0x4cf0], R29 ;  /* 0x004cf01d01007387 */ /* 0x000fe40000100800 */
[----:B------:R-:W-:Y:S02]  /*873a0*/  STL [R1+0x4cec], R3 ;  /* 0x004cec0301007387 */ /* 0x000fe40000100800 */
        /* <DEDUP_REMOVED lines=12> */
[C---:B--2---:R-:W-:Y:S11]  /*87470*/  HMMA.16816.F32 R12, R8.reuse, R6, R12 ;  /* 0x00000006080c723c */ /* 0x044ff6000000180c */
[----:B------:R-:W-:Y:S11]  /*87480*/  @!UPT UIADD3 URZ, URZ, URZ, URZ ;  /* 0x0000003f3f3ff290 */ /* 0x000ff6000fffe03f */
[----:B------:R-:W-:Y:S01]  /*87490*/  @!UPT UIADD3 URZ, URZ, URZ, URZ ;  /* 0x0000003f3f3ff290 */ /* 0x000fe2000fffe03f */
[----:B------:R-:W-:Y:S01]  /*874a0*/  STL.64 [R1+0x4e0], R12 ;  /* 0x0004e00c01007387 */ /* 0x000fe20000100a00 */
[----:B------:R0:W-:Y:S03]  /*874b0*/  STL.64 [R1+0x4e8], R14 ;  /* 0x0004e80e01007387 */ /* 0x0001e60000100a00 */
[----:B0-----:R-:W2:Y:S01]  /*874c0*/  LDL.LU.64 R14, [R1+0x4e80] ;  /* 0x004e8000010e7983 */ /* 0x001ea20000300a00 */
[----:B------:R-:W2:Y:S02]  /*874d0*/  LDL.LU.64 R12, [R1+0x4e78] ;  /* 0x004e7800010c7983 */ /* 0x000ea40000300a00 */
[----:B------:R-:W-:Y:S02]  /*874e0*/  IMAD.MOV.U32 R3, RZ, RZ, R6 ;  /* 0x000000ffff037224 */ /* 0x000fe400078e0006 */
[----:B------:R-:W-:Y:S02]  /*874f0*/  IMAD.MOV.U32 R2, RZ, RZ, R7 ;  /* 0x000000ffff027224 */ /* 0x000fe400078e0007 */
[C---:B----4-:R-:W-:Y:S03]  /*87500*/  HMMA.16816.F32 R4, R8.reuse, R22, R16 ;  /* 0x000000160804723c */ /* 0x050fe60000001810 */
[----:B------:R-:W-:Y:S01]  /*87510*/  STL [R1+0x4d00], R2 ;  /* 0x004d000201007387 */ /* 0x000fe20000100800 */
        /* <DEDUP_REMOVED lines=8> */
[----:B--2---:R-:W-:Y:S11]  /*875a0*/  HMMA.16816.F32 R4, R8, R26, R12 ;  /* 0x0000001a0804723c */ /* 0x004ff6000000180c */
[----:B------:R-:W-:Y:S11]  /*875b0*/  @!UPT UIADD3 URZ, URZ, URZ, URZ ;  /* 0x0000003f3f3ff290 */ /* 0x000ff6000fffe03f */
[----:B------:R-:W-:Y:S01]  /*875c0*/  @!UPT UIADD3 URZ, URZ, URZ, URZ ;  /* 0x0000003f3f3ff290 */ /* 0x000fe2000fffe03f */
[----:B------:R-:W-:Y:S01]  /*875d0*/  STL.64 [R1+0x4c0], R4 ;  /* 0x0004c00401007387 */ /* 0x000fe20000100a00 */
[----:B------:R0:W-:Y:S03]  /*875e0*/  STL.64 [R1+0x4c8], R6 ;  /* 0x0004c80601007387 */ /* 0x0001e60000100a00 */
[----:B0-----:R-:W2:Y:S04]  /*875f0*/  LDL.LU.64 R6, [R1+0x78] ;  /* 0x0000780001067983 */ /* 0x001ea80000300a00 */
[----:B--2---:R0:W-:Y:S04]  /*87600*/  STL.64 [R1+0x4e18], R6 ;  /* 0x004e180601007387 */ /* 0x0041e80000100a00 */
[----:B0-----:R-:W2:Y:S04]  /*87610*/  LDL.LU.64 R6, [R1+0x88] ;  /* 0x0000880001067983 */ /* 0x001ea80000300a00 */
[----:B--2---:R0:W-:Y:S01]  /*87620*/  STL.64 [R1+0x4e30], R6 ;  /* 0x004e300601007387 */ /* 0x0041e20000100a00 */
[----:B------:R-:W2:Y:S02]  /*87630*/  LDL.LU R16, [R1+0x460] ;  /* 0x0004600001107983 */ /* 0x000ea40000300800 */
[----:B------:R-:W2:Y:S02]  /*87640*/  LDL.LU R17, [R1+0x464] ;  /* 0x0004640001117983 */ /* 0x000ea40000300800 */
[----:B------:R-:W3:Y:S01]  /*87650*/  LDL.LU R18, [R1+0x468] ;  /* 0x0004680001127983 */ /* 0x000ee20000300800 */
[----:B------:R-:W3:Y:S04]  /*87660*/  LDL.LU R19, [R1+0x46c] ;  /* 0x00046c0001137983 */ /* 0x000ee80000300800 */
[----:B0-----:R-:W4:Y:S04]  /*87670*/  LDL.LU.64 R6, [R1+0x98] ;  /* 0x0000980001067983 */ /* 0x001f280000300a00 */
[----:B----4-:R0:W-:Y:S04]  /*87680*/  STL.64 [R1+0x4e48], R6 ;  /* 0x004e480601007387 */ /* 0x0101e80000100a00 */
[----:B0-----:R-:W4:Y:S04]  /*87690*/  LDL.LU.64 R6, [R1+0xa8] ;  /* 0x0000a80001067983 */ /* 0x001f280000300a00 */
[----:B----4-:R0:W-:Y:S04]  /*876a0*/  STL.64 [R1+0x4e60], R6 ;  /* 0x004e600601007387 */ /* 0x0101e80000100a00 */
[----:B0-----:R-:W4:Y:S01]  /*876b0*/  LDL.LU.64 R6, [R1+0xb8] ;  /* 0x0000b80001067983 */ /* 0x001f220000300a00 */
[----:B---3--:R-:W-:Y:S02]  /*876c0*/  STL.64 [R1+0x4e10], R18 ;  /* 0x004e101201007387 */ /* 0x008fe40000100a00 */
[----:B--2---:R0:W-:Y:S02]  /*876d0*/  STL.64 [R1+0x4e08], R16 ;  /* 0x004e081001007387 */ /* 0x0041e40000100a00 */
[----:B0-----:R-:W2:Y:S01]  /*876e0*/  LDL.LU R16, [R1+0x470] ;  /* 0x0004700001107983 */ /* 0x001ea20000300800 */
[----:B------:R-:W2:Y:S02]  /*876f0*/  LDL.LU R17, [R1+0x474] ;  /* 0x0004740001117983 */ /* 0x000ea40000300800 */
[----:B------:R-:W3:Y:S02]  /*87700*/  LDL.LU R18, [R1+0x478] ;  /* 0x0004780001127983 */ /* 0x000ee40000300800 */
[----:B------:R-:W3:Y:S02]  /*87710*/  LDL.LU R19, [R1+0x47c] ;  /* 0x00047c0001137983 */ /* 0x000ee40000300800 */
[----:B---3--:R-:W-:Y:S01]  /*87720*/  STL.64 [R1+0x4e28], R18 ;  /* 0x004e281201007387 */ /* 0x008fe20000100a00 */
[----:B--2---:R0:W-:Y:S03]  /*87730*/  STL.64 [R1+0x4e20], R16 ;  /* 0x004e201001007387 */ /* 0x0041e60000100a00 */
        /* <DEDUP_REMOVED lines=20> */
[----:B------:R-:W2:Y:S02]  /*87880*/  LDL.LU R18, [R1+0x4b8] ;  /* 0x0004b80001127983 */ /* 0x000ea40000300800 */
[----:B------:R-:W2:Y:S01]  /*87890*/  LDL.LU R19, [R1+0x4bc] ;  /* 0x0004bc0001137983 */ /* 0x000ea20000300800 */
[----:B------:R-:W3:Y:S01]  /*878a0*/  LDL.LU.64 R22, [R1+0x68] ;  /* 0x0000680001167983 */ /* 0x000ee20000300a00 */
[----:B------:R-:W-:-:S02]  /*878b0*/  IMAD.MOV.U32 R28, RZ, RZ, R27 ;  /* 0x000000ffff1c7224 */ /* 0x000fc400078e001b */
[----:B------:R-:W3:Y:S02]  /*878c0*/  LDL.LU R12, [R1+0x450] ;  /* 0x00045000010c7983 */ /* 0x000ee40000300800 */
[----:B------:R-:W-:Y:S01]  /*878d0*/  IMAD.MOV.U32 R3, RZ, RZ, R26 ;  /* 0x000000ffff037224 */ /* 0x000fe200078e001a */
[----:B------:R-:W3:Y:S01]  /*878e0*/  LDL.LU R13, [R1+0x454] ;  /* 0x00045400010d7983 */ /* 0x000ee20000300800 */
[----:B------:R-:W3:Y:S02]  /*878f0*/  LDL.LU R14, [R1+0x458] ;  /* 0x00045800010e7983 */ /* 0x000ee40000300800 */
[----:B------:R-:W3:Y:S02]  /*87900*/  LDL.LU R15, [R1+0x45c] ;  /* 0x00045c00010f7983 */ /* 0x000ee40000300800 */
[----:B------:R-:W3:Y:S01]  /*87910*/  LDL.LU.64 R26, [R1+0x58] ;  /* 0x00005800011a7983 */ /* 0x000ee20000300a00 */
[----:B------:R-:W-:Y:S01]  /*87920*/  STL [R1+0x4d10], R28 ;  /* 0x004d101c01007387 */ /* 0x000fe20000100800 */
[----:B------:R-:W-:Y:S02]  /*87930*/  STL [R1+0x4d0c], R3 ;  /* 0x004d0c0301007387 */ /* 0x000fe40000100800 */
[----:B----4-:R-:W-:-:S02]  /*87940*/  IMAD.MOV.U32 R0, RZ, RZ, R6 ;  /* 0x000000ffff007224 */ /* 0x010fc400078e0006 */
[----:B------:R-:W-:Y:S01]  /*87950*/  IMAD.MOV.U32 R2, RZ, RZ, R7 ;  /* 0x000000ffff027224 */ /* 0x000fe200078e0007 */
[C---:B--2---:R-:W-:Y:S11]  /*87960*/  HMMA.16816.F32 R16, R8.reuse, R6, R16 ;  /* 0x000000060810723c */ /* 0x044ff60000001810 */
        /* <DEDUP_REMOVED lines=42> */
[----:B--2---:R-:W-:Y:S11]  /*87c10*/  HMMA.16816.F32 R16, R8, R6, R16 ;  /* 0x000000060810723c */ /* 0x004ff60000001810 */
[----:B------:R-:W-:Y:S11]  /*87c20*/  @!UPT UIADD3 URZ, URZ, URZ, URZ ;  /* 0x0000003f3f3ff290 */ /* 0x000ff6000fffe03f */
[----:B------:R-:W-:Y:S01]  /*87c30*/  @!UPT UIADD3 URZ, URZ, URZ, URZ ;  /* 0x0000003f3f3ff290 */ /* 0x000fe2000fffe03f */
[----:B------:R-:W-:Y:S01]  /*87c40*/  STL.64 [R1+0x470], R16 ;  /* 0x0004701001007387 */ /* 0x000fe20000100a00 */
[----:B------:R0:W-:Y:S03]  /*87c50*/  STL.64 [R1+0x478], R18 ;  /* 0x0004781201007387 */ /* 0x0001e60000100a00 */
[----:B0-----:R-:W2:Y:S01]  /*87c60*/  LDL.LU.64 R18, [R1+0x4e10] ;  /* 0x004e100001127983 */ /* 0x001ea20000300a00 */
[----:B------:R-:W2:Y:S02]  /*87c70*/  LDL.LU.64 R16, [R1+0x4e08] ;  /* 0x004e080001107983 */ /* 0x000ea40000300a00 */
[----:B------:R-:W-:Y:S02]  /*87c80*/  IMAD.MOV.U32 R0, RZ, RZ, R6 ;  /* 0x000000ffff007224 */ /* 0x000fe400078e0006 */
[----:B------:R-:W-:-:S05]  /*87c90*/  IMAD.MOV.U32 R29, RZ, RZ, R7 ;  /* 0x000000ffff1d7224 */ /* 0x000fca00078e0007 */
[----:B------:R-:W-:Y:S01]  /*87ca0*/  STL [R1+0x4d38], R29 ;  /* 0x004d381d01007387 */ /* 0x000fe20000100800 */
[----:B------:R-:W-:Y:S02]  /*87cb0*/  STL [R1+0x4d34], R0 ;  /* 0x004d340001007387 */ /* 0x000fe40000100800 */
[----:B---3--:R-:W-:Y:S02]  /*87cc0*/  IMAD.MOV.U32 R28, RZ, RZ, R23 ;  /* 0x000000ffff1c7224 */ /* 0x008fe400078e0017 */
[----:B------:R-:W-:Y:S01]  /*87cd0*/  IMAD.MOV.U32 R3, RZ, RZ, R22 ;  /* 0x000000ffff037224 */ /* 0x000fe200078e0016 */
[C---:B--2---:R-:W-:Y:S11]  /*87ce0*/  HMMA.16816.F32 R4, R8.reuse, R22, R16 ;  /* 0x000000160804723c */ /* 0x044ff60000001810 */
[----:B------:R-:W-:Y:S11]  /*87cf0*/  @!UPT UIADD3 URZ, URZ, URZ, URZ ;  /* 0x0000003f3f3ff290 */ /* 0x000ff6000fffe03f */
[----:B------:R-:W-:Y:S01]  /*87d00*/  @!UPT UIADD3 URZ, URZ, URZ, URZ ;  /* 0x0000003f3f3ff290 */ /* 0x000fe2000fffe03f */
[----:B------:R-:W-:Y:S01]  /*87d10*/  STL.64 [R1+0x460], R4 ;  /* 0x0004600401007387 */ /* 0x000fe20000100a00 */
[----:B------:R0:W-:Y:S02]  /*87d20*/  STL.64 [R1+0x468], R6 ;  /* 0x0004680601007387 */ /* 0x0001e40000100a00 */
[----:B0-----:R-:W-:Y:S01]  /*87d30*/  HMMA.16816.F32 R4, R8, R26, R12 ;  /* 0x0000001a0804723c */ /* 0x001fe2000000180c */
[----:B------:R-:W-:Y:S01]  /*87d40*/  STL [R1+0x4d40], R28 ;  /* 0x004d401c01007387 */ /* 0x000fe20000100800 */
[----:B------:R-:W-:Y:S11]  /*87d50*/  STL [R1+0x4d3c], R3 ;  /* 0x004d3c0301007387 */ /* 0x000ff60000100800 */
[----:B------:R-:W-:Y:S10]  /*87d60*/  @!UPT UIADD3 URZ, URZ, URZ, URZ ;  /* 0x0000003f3f3ff290 */ /* 0x000ff4000fffe03f */
[----:B------:R-:W-:Y:S01]  /*87d70*/  STL.64 [R1+0x450], R4 ;  /* 0x0004500401007387 */ /* 0x000fe20000100a00 */
[----:B------:R-:W-:Y:S02]  /*87d80*/  STL.64 [R1+0x458], R6 ;  /* 0x0004580601007387 */ /* 0x000fe40000100a00 */
[----:B------:R-:W2:Y:S02]  /*87d90*/  LDL.LU R20, [R1+0x3f0] ;  /* 0x0003f00001147983 */ /* 0x000ea40000300800 */
[----:B------:R-:W2:Y:S01]  /*87da0*/  LDL.LU R21, [R1+0x3f4] ;  /* 0x0003f40001157983 */ /* 0x000ea20000300800 */
[----:B------:R-:W3:Y:S01]  /*87db0*/  LDL.LU R22, [R1+0x3f8] ;  /* 0x0003f80001167983 */ /* 0x000ee20000300800 */
[----:B------:R-:W3:Y:S02]  /*87dc0*/  LDL.LU R23, [R1+0x3fc] ;  /* 0x0003fc0001177983 */ /* 0x000ee40000300800 */
[----:B------:R-:W4:Y:S02]  /*87dd0*/  LDL.LU R16, [R1+0x440] ;  /* 0x0004400001107983 */ /* 0x000f240000300800 */
[----:B------:R-:W4:Y:S01]  /*87de0*/  LDL.LU R17, [R1+0x444] ;  /* 0x0004440001117983 */ /* 0x000f220000300800 */
[----:B------:R-:W4:Y:S01]  /*87df0*/  LDL.LU R18, [R1+0x448] ;  /* 0x0004480001127983 */ /* 0x000f220000300800 */
[----:B------:R-:W4:Y:S02]  /*87e00*/  LDL.LU R19, [R1+0x44c] ;  /* 0x00044c0001137983 */ /* 0x000f240000300800 */
[----:B------:R-:W4:Y:S01]  /*87e10*/  LDL.LU.64 R14, [R1+0x48] ;  /* 0x00004800010e7983 */ /* 0x000f220000300a00 */
[----:B---3--:R-:W-:Y:S01]  /*87e20*/  STL.64 [R1+0x4db8], R22 ;  /* 0x004db81601007387 */ /* 0x008fe20000100a00 */
[----:B--2---:R0:W-:Y:S03]  /*87e30*/  STL.64 [R1+0x4db0], R20 ;  /* 0x004db01401007387 */ /* 0x0041e60000100a00 */
[----:B0-----:R-:W2:Y:S01]  /*87e40*/  LDL.LU R20, [R1+0x400] ;  /* 0x0004000001147983 */ /* 0x001ea20000300800 */
[----:B------:R-:W2:Y:S02]  /*87e50*/  LDL.LU R21, [R1+0x404] ;  /* 0x0004040001157983 */ /* 0x000ea40000300800 */
[----:B------:R-:W3:Y:S02]  /*87e60*/  LDL.LU R22, [R1+0x408] ;  /* 0x0004080001167983 */ /* 0x000ee40000300800 */
[----:B------:R-:W3:Y:S02]  /*87e70*/  LDL.LU R23, [R1+0x40c] ;  /* 0x00040c0001177983 */ /* 0x000ee40000300800 */
[----:B---3--:R0:W-:Y:S01]  /*87e80*/  STL.64 [R1+0x4dc8], R22 ;  /* 0x004dc81601007387 */ /* 0x0081e20000100a00 */
[----:B--2---:R-:W-:Y:S03]  /*87e90*/  STL.64 [R1+0x4dc0], R20 ;  /* 0x004dc01401007387 */ /* 0x004fe60000100a00 */
[----:B0-----:R-:W2:Y:S04]  /*87ea0*/  LDL.LU.64 R22, [R1+0x18] ;  /* 0x0000180001167983 */ /* 0x001ea80000300a00 */
[----:B--2---:R0:W-:Y:S04]  /*87eb0*/  STL.64 [R1+0x4dd8], R22 ;  /* 0x004dd81601007387 */ /* 0x0041e80000100a00 */
[----:B0-----:R-:W2:Y:S01]  /*87ec0*/  LDL.LU.64 R22, [R1+0x28] ;  /* 0x0000280001167983 */ /* 0x001ea20000300a00 */
[----:B------:R-:W-:-:S02]  /*87ed0*/  IMAD.MOV.U32 R0, RZ, RZ, R26 ;  /* 0x000000ffff007224 */ /* 0x000fc400078e001a */
[----:B------:R-:W-:Y:S01]  /*87ee0*/  IMAD.MOV.U32 R2, RZ, RZ, R27 ;  /* 0x000000ffff027224 */ /* 0x000fe200078e001b */
[----:B--2---:R0:W-:Y:S04]  /*87ef0*/  STL.64 [R1+0x4df0], R22 ;  /* 0x004df01601007387 */ /* 0x0041e80000100a00 */
[----:B0-----:R-:W2:Y:S01]  /*87f00*/  LDL.LU.64 R22, [R1+0x38] ;  /* 0x0000380001167983 */ /* 0x001ea20000300a00 */
[----:B------:R-:W3:Y:S03]  /*87f10*/  LDL.LU.64 R26, [R1+0x8] ;  /* 0x00000800011a7983 */ /* 0x000ee60000300a00 */
[----:B---3--:R0:W-:Y:S01]  /*87f20*/  STL.64 [R1+0x4dd0], R26 ;  /* 0x004dd01a01007387 */ /* 0x0081e20000100a00 */
[----:B------:R-:W3:Y:S02]  /*87f30*/  LDL.LU R24, [R1+0x410] ;  /* 0x0004100001187983 */ /* 0x000ee40000300800 */
[----:B------:R-:W3:Y:S01]  /*87f40*/  LDL.LU R25, [R1+0x414] ;  /* 0x0004140001197983 */ /* 0x000ee20000300800 */
[----:B0-----:R-:W2:Y:S01]  /*87f50*/  LDL.LU R26, [R1+0x418] ;  /* 0x00041800011a7983 */ /* 0x001ea20000300800 */
[----:B------:R-:W2:Y:S03]  /*87f60*/  LDL.LU R27, [R1+0x41c] ;  /* 0x00041c00011b7983 */ /* 0x000ea60000300800 */
[----:B--2---:R-:W-:Y:S01]  /*87f70*/  STL.64 [R1+0x4de8], R26 ;  /* 0x004de81a01007387 */ /* 0x004fe20000100a00 */
[----:B---3--:R0:W-:Y:S03]  /*87f80*/  STL.64 [R1+0x4de0], R24 ;  /* 0x004de01801007387 */ /* 0x0081e60000100a00 */
[----:B0-----:R-:W2:Y:S01]  /*87f90*/  LDL.LU R24, [R1+0x420] ;  /* 0x0004200001187983 */ /* 0x001ea20000300800 */
[----:B------:R-:W2:Y:S02]  /*87fa0*/  LDL.LU R25, [R1+0x424] ;  /* 0x0004240001197983 */ /* 0x000ea40000300800 */
[----:B------:R-:W3:Y:S02]  /*87fb0*/  LDL.LU R26, [R1+0x428] ;  /* 0x00042800011a7983 */ /* 0x000ee40000300800 */
[----:B------:R-:W3:Y:S01]  /*87fc0*/  LDL.LU R27, [R1+0x42c] ;  /* 0x00042c00011b7983 */ /* 0x000ee20000300800 */
[----:B----4-:R-:W-:Y:S01]  /*87fd0*/  HMMA.16816.F32 R4, R8, R14, R16 ;  /* 0x0000000e0804723c */ /* 0x010fe20000001810 */
[----:B---3--:R-:W-:Y:S01]  /*87fe0*/  STL.64 [R1+0x4e00], R26 ;  /* 0x004e001a01007387 */ /* 0x008fe20000100a00 */
[----:B--2---:R0:W-:Y:S03]  /*87ff0*/  STL.64 [R1+0x4df8], R24 ;  /* 0x004df81801007387 */ /* 0x0041e60000100a00 */
[----:B0-----:R-:W2:Y:S01]  /*88000*/  LDL.LU R24, [R1+0x430] ;  /* 0x0004300001187983 */ /* 0x001ea20000300800 */
[----:B------:R-:W2:Y:S02]  /*88010*/  LDL.LU R25, [R1+0x434] ;  /* 0x0004340001197983 */ /* 0x000ea40000300800 */
[----:B------:R-:W2:Y:S02]  /*88020*/  LDL.LU R26, [R1+0x438] ;  /* 0x00043800011a7983 */ /* 0x000ea40000300800 */
[----:B------:R-:W2:Y:S01]  /*88030*/  LDL.LU R27, [R1+0x43c] ;  /* 0x00043c00011b7983 */ /* 0x000ea20000300800 */
[----:B------:R-:W-:Y:S01]  /*88040*/  STL [R1+0x4d48], R2 ;  /* 0x004d480201007387 */ /* 0x000fe20000100800 */
[----:B------:R-:W-:Y:S11]  /*88050*/  STL [R1+0x4d44], R0 ;  /* 0x004d440001007387 */ /* 0x000ff60000100800 */
[----:B------:R0:W-:Y:S02]  /*88060*/  STL.64 [R1+0x440], R4 ;  /* 0x0004400401007387 */ /* 0x0001e40000100a00 */
[----:B------:R1:W-:Y:S01]  /*88070*/  STL.64 [R1+0x448], R6 ;  /* 0x0004480601007387 */ /* 0x0003e20000100a00 */
[----:B------:R-:W3:Y:S01]  /*88080*/  LDL.LU R16, [R1+0x3e0] ;  /* 0x0003e00001107983 */ /* 0x000ee20000300800 */
[----:B------:R-:W3:Y:S02]  /*88090*/  LDL.LU R17, [R1+0x3e4] ;  /* 0x0003e40001117983 */ /* 0x000ee40000300800 */
[----:B------:R-:W3:Y:S02]  /*880a0*/  LDL.LU R18, [R1+0x3e8] ;  /* 0x0003e80001127983 */ /* 0x000ee40000300800 */
[----:B------:R-:W3:Y:S02]  /*880b0*/  LDL.LU R19, [R1+0x3ec] ;  /* 0x0003ec0001137983 */ /* 0x000ee40000300800 */
[----:B------:R-:W-:-:S02]  /*880c0*/  IMAD.MOV.U32 R29, RZ, RZ, R15 ;  /* 0x000000ffff1d7224 */ /* 0x000fc400078e000f */
[----:B------:R-:W-:Y:S01]  /*880d0*/  IMAD.MOV.U32 R3, RZ, RZ, R14 ;  /* 0x000000ffff037224 */ /* 0x000fe200078e000e */
[----:B0-----:R-:W4:Y:S01]  /*880e0*/  LDL.LU R4, [R1+0x3d0] ;  /* 0x0003d00001047983 */ /* 0x001f220000300800 */
[----:B------:R-:W4:Y:S02]  /*880f0*/  LDL.LU R5, [R1+0x3d4] ;  /* 0x0003d40001057983 */ /* 0x000f240000300800 */
[----:B-1----:R-:W4:Y:S02]  /*88100*/  LDL.LU R6, [R1+0x3d8] ;  /* 0x0003d80001067983 */ /* 0x002f240000300800 */
[----:B------:R-:W4:Y:S01]  /*88110*/  LDL.LU R7, [R1+0x3dc] ;  /* 0x0003dc0001077983 */ /* 0x000f220000300800 */
[----:B------:R-:W3:Y:S01]  /*88120*/  LDL.LU R12, [R1+0x3c0] ;  /* 0x0003c000010c7983 */ /* 0x000ee20000300800 */
[----:B------:R-:W3:Y:S02]  /*88130*/  LDL.LU R13, [R1+0x3c4] ;  /* 0x0003c400010d7983 */ /* 0x000ee40000300800 */
[----:B------:R-:W3:Y:S02]  /*88140*/  LDL.LU R14, [R1+0x3c8] ;  /* 0x0003c800010e7983 */ /* 0x000ee40000300800 */
[----:B------:R-:W3:Y:S01]  /*88150*/  LDL.LU R15, [R1+0x3cc] ;  /* 0x0003cc00010f7983 */ /* 0x000ee20000300800 */
[----:B------:R-:W-:Y:S01]  /*88160*/  STL [R1+0x4d50], R29 ;  /* 0x004d501d01007387 */ /* 0x000fe20000100800 */
[----:B------:R-:W-:Y:S02]  /*88170*/  STL [R1+0x4d4c], R3 ;  /* 0x004d4c0301007387 */ /* 0x000fe40000100800 */
[----:B------:R-:W-:-:S02]  /*88180*/  IMAD.MOV.U32 R0, RZ, RZ, R22 ;  /* 0x000000ffff007224 */ /* 0x000fc400078e0016 */
        /* <DEDUP_REMOVED lines=39> */
[----:B------:R-:W3:Y:S01]  /*88400*/  LDL.LU.64 R24, [R1+0x4da0] ;  /* 0x004da00001187983 */ /* 0x000ee20000300a00 */
[C---:B--2---:R-:W-:Y:S11]  /*88410*/  HMMA.16816.F32 R20, R8.reuse, R26, R20 ;  /* 0x0000001a0814723c */ /* 0x044ff60000001814 */
[----:B------:R-:W-:Y:S11]  /*88420*/  @!UPT UIADD3 URZ, URZ, URZ, URZ ;  /* 0x0000003f3f3ff290 */ /* 0x000ff6000fffe03f */
[----:B------:R-:W-:Y:S01]  /*88430*/  @!UPT UIADD3 URZ, URZ, URZ, URZ ;  /* 0x0000003f3f3ff290 */ /* 0x000fe2000fffe03f */
[----:B------:R-:W-:Y:S01]  /*88440*/  STL.64 [R1+0x3f0], R20 ;  /* 0x0003f01401007387 */ /* 0x000fe20000100a00 */
[----:B------:R0:W-:Y:S03]  /*88450*/  STL.64 [R1+0x3f8], R22 ;  /* 0x0003f81601007387 */ /* 0x0001e60000100a00 */
[----:B0-----:R-:W2:Y:S01]  /*88460*/  LDL.LU.64 R22, [R1+0x4d98] ;  /* 0x004d980001167983 */ /* 0x001ea20000300a00 */
[----:B------:R-:W4:Y:S02]  /*88470*/  LDL.LU.64 R20, [R1+0x4d90] ;  /* 0x004d900001147983 */ /* 0x000f240000300a00 */
[----:B------:R0:W-:Y:S02]  /*88480*/  STL.64 [R1+0x4a28], R26 ;  /* 0x004a281a01007387 */ /* 0x0001e40000100a00 */
[----:B---3--:R-:W-:Y:S01]  /*88490*/  STL.64 [R1+0x4a20], R24 ;  /* 0x004a201801007387 */ /* 0x008fe20000100a00 */
[----:B0-----:R-:W3:Y:S01]  /*884a0*/  LDL.LU R26, [R1+0x1a8] ;  /* 0x0001a800011a7983 */ /* 0x001ee20000300800 */
[----:B------:R-:W3:Y:S01]  /*884b0*/  LDL.LU R27, [R1+0x1ac] ;  /* 0x0001ac00011b7983 */ /* 0x000ee20000300800 */
[C---:B--2---:R-:W-:Y:S11]  /*884c0*/  HMMA.16816.F32 R16, R8.reuse, R22, R16 ;  /* 0x000000160810723c */ /* 0x044ff60000001810 */
[----:B------:R-:W-:Y:S11]  /*884d0*/  @!UPT UIADD3 URZ, URZ, URZ, URZ ;  /* 0x0000003f3f3ff290 */ /* 0x000ff6000fffe03f */
[----:B------:R-:W-:Y:S01]  /*884e0*/  @!UPT UIADD3 URZ, URZ, URZ, URZ ;  /* 0x0000003f3f3ff290 */ /* 0x000fe2000fffe03f */
[----:B------:R-:W-:Y:S01]  /*884f0*/  STL.64 [R1+0x3e0], R16 ;  /* 0x0003e01001007387 */ /* 0x000fe20000100a00 */
[----:B------:R0:W-:Y:S03]  /*88500*/  STL.64 [R1+0x3e8], R18 ;  /* 0x0003e81201007387 */ /* 0x0001e60000100a00 */
[----:B0-----:R-:W2:Y:S01]  /*88510*/  LDL.LU.64 R18, [R1+0x4d88] ;  /* 0x004d880001127983 */ /* 0x001ea20000300a00 */
[----:B------:R-:W3:Y:S02]  /*88520*/  LDL.LU.64 R16, [R1+0x4d80] ;  /* 0x004d800001107983 */ /* 0x000ee40000300a00 */
[----:B------:R-:W-:Y:S02]  /*88530*/  STL.64 [R1+0x4a18], R22 ;  /* 0x004a181601007387 */ /* 0x000fe40000100a00 */
[----:B----4-:R0:W-:Y:S02]  /*88540*/  STL.64 [R1+0x4a10], R20 ;  /* 0x004a101401007387 */ /* 0x0101e40000100a00 */
[----:B0-----:R-:W4:Y:S01]  /*88550*/  LDL.LU R20, [R1+0x3a0] ;  /* 0x0003a00001147983 */ /* 0x001f220000300800 */
[----:B------:R-:W4:Y:S02]  /*88560*/  LDL.LU R21, [R1+0x3a4] ;  /* 0x0003a40001157983 */ /* 0x000f240000300800 */
[----:B------:R-:W4:Y:S02]  /*88570*/  LDL.LU R22, [R1+0x3a8] ;  /* 0x0003a80001167983 */ /* 0x000f240000300800 */
[----:B------:R-:W4:Y:S01]  /*88580*/  LDL.LU R23, [R1+0x3ac] ;  /* 0x0003ac0001177983 */ /* 0x000f220000300800 */
        /* <DEDUP_REMOVED lines=11> */
[----:B--2---:R-:W-:Y:S02]  /*88640*/  HMMA.16816.F32 R8, R8, R6, R12 ;  /* 0x000000060808723c */ /* 0x004fe4000000180c */
[----:B------:R-:W3:Y:S01]  /*88650*/  LDL.LU.64 R14, [R1+0x4d68] ;  /* 0x004d6800010e7983 */ /* 0x000ee20000300a00 */
[----:B------:R-:W3:Y:S11]  /*88660*/  LDL.LU.64 R12, [R1+0x4d60] ;  /* 0x004d6000010c7983 */ /* 0x000ef60000300a00 */
[----:B------:R-:W-:Y:S09]  /*88670*/  @!UPT UIADD3 URZ, URZ, URZ, URZ ;  /* 0x0000003f3f3ff290 */ /* 0x000ff2000fffe03f */
[----:B------:R0:W-:Y:S01]  /*88680*/  STL.64 [R1+0x3c0], R8 ;  /* 0x0003c00801007387 */ /* 0x0001e20000100a00 */
[----:B------:R1:W-:Y:S03]  /*88690*/  STL.64 [R1+0x3c8], R10 ;  /* 0x0003c80a01007387 */ /* 0x0003e60000100a00 */
[----:B0-----:R-:W3:Y:S01]  /*886a0*/  LDL.LU R8, [R1+0x3b0] ;  /* 0x0003b00001087983 */ /* 0x001ee20000300800 */
[----:B------:R-:W3:Y:S02]  /*886b0*/  LDL.LU R9, [R1+0x3b4] ;  /* 0x0003b40001097983 */ /* 0x000ee40000300800 */
[----:B-1----:R-:W3:Y:S02]  /*886c0*/  LDL.LU R10, [R1+0x3b8] ;  /* 0x0003b800010a7983 */ /* 0x002ee40000300800 */
[----:B------:R-:W3:Y:S01]  /*886d0*/  LDL.LU R11, [R1+0x3bc] ;  /* 0x0003bc00010b7983 */ /* 0x000ee20000300800 */
[----:B------:R-:W-:Y:S01]  /*886e0*/  STL.64 [R1+0x4a38], R6 ;  /* 0x004a380601007387 */ /* 0x000fe20000100a00 */
[----:B----4-:R3:W-:Y:S02]  /*886f0*/  STL.64 [R1+0x4a30], R4 ;  /* 0x004a300401007387 */ /* 0x0107e40000100a00 */
[C---:B---3--:R-:W-:Y:S01]  /*88700*/  HMMA.16816.F32 R4, R12.reuse, R18, R8 ;  /* 0x000000120c04723c */ /* 0x048fe20000001808 */
[----:B------:R-:W2:Y:S11]  /*88710*/  LDL.LU R8, [R1+0x1c0] ;  /* 0x0001c00001087983 */ /* 0x000eb60000300800 */
[----:B------:R-:W-:Y:S11]  /*88720*/  @!UPT UIADD3 URZ, URZ, URZ, URZ ;  /* 0x0000003f3f3ff290 */ /* 0x000ff6000fffe03f */
[----:B------:R-:W-:Y:S01]  /*88730*/  STL.64 [R1+0x3b0], R4 ;  /* 0x0003b00401007387 */ /* 0x000fe20000100a00 */
[----:B------:R0:W-:Y:S02]  /*88740*/  STL.64 [R1+0x3b8], R6 ;  /* 0x0003b80601007387 */ /* 0x0001e40000100a00 */
[----:B------:R-:W2:Y:S02]  /*88750*/  LDL.LU R9, [R1+0x1c4] ;  /* 0x0001c40001097983 */ /* 0x000ea40000300800 */
[----:B------:R-:W3:Y:S01]  /*88760*/  LDL.LU R10, [R1+0x1c8] ;  /* 0x0001c800010a7983 */ /* 0x000ee20000300800 */
[----:B------:R-:W3:Y:S01]  /*88770*/  LDL.LU R11, [R1+0x1cc] ;  /* 0x0001cc00010b7983 */ /* 0x000ee20000300800 */
[----:B0-----:R-:W-:Y:S07]  /*88780*/  HMMA.16816.F32 R4, R12, R26, R20 ;  /* 0x0000001a0c04723c */ /* 0x001fee0000001814 */
[----:B------:R-:W-:-:S02]  /*88790*/  IMAD.MOV.U32 R26, RZ, RZ, R3 ;  /* 0x000000ffff1a7224 */ /* 0x000fc400078e0003 */
[----:B------:R-:W-:Y:S01]  /*887a0*/  IMAD.MOV.U32 R27, RZ, RZ, R28 ;  /* 0x000000ffff1b7224 */ /* 0x000fe200078e001c */
[----:B---3--:R-:W-:Y:S01]  /*887b0*/  STL.64 [R1+0x4a48], R10 ;  /* 0x004a480a01007387 */ /* 0x008fe20000100a00 */
[----:B--2---:R-:W-:Y:S02]  /*887c0*/  STL.64 [R1+0x4a40], R8 ;  /* 0x004a400801007387 */ /* 0x004fe40000100a00 */
[----:B------:R-:W2:Y:S10]  /*887d0*/  LDL.LU R3, [R1+0x4d5c] ;  /* 0x004d5c0001037983 */ /* 0x000eb40000300800 */
[----:B------:R0:W-:Y:S01]  /*887e0*/  STL.64 [R1+0x3a0], R4 ;  /* 0x0003a00401007387 */ /* 0x0001e20000100a00 */
[----:B------:R1:W-:Y:S01]  /*887f0*/  STL.64 [R1+0x3a8], R6 ;  /* 0x0003a80601007387 */ /* 0x0003e20000100a00 */
[----:B------:R-:W3:Y:S02]  /*88800*/  LDL.LU R28, [R1+0x4d58] ;  /* 0x004d5800011c7983 */ /* 0x000ee40000300800 */
[----:B------:R4:W-:Y:S01]  /*88810*/  STL.64 [R1+0x4a50], R26 ;  /* 0x004a501a01007387 */ /* 0x0009e20000100a00 */
[----:B0-----:R-:W2:Y:S01]  /*88820*/  LDL.LU R4, [R1+0x200] ;  /* 0x0002000001047983 */ /* 0x001ea20000300800 */
[----:B------:R-:W2:Y:S02]  /*88830*/  LDL.LU R5, [R1+0x204] ;  /* 0x0002040001057983 */ /* 0x000ea40000300800 */
[----:B-1----:R-:W2:Y:S02]  /*88840*/  LDL.LU R6, [R1+0x208] ;  /* 0x0002080001067983 */ /* 0x002ea40000300800 */
[----:B------:R-:W2:Y:S02]  /*88850*/  LDL.LU R7, [R1+0x20c] ;  /* 0x00020c0001077983 */ /* 0x000ea40000300800 */
[----:B------:R-:W-:-:S02]  /*88860*/  IMAD.MOV.U32 R10, RZ, RZ, R0 ;  /* 0x000000ffff0a7224 */ /* 0x000fc400078e0000 */
[----:B------:R-:W-:Y:S01]  /*88870*/  IMAD.MOV.U32 R11, RZ, RZ, R29 ;  /* 0x000000ffff0b7224 */ /* 0x000fe200078e001d */
[----:B--2---:R0:W-:Y:S01]  /*88880*/  STL.64 [R1+0x4a60], R6 ;  /* 0x004a600601007387 */ /* 0x0041e20000100a00 */
[----:B------:R-:W-:Y:S02]  /*88890*/  STL.64 [R1+0x4a58], R4 ;  /* 0x004a580401007387 */ /* 0x000fe40000100a00 */
[----:B------:R-:W2:Y:S02]  /*888a0*/  LDL.LU R0, [R1+0x4d54] ;  /* 0x004d540001007983 */ /* 0x000ea40000300800 */
[----:B------:R-:W2:Y:S01]  /*888b0*/  LDL.LU R29, [R1+0x4d50] ;  /* 0x004d5000011d7983 */ /* 0x000ea20000300800 */
[----:B------:R1:W-:Y:S01]  /*888c0*/  STL.64 [R1+0x4a68], R10 ;  /* 0x004a680a01007387 */ /* 0x0003e20000100a00 */
[----:B------:R-:W2:Y:S02]  /*888d0*/  LDL.LU R24, [R1+0x210] ;  /* 0x0002100001187983 */ /* 0x000ea40000300800 */
[----:B------:R-:W2:Y:S02]  /*888e0*/  LDL.LU R25, [R1+0x214] ;  /* 0x0002140001197983 */ /* 0x000ea40000300800 */
[----:B----4-:R-:W4:Y:S01]  /*888f0*/  LDL.LU R26, [R1+0x218] ;  /* 0x00021800011a7983 */ /* 0x010f220000300800 */
[----:B------:R-:W4:Y:S01]  /*88900*/  LDL.LU R27, [R1+0x21c] ;  /* 0x00021c00011b7983 */ /* 0x000f220000300800 */
[----:B0-----:R-:W-:-:S02]  /*88910*/  IMAD.MOV.U32 R6, RZ, RZ, R3 ;  /* 0x000000ffff067224 */ /* 0x001fc400078e0003 */
[----:B------:R-:W-:Y:S01]  /*88920*/  IMAD.MOV.U32 R7, RZ, RZ, R2 ;  /* 0x000000ffff077224 */ /* 0x000fe200078e0002 */
[----:B----4-:R0:W-:Y:S01]  /*88930*/  STL.64 [R1+0x4a78], R26 ;  /* 0x004a781a01007387 */ /* 0x0101e20000100a00 */
[----:B--2---:R-:W-:Y:S02]  /*88940*/  STL.64 [R1+0x4a70], R24 ;  /* 0x004a701801007387 */ /* 0x004fe40000100a00 */
[----:B------:R-:W2:Y:S02]  /*88950*/  LDL.LU R3, [R1+0x4d4c] ;  /* 0x004d4c0001037983 */ /* 0x000ea40000300800 */
[----:B------:R-:W4:Y:S01]  /*88960*/  LDL.LU R2, [R1+0x4d48] ;  /* 0x004d480001027983 */ /* 0x000f220000300800 */
[----:B------:R-:W-:Y:S01]  /*88970*/  STL.64 [R1+0x4a80], R6 ;  /* 0x004a800601007387 */ /* 0x000fe20000100a00 */
[----:B------:R-:W2:Y:S02]  /*88980*/  LDL.LU R8, [R1+0x220] ;  /* 0x0002200001087983 */ /* 0x000ea40000300800 */
[----:B------:R-:W2:Y:S02]  /*88990*/  LDL.LU R9, [R1+0x224] ;  /* 0x0002240001097983 */ /* 0x000ea40000300800 */
[----:B-1----:R-:W2:Y:S01]  /*889a0*/  LDL.LU R10, [R1+0x228] ;  /* 0x00022800010a7983 */ /* 0x002ea20000300800 */
[----:B------:R-:W2:Y:S01]  /*889b0*/  LDL.LU R11, [R1+0x22c] ;  /* 0x00022c00010b7983 */ /* 0x000ea20000300800 */
[----:B0-----:R-:W-:-:S02]  /*889c0*/  IMAD.MOV.U32 R26, RZ, RZ, R0 ;  /* 0x000000ffff1a7224 */ /* 0x001fc400078e0000 */
[----:B---3--:R-:W-:Y:S01]  /*889d0*/  IMAD.MOV.U32 R27, RZ, RZ, R28 ;  /* 0x000000ffff1b7224 */ /* 0x008fe200078e001c */
[----:B--2---:R0:W-:Y:S01]  /*889e0*/  STL.64 [R1+0x4a90], R10 ;  /* 0x004a900a01007387 */ /* 0x0041e20000100a00 */
[----:B------:R-:W-:Y:S02]  /*889f0*/  STL.64 [R1+0x4a88], R8 ;  /* 0x004a880801007387 */ /* 0x000fe40000100a00 */
[----:B------:R-:W2:Y:S02]  /*88a00*/  LDL.LU R0, [R1+0x4d44] ;  /* 0x004d440001007983 */ /* 0x000ea40000300800 */
[----:B------:R-:W3:Y:S01]  /*88a10*/  LDL.LU R28, [R1+0x4d40] ;  /* 0x004d4000011c7983 */ /* 0x000ee20000300800 */
[----:B------:R1:W-:Y:S01]  /*88a20*/  STL.64 [R1+0x4a98], R26 ;  /* 0x004a981a01007387 */ /* 0x0003e20000100a00 */
[----:B0-----:R-:W-:Y:S02]  /*88a30*/  IMAD.MOV.U32 R10, RZ, RZ, R3 ;  /* 0x000000ffff0a7224 */ /* 0x001fe400078e0003 */
[----:B------:R-:W-:Y:S01]  /*88a40*/  IMAD.MOV.U32 R11, RZ, RZ, R29 ;  /* 0x000000ffff0b7224 */ /* 0x000fe200078e001d */
[----:B------:R-:W3:Y:S01]  /*88a50*/  LDL.LU R3, [R1+0x4d3c] ;  /* 0x004d3c0001037983 */ /* 0x000ee20000300800 */
[----:B------:R-:W3:Y:S03]  /*88a60*/  LDL.LU R29, [R1+0x4d38] ;  /* 0x004d3800011d7983 */ /* 0x000ee60000300800 */
[----:B------:R4:W-:Y:S01]  /*88a70*/  STL.64 [R1+0x4aa0], R10 ;  /* 0x004aa00a01007387 */ /* 0x0009e20000100a00 */
[----:B------:R-:W3:Y:S02]  /*88a80*/  LDL.LU R24, [R1+0x240] ;  /* 0x0002400001187983 */ /* 0x000ee40000300800 */
[----:B------:R-:W3:Y:S02]  /*88a90*/  LDL.LU R25, [R1+0x244] ;  /* 0x0002440001197983 */ /* 0x000ee40000300800 */
[----:B-1----:R-:W3:Y:S01]  /*88aa0*/  LDL.LU R26, [R1+0x248] ;  /* 0x00024800011a7983 */ /* 0x002ee20000300800 */
[----:B------:R-:W3:Y:S01]  /*88ab0*/  LDL.LU R27, [R1+0x24c] ;  /* 0x00024c00011b7983 */ /* 0x000ee20000300800 */
[----:B----4-:R-:W-:-:S02]  /*88ac0*/  IMAD.MOV.U32 R11, RZ, RZ, R2 ;  /* 0x000000ffff0b7224 */ /* 0x010fc400078e0002 */
[----:B--2---:R-:W-:Y:S01]  /*88ad0*/  IMAD.MOV.U32 R10, RZ, RZ, R0 ;  /* 0x000000ffff0a7224 */ /* 0x004fe200078e0000 */
[----:B---3--:R-:W-:Y:S01]  /*88ae0*/  STL.64 [R1+0x4ab0], R26 ;  /* 0x004ab01a01007387 */ /* 0x008fe20000100a00 */
[----:B------:R0:W-:Y:S02]  /*88af0*/  STL.64 [R1+0x4aa8], R24 ;  /* 0x004aa81801007387 */ /* 0x0001e40000100a00 */
[----:B------:R-:W2:Y:S02]  /*88b00*/  LDL.LU R0, [R1+0x4d34] ;  /* 0x004d340001007983 */ /* 0x000ea40000300800 */
[----:B------:R-:W3:Y:S01]  /*88b10*/  LDL.LU R2, [R1+0x4d30] ;  /* 0x004d300001027983 */ /* 0x000ee20000300800 */
[----:B------:R1:W-:Y:S04]  /*88b20*/  STL.64 [R1+0x4ab8], R10 ;  /* 0x004ab80a01007387 */ /* 0x0003e80000100a00 */
[----:B0-----:R-:W4:Y:S01]  /*88b30*/  LDL.LU R24, [R1+0x250] ;  /* 0x0002500001187983 */ /* 0x001f220000300800 */
[----:B------:R-:W4:Y:S02]  /*88b40*/  LDL.LU R25, [R1+0x254] ;  /* 0x0002540001197983 */ /* 0x000f240000300800 */
[----:B------:R-:W2:Y:S02]  /*88b50*/  LDL.LU R26, [R1+0x258] ;  /* 0x00025800011a7983 */ /* 0x000ea40000300800 */
[----:B------:R-:W2:Y:S02]  /*88b60*/  LDL.LU R27, [R1+0x25c] ;  /* 0x00025c00011b7983 */ /* 0x000ea40000300800 */
[----:B-1----:R-:W-:-:S02]  /*88b70*/  IMAD.MOV.U32 R10, RZ, RZ, R3 ;  /* 0x000000ffff0a7224 */ /* 0x002fc400078e0003 */
[----:B------:R-:W-:Y:S01]  /*88b80*/  IMAD.MOV.U32 R11, RZ, RZ, R28 ;  /* 0x000000ffff0b7224 */ /* 0x000fe200078e001c */
[----:B--2---:R-:W-:Y:S01]  /*88b90*/  STL.64 [R1+0x4ac8], R26 ;  /* 0x004ac81a01007387 */ /* 0x004fe20000100a00 */
[----:B----4-:R0:W-:Y:S02]  /*88ba0*/  STL.64 [R1+0x4ac0], R24 ;  /* 0x004ac01801007387 */ /* 0x0101e40000100a00 */
[----:B------:R-:W2:Y:S02]  /*88bb0*/  LDL.LU R3, [R1+0x4d2c] ;  /* 0x004d2c0001037983 */ /* 0x000ea40000300800 */
[----:B------:R-:W4:Y:S01]  /*88bc0*/  LDL.LU R28, [R1+0x4d28] ;  /* 0x004d2800011c7983 */ /* 0x000f220000300800 */
[----:B------:R1:W-:Y:S04]  /*88bd0*/  STL.64 [R1+0x4ad0], R10 ;  /* 0x004ad00a01007387 */ /* 0x0003e80000100a00 */
[----:B0-----:R-:W2:Y:S01]  /*88be0*/  LDL.LU R24, [R1+0x260] ;  /* 0x0002600001187983 */ /* 0x001ea20000300800 */
[----:B------:R-:W2:Y:S02]  /*88bf0*/  LDL.LU R25, [R1+0x264] ;  /* 0x0002640001197983 */ /* 0x000ea40000300800 */
[----:B------:R-:W2:Y:S02]  /*88c00*/  LDL.LU R26, [R1+0x268] ;  /* 0x00026800011a7983 */ /* 0x000ea40000300800 */
[----:B------:R-:W2:Y:S02]  /*88c10*/  LDL.LU R27, [R1+0x26c] ;  /* 0x00026c00011b7983 */ /* 0x000ea40000300800 */
[----:B-1----:R-:W-:-:S02]  /*88c20*/  IMAD.MOV.U32 R10, RZ, RZ, R0 ;  /* 0x000000ffff0a7224 */ /* 0x002fc400078e0000 */
[----:B------:R-:W-:Y:S01]  /*88c30*/  IMAD.MOV.U32 R11, RZ, RZ, R29 ;  /* 0x000000ffff0b7224 */ /* 0x000fe200078e001d */
[----:B--2---:R-:W-:Y:S01]  /*88c40*/  STL.64 [R1+0x4ae0], R26 ;  /* 0x004ae01a01007387 */ /* 0x004fe20000100a00 */
[----:B------:R-:W-:Y:S02]  /*88c50*/  STL.64 [R1+0x4ad8], R24 ;  /* 0x004ad81801007387 */ /* 0x000fe40000100a00 */
[----:B------:R-:W2:Y:S02]  /*88c60*/  LDL.LU R0, [R1+0x4d24] ;  /* 0x004d240001007983 */ /* 0x000ea40000300800 */
[----:B------:R-:W2:Y:S01]  /*88c70*/  LDL.LU R29, [R1+0x4d20] ;  /* 0x004d2000011d7983 */ /* 0x000ea20000300800 */
[----:B------:R0:W-:Y:S02]  /*88c80*/  STL.64 [R1+0x4ae8], R10 ;  /* 0x004ae80a01007387 */ /* 0x0001e40000100a00 */
[----:B0-----:R-:W-:Y:S02]  /*88c90*/  IMAD.MOV.U32 R10, RZ, RZ, R3 ;  /* 0x000000ffff0a7224 */ /* 0x001fe400078e0003 */
[----:B---3--:R-:W-:Y:S01]  /*88ca0*/  IMAD.MOV.U32 R11, RZ, RZ, R2 ;  /* 0x000000ffff0b7224 */ /* 0x008fe200078e0002 */
[----:B------:R-:W3:Y:S01]  /*88cb0*/  LDL.LU R3, [R1+0x4d1c] ;  /* 0x004d1c0001037983 */ /* 0x000ee20000300800 */
[----:B------:R-:W3:Y:S03]  /*88cc0*/  LDL.LU R2, [R1+0x4d18] ;  /* 0x004d180001027983 */ /* 0x000ee60000300800 */
[----:B------:R4:W-:Y:S01]  /*88cd0*/  STL.64 [R1+0x4b00], R10 ;  /* 0x004b000a01007387 */ /* 0x0009e20000100a00 */
[----:B------:R-:W3:Y:S02]  /*88ce0*/  LDL.LU R24, [R1+0x270] ;  /* 0x0002700001187983 */ /* 0x000ee40000300800 */
[----:B------:R-:W3:Y:S02]  /*88cf0*/  LDL.LU R25, [R1+0x274] ;  /* 0x0002740001197983 */ /* 0x000ee40000300800 */
[----:B------:R-:W3:Y:S01]  /*88d00*/  LDL.LU R26, [R1+0x278] ;  /* 0x00027800011a7983 */ /* 0x000ee20000300800 */
[----:B------:R-:W3:Y:S01]  /*88d10*/  LDL.LU R27, [R1+0x27c] ;  /* 0x00027c00011b7983 */ /* 0x000ee20000300800 */
[----:B----4-:R-:W-:-:S02]  /*88d20*/  IMAD.MOV.U32 R11, RZ, RZ, R28 ;  /* 0x000000ffff0b7224 */ /* 0x010fc400078e001c */
[----:B--2---:R-:W-:Y:S02]  /*88d30*/  IMAD.MOV.U32 R10, RZ, RZ, R0 ;  /* 0x000000ffff0a7224 */ /* 0x004fe400078e0000 */
[----:B------:R-:W2:Y:S01]  /*88d40*/  LDL.LU R0, [R1+0x4d14] ;  /* 0x004d140001007983 */ /* 0x000ea20000300800 */
[----:B------:R-:W4:Y:S02]  /*88d50*/  LDL.LU R28, [R1+0x4d10] ;  /* 0x004d1000011c7983 */ /* 0x000f240000300800 */
[----:B------:R-:W-:Y:S01]  /*88d60*/  STL.64 [R1+0x4b18], R10 ;  /* 0x004b180a01007387 */ /* 0x000fe20000100a00 */
[----:B---3--:R-:W-:Y:S01]  /*88d70*/  STL.64 [R1+0x4af8], R26 ;  /* 0x004af81a01007387 */ /* 0x008fe20000100a00 */
[----:B------:R0:W-:Y:S03]  /*88d80*/  STL.64 [R1+0x4af0], R24 ;  /* 0x004af01801007387 */ /* 0x0001e60000100a00 */
[----:B0-----:R-:W3:Y:S01]  /*88d90*/  LDL.LU R24, [R1+0x280] ;  /* 0x0002800001187983 */ /* 0x001ee20000300800 */
[----:B------:R-:W3:Y:S02]  /*88da0*/  LDL.LU R25, [R1+0x284] ;  /* 0x0002840001197983 */ /* 0x000ee40000300800 */
[----:B------:R-:W2:Y:S02]  /*88db0*/  LDL.LU R26, [R1+0x288] ;  /* 0x00028800011a7983 */ /* 0x000ea40000300800 */
[----:B------:R-:W2:Y:S02]  /*88dc0*/  LDL.LU R27, [R1+0x28c] ;  /* 0x00028c00011b7983 */ /* 0x000ea40000300800 */
[----:B------:R-:W-:-:S02]  /*88dd0*/  IMAD.MOV.U32 R10, RZ, RZ, R3 ;  /* 0x000000ffff0a7224 */ /* 0x000fc400078e0003 */
[----:B------:R-:W-:Y:S01]  /*88de0*/  IMAD.MOV.U32 R11, RZ, RZ, R29 ;  /* 0x000000ffff0b7224 */ /* 0x000fe200078e001d */
[----:B------:R-:W4:Y:S01]  /*88df0*/  LDL.LU R3, [R1+0x4d0c] ;  /* 0x004d0c0001037983 */ /* 0x000f220000300800 */
[----:B------:R-:W4:Y:S03]  /*88e00*/  LDL.LU R29, [R1+0x4d08] ;  /* 0x004d0800011d7983 */ /* 0x000f260000300800 */
[----:B------:R-:W-:Y:S04]  /*88e10*/  STL.64 [R1+0x4b30], R10 ;  /* 0x004b300a01007387 */ /* 0x000fe80000100a00 */
[----:B--2---:R-:W-:Y:S01]  /*88e20*/  STL.64 [R1+0x4b10], R26 ;  /* 0x004b101a01007387 */ /* 0x004fe20000100a00 */
[----:B---3--:R0:W-:Y:S03]  /*88e30*/  STL.64 [R1+0x4b08], R24 ;  /* 0x004b081801007387 */ /* 0x0081e60000100a00 */
[----:B0-----:R-:W2:Y:S01]  /*88e40*/  LDL.LU R24, [R1+0x290] ;  /* 0x0002900001187983 */ /* 0x001ea20000300800 */
[----:B------:R-:W2:Y:S02]  /*88e50*/  LDL.LU R25, [R1+0x294] ;  /* 0x0002940001197983 */ /* 0x000ea40000300800 */
[----:B------:R-:W3:Y:S02]  /*88e60*/  LDL.LU R26, [R1+0x298] ;  /* 0x00029800011a7983 */ /* 0x000ee40000300800 */
[----:B------:R-:W3:Y:S02]  /*88e70*/  LDL.LU R27, [R1+0x29c] ;  /* 0x00029c00011b7983 */ /* 0x000ee40000300800 */
[----:B------:R-:W-:-:S02]  /*88e80*/  IMAD.MOV.U32 R10, RZ, RZ, R0 ;  /* 0x000000ffff0a7224 */ /* 0x000fc400078e0000 */
[----:B------:R-:W-:Y:S01]  /*88e90*/  IMAD.MOV.U32 R11, RZ, RZ, R2 ;  /* 0x000000ffff0b7224 */ /* 0x000fe200078e0002 */
[----:B------:R-:W4:Y:S01]  /*88ea0*/  LDL.LU R0, [R1+0x4d04] ;  /* 0x004d040001007983 */ /* 0x000f220000300800 */
[----:B------:R-:W4:Y:S03]  /*88eb0*/  LDL.LU R2, [R1+0x4d00] ;  /* 0x004d000001027983 */ /* 0x000f260000300800 */
[----:B------:R-:W-:Y:S04]  /*88ec0*/  STL.64 [R1+0x4b48], R10 ;  /* 0x004b480a01007387 */ /* 0x000fe80000100a00 */
[----:B---3--:R-:W-:Y:S01]  /*88ed0*/  STL.64 [R1+0x4b28], R26 ;  /* 0x004b281a01007387 */ /* 0x008fe20000100a00 */
[----:B--2---:R0:W-:Y:S03]  /*88ee0*/  STL.64 [R1+0x4b20], R24 ;  /* 0x004b201801007387 */ /* 0x0041e60000100a00 */
[----:B0-----:R-:W2:Y:S01]  /*88ef0*/  LDL.LU R24, [R1+0x2a0] ;  /* 0x0002a00001187983 */ /* 0x001ea20000300800 */
[----:B------:R-:W2:Y:S02]  /*88f00*/  LDL.LU R25, [R1+0x2a4] ;  /* 0x0002a40001197983 */ /* 0x000ea40000300800 */
[----:B------:R-:W3:Y:S02]  /*88f10*/  LDL.LU R26, [R1+0x2a8] ;  /* 0x0002a800011a7983 */ /* 0x000ee40000300800 */
[----:B------:R-:W3:Y:S02]  /*88f20*/  LDL.LU R27, [R1+0x2ac] ;  /* 0x0002ac00011b7983 */ /* 0x000ee40000300800 */
[----:B----4-:R-:W-:-:S02]  /*88f30*/  IMAD.MOV.U32 R10, RZ, RZ, R3 ;  /* 0x000000ffff0a7224 */ /* 0x010fc400078e0003 */
        /* <DEDUP_REMOVED lines=10> */
[----:B------:R-:W-:-:S02]  /*88fe0*/  IMAD.MOV.U32 R10, RZ, RZ, R0 ;  /* 0x000000ffff0a7224 */ /* 0x000fc400078e0000 */
[----:B------:R-:W-:Y:S01]  /*88ff0*/  IMAD.MOV.U32 R11, RZ, RZ, R29 ;  /* 0x000000ffff0b7224 */ /* 0x000fe200078e001d */
[----:B------:R-:W2:Y:S01]  /*89000*/  LDL.LU R0, [R1+0x4cf4] ;  /* 0x004cf40001007983 */ /* 0x000ea20000300800 */
[----:B------:R-:W2:Y:S03]  /*89010*/  LDL.LU R29, [R1+0x4cf0] ;  /* 0x004cf000011d7983 */ /* 0x000ea60000300800 */
[----:B------:R4:W-:Y:S02]  /*89020*/  STL.64 [R1+0x4b78], R10 ;  /* 0x004b780a01007387 */ /* 0x0009e40000100a00 */
[----:B----4-:R-:W-:Y:S02]  /*89030*/  IMAD.MOV.U32 R10, RZ, RZ, R3 ;  /* 0x000000ffff0a7224 */ /* 0x010fe400078e0003 */
        /* <DEDUP_REMOVED lines=106> */
[----:B------:R-:W4:Y:S02]  /*896e0*/  LDL.LU R3, [R1+0x4c98] ;  /* 0x004c980001037983 */ /* 0x000f240000300800 */
[----:B------:R-:W-:Y:S02]  /*896f0*/  IMAD.MOV.U32 R18, RZ, RZ, R28 ;  /* 0x000000ffff127224 */ /* 0x000fe400078e001c */
[----:B------:R-:W-:Y:S01]  /*89700*/  IMAD.MOV.U32 R19, RZ, RZ, R0 ;  /* 0x000000ffff137224 */ /* 0x000fe200078e0000 */
[----:B------:R0:W-:Y:S01]  /*89710*/  STL.64 [R1+0x4c88], R10 ;  /* 0x004c880a01007387 */ /* 0x0001e20000100a00 */
[----:B------:R-:W4:Y:S02]  /*89720*/  LDL.LU R28, [R1+0x4c94] ;  /* 0x004c9400011c7983 */ /* 0x000f240000300800 */
[----:B------:R-:W4:Y:S02]  /*89730*/  LDL.LU R0, [R1+0x4c90] ;  /* 0x004c900001007983 */ /* 0x000f240000300800 */
[----:B------:R-:W4:Y:S01]  /*89740*/  LDL.LU R8, [R1+0x390] ;  /* 0x0003900001087983 */ /* 0x000f220000300800 */
[----:B------:R-:W4:Y:S04]  /*89750*/  LDL.LU R9, [R1+0x394] ;  /* 0x0003940001097983 */ /* 0x000f280000300800 */
[----:B0-----:R-:W4:Y:S01]  /*89760*/  LDL.LU R10, [R1+0x398] ;  /* 0x00039800010a7983 */ /* 0x001f220000300800 */
[----:B------:R-:W4:Y:S03]  /*89770*/  LDL.LU R11, [R1+0x39c] ;  /* 0x00039c00010b7983 */ /* 0x000f260000300800 */
        /* <DEDUP_REMOVED lines=25> */
[----:B------:R-:W3:Y:S01]  /*89910*/  LDL.LU R4, [R1+0x230] ;  /* 0x0002300001047983 */ /* 0x000ee20000300800 */
[----:B------:R-:W3:Y:S02]  /*89920*/  LDL.LU R5, [R1+0x234] ;  /* 0x0002340001057983 */ /* 0x000ee40000300800 */
[----:B------:R-:W3:Y:S02]  /*89930*/  LDL.LU R6, [R1+0x238] ;  /* 0x0002380001067983 */ /* 0x000ee40000300800 */
[----:B------:R-:W3:Y:S01]  /*89940*/  LDL.LU R7, [R1+0x23c] ;  /* 0x00023c0001077983 */ /* 0x000ee20000300800 */
[----:B------:R-:W4:Y:S01]  /*89950*/  LDL.LU R20, [R1+0x1f0] ;  /* 0x0001f00001147983 */ /* 0x000f220000300800 */
[----:B------:R-:W4:Y:S02]  /*89960*/  LDL.LU R21, [R1+0x1f4] ;  /* 0x0001f40001157983 */ /* 0x000f240000300800 */
[----:B------:R-:W4:Y:S02]  /*89970*/  LDL.LU R22, [R1+0x1f8] ;  /* 0x0001f80001167983 */ /* 0x000f240000300800 */
[----:B------:R-:W4:Y:S01]  /*89980*/  LDL.LU R23, [R1+0x1fc] ;  /* 0x0001fc0001177983 */ /* 0x000f220000300800 */
[----:B------:R-:W2:Y:S01]  /*89990*/  LDL.LU.64 R10, [R1+0x4c88] ;  /* 0x004c8800010a7983 */ /* 0x000ea20000300a00 */
[----:B------:R0:W-:Y:S02]  /*899a0*/  STL.64 [R1+0x390], R16 ;  /* 0x0003901001007387 */ /* 0x0001e40000100a00 */
[----:B------:R1:W-:Y:S01]  /*899b0*/  STL.64 [R1+0x398], R18 ;  /* 0x0003981201007387 */ /* 0x0003e20000100a00 */
[----:B0-----:R-:W3:Y:S01]  /*899c0*/  LDL.LU R16, [R1+0x1e0] ;  /* 0x0001e00001107983 */ /* 0x001ee20000300800 */
[----:B------:R-:W3:Y:S02]  /*899d0*/  LDL.LU R17, [R1+0x1e4] ;  /* 0x0001e40001117983 */ /* 0x000ee40000300800 */
[----:B-1----:R-:W-:-:S02]  /*899e0*/  IMAD.MOV.U32 R18, RZ, RZ, R0 ;  /* 0x000000ffff127224 */ /* 0x002fc400078e0000 */
[----:B------:R-:W-:Y:S01]  /*899f0*/  IMAD.MOV.U32 R19, RZ, RZ, R28 ;  /* 0x000000ffff137224 */ /* 0x000fe200078e001c */
[----:B------:R-:W3:Y:S01]  /*89a00*/  LDL.LU R0, [R1+0x4c84] ;  /* 0x004c840001007983 */ /* 0x000ee20000300800 */
[----:B------:R-:W3:Y:S01]  /*89a10*/  LDL.LU R28, [R1+0x4c80] ;  /* 0x004c8000011c7983 */ /* 0x000ee20000300800 */
[C---:B--2---:R-:W-:Y:S02]  /*89a20*/  HMMA.16816.F32 R8, R12.reuse, R10, R24 ;  /* 0x0000000a0c08723c */ /* 0x044fe40000001818 */
[----:B------:R-:W2:Y:S01]  /*89a30*/  LDL.LU.64 R26, [R1+0x4c78] ;  /* 0x004c7800011a7983 */ /* 0x000ea20000300a00 */
[----:B------:R-:W2:Y:S11]  /*89a40*/  LDL.LU.64 R24, [R1+0x4c70] ;  /* 0x004c700001187983 */ /* 0x000eb60000300a00 */
[----:B------:R-:W-:Y:S09]  /*89a50*/  @!UPT UIADD3 URZ, URZ, URZ, URZ ;  /* 0x0000003f3f3ff290 */ /* 0x000ff2000fffe03f */
[----:B------:R-:W-:Y:S01]  /*89a60*/  STL.64 [R1+0x380], R8 ;  /* 0x0003800801007387 */ /* 0x000fe20000100a00 */
[----:B------:R0:W-:Y:S03]  /*89a70*/  STL.64 [R1+0x388], R10 ;  /* 0x0003880a01007387 */ /* 0x0001e60000100a00 */
[----:B0-----:R-:W2:Y:S02]  /*89a80*/  LDL.LU.64 R10, [R1+0x4c68] ;  /* 0x004c6800010a7983 */ /* 0x001ea40000300a00 */
        /* <DEDUP_REMOVED lines=162> */
[----:B------:R-:W3:Y:S01]  /*8a4b0*/  LDL.LU.64 R6, [R1+0x4a38] ;  /* 0x004a380001067983 */ /* 0x000ee20000300a00 */
[----:B------:R-:W2:Y:S11]  /*8a4c0*/  LDL.LU.64 R4, [R1+0x4a30] ;  /* 0x004a300001047983 */ /* 0x000eb60000300a00 */
[----:B------:R-:W-:Y:S09]  /*8a4d0*/  @!UPT UIADD3 URZ, URZ, URZ, URZ ;  /* 0x0000003f3f3ff290 */ /* 0x000ff2000fffe03f */
[----:B------:R-:W-:Y:S01]  /*8a4e0*/  STL.64 [R1+0x200], R24 ;  /* 0x0002001801007387 */ /* 0x000fe20000100a00 */
[----:B------:R0:W-:Y:S03]  /*8a4f0*/  STL.64 [R1+0x208], R26 ;  /* 0x0002081a01007387 */ /* 0x0001e60000100a00 */
[----:B0-----:R-:W4:Y:S01]  /*8a500*/  LDL.LU.64 R26, [R1+0x4a28] ;  /* 0x004a2800011a7983 */ /* 0x001f220000300a00 */
[----:B------:R-:W2:Y:S01]  /*8a510*/  LDL.LU.64 R24, [R1+0x4a20] ;  /* 0x004a200001187983 */ /* 0x000ea20000300a00 */
[C---:B----4-:R-:W-:Y:S11]  /*8a520*/  HMMA.16816.F32 R20, R12.reuse, R26, R20 ;  /* 0x0000001a0c14723c */ /* 0x050ff60000001814 */
[----:B------:R-:W-:Y:S11]  /*8a530*/  @!UPT UIADD3 URZ, URZ, URZ, URZ ;  /* 0x0000003f3f3ff290 */ /* 0x000ff6000fffe03f */
[----:B------:R-:W-:Y:S01]  /*8a540*/  @!UPT UIADD3 URZ, URZ, URZ, URZ ;  /* 0x0000003f3f3ff290 */ /* 0x000fe2000fffe03f */
        /* <DEDUP_REMOVED lines=9> */
[----:B0-----:R-:W2:Y:S01]  /*8a5e0*/  LDL.LU.64 R18, [R1+0x4a08] ;  /* 0x004a080001127983 */ /* 0x001ea20000300a00 */
[----:B------:R-:W-:Y:S02]  /*8a5f0*/  IMAD.MOV.U32 R26, RZ, RZ, R3 ;  /* 0x000000ffff1a7224 */ /* 0x000fe400078e0003 */
[----:B------:R-:W-:Y:S01]  /*8a600*/  IMAD.MOV.U32 R27, RZ, RZ, R2 ;  /* 0x000000ffff1b7224 */ /* 0x000fe200078e0002 */
[C---:B---3--:R-:W-:Y:S01]  /*8a610*/  HMMA.16816.F32 R8, R12.reuse, R6, R8 ;  /* 0x000000060c08723c */ /* 0x048fe20000001808 */
[----:B------:R-:W3:Y:S11]  /*8a620*/  LDL.LU.64 R16, [R1+0x4a00] ;  /* 0x004a000001107983 */ /* 0x000ef60000300a00 */
[----:B------:R-:W-:Y:S11]  /*8a630*/  @!UPT UIADD3 URZ, URZ, URZ, URZ ;  /* 0x0000003f3f3ff290 */ /* 0x000ff6000fffe03f */
[----:B------:R-:W-:Y:S01]  /*8a640*/  STL.64 [R1+0x1c0], R8 ;  /* 0x0001c00801007387 */ /* 0x000fe20000100a00 */
[----:B------:R-:W-:Y:S01]  /*8a650*/  IMAD.MOV.U32 R3, RZ, RZ, R11 ;  /* 0x000000ffff037224 */ /* 0x000fe200078e000b */
[----:B--2---:R-:W-:Y:S02]  /*8a660*/  HMMA.16816.F32 R24, R12, R18, R24 ;  /* 0x000000120c18723c */ /* 0x004fe40000001818 */
[----:B------:R-:W0:Y:S11]  /*8a670*/  LDSM.16.M88.4 R12, [R28+0x1080] ;  /* 0x001080001c0c783b */ /* 0x000e360000000200 */
[----:B------:R-:W-:Y:S10]  /*8a680*/  @!UPT UIADD3 URZ, URZ, URZ, URZ ;  /* 0x0000003f3f3ff290 */ /* 0x000ff4000fffe03f */
[----:B------:R-:W-:Y:S01]  /*8a690*/  STL.64 [R1+0x1d0], R24 ;  /* 0x0001d01801007387 */ /* 0x000fe20000100a00 */
[----:B------:R-:W-:Y:S02]  /*8a6a0*/  STL.64 [R1+0x1d8], R26 ;  /* 0x0001d81a01007387 */ /* 0x000fe40000100a00 */
[----:B------:R-:W1:Y:S04]  /*8a6b0*/  LDSM.16.M88.4 R24, [R28+0x80] ;  /* 0x000080001c18783b */ /* 0x000e680000000200 */
[----:B------:R-:W-:Y:S01]  /*8a6c0*/  STL [R1+0x1c8], R10 ;  /* 0x0001c80a01007387 */ /* 0x000fe20000100800 */
[----:B------:R-:W-:Y:S04]  /*8a6d0*/  STL [R1+0x46d0], R3 ;  /* 0x0046d00301007387 */ /* 0x000fe80000100800 */
[----:B------:R2:W-:Y:S01]  /*8a6e0*/  LDSM.16.MT88.4 R8, [R0+0x21000] ;  /* 0x021000000008783b */ /* 0x0005e20000004200 */
[----:B0-----:R-:W-:-:S02]  /*8a6f0*/  IMAD.MOV.U32 R2, RZ, RZ, R14 ;  /* 0x000000ffff027224 */ /* 0x001fc400078e000e */
[----:B--2---:R-:W-:Y:S01]  /*8a700*/  IMAD.MOV.U32 R0, RZ, RZ, R15 ;  /* 0x000000ffff007224 */ /* 0x004fe200078e000f */
[----:B-1----:R-:W-:Y:S01]  /*8a710*/  STL.64 [R1+0x1b0], R24 ;  /* 0x0001b01801007387 */ /* 0x002fe20000100a00 */
[----:B------:R-:W-:Y:S02]  /*8a720*/  STL.64 [R1+0x1b8], R26 ;  /* 0x0001b81a01007387 */ /* 0x000fe40000100a00 */
[----:B------:R-:W-:Y:S02]  /*8a730*/  STL.64 [R1+0x1a0], R12 ;  /* 0x0001a00c01007387 */ /* 0x000fe40000100a00 */
[----:B------:R-:W-:Y:S02]  /*8a740*/  STL.64 [R1+0x1a8], R14 ;  /* 0x0001a80e01007387 */ /* 0x000fe40000100a00 */
[----:B------:R-:W0:Y:S04]  /*8a750*/  LDSM.16.M88.4 R12, [R28+0x2080] ;  /* 0x002080001c0c783b */ /* 0x000e280000000200 */
[----:B------:R-:W1:Y:S04]  /*8a760*/  LDSM.16.M88.4 R24, [R28+0x3080] ;  /* 0x003080001c18783b */ /* 0x000e680000000200 */
[----:B------:R-:W-:Y:S01]  /*8a770*/  STL [R1+0x46d8], R0 ;  /* 0x0046d80001007387 */ /* 0x000fe20000100800 */
[----:B------:R-:W-:Y:S03]  /*8a780*/  STL [R1+0x46d4], R2 ;  /* 0x0046d40201007387 */ /* 0x000fe60000100800 */
[----:B0-----:R-:W-:Y:S01]  /*8a790*/  STL.64 [R1+0x190], R12 ;  /* 0x0001900c01007387 */ /* 0x001fe20000100a00 */
[----:B------:R-:W-:Y:S02]  /*8a7a0*/  STL.64 [R1+0x198], R14 ;  /* 0x0001980e01007387 */ /* 0x000fe40000100a00 */
[----:B------:R-:W0:Y:S04]  /*8a7b0*/  LDSM.16.M88.4 R12, [R28+0x4080] ;  /* 0x004080001c0c783b */ /* 0x000e280000000200 */
[----:B-1----:R-:W-:Y:S01]  /*8a7c0*/  STL.64 [R1+0x180], R24 ;  /* 0x0001801801007387 */ /* 0x002fe20000100a00 */
[----:B------:R-:W-:Y:S02]  /*8a7d0*/  STL.64 [R1+0x188], R26 ;  /* 0x0001881a01007387 */ /* 0x000fe40000100a00 */
[----:B------:R-:W1:Y:S02]  /*8a7e0*/  LDSM.16.M88.4 R24, [R28+0x5080] ;  /* 0x005080001c18783b */ /* 0x000e640000000200 */
[----:B0-----:R-:W-:Y:S02]  /*8a7f0*/  STL.64 [R1+0x170], R12 ;  /* 0x0001700c01007387 */ /* 0x001fe40000100a00 */
[----:B------:R-:W-:Y:S02]  /*8a800*/  STL.64 [R1+0x178], R14 ;  /* 0x0001780e01007387 */ /* 0x000fe40000100a00 */
[----:B------:R-:W0:Y:S04]  /*8a810*/  LDSM.16.M88.4 R12, [R28+0x6080] ;  /* 0x006080001c0c783b */ /* 0x000e280000000200 */
[----:B-1----:R-:W-:Y:S01]  /*8a820*/  STL.64 [R1+0x160], R24 ;  /* 0x0001601801007387 */ /* 0x002fe20000100a00 */
[----:B------:R-:W-:Y:S02]  /*8a830*/  STL.64 [R1+0x168], R26 ;  /* 0x0001681a01007387 */ /* 0x000fe40000100a00 */
[----:B------:R-:W1:Y:S02]  /*8a840*/  LDSM.16.M88.4 R24, [R28+0x7080] ;  /* 0x007080001c18783b */ /* 0x000e640000000200 */
[----:B0-----:R-:W-:Y:S02]  /*8a850*/  STL.64 [R1+0x150], R12 ;  /* 0x0001500c01007387 */ /* 0x001fe40000100a00 */
[----:B------:R-:W-:-:S02]  /*8a860*/  IMAD.MOV.U32 R2, RZ, RZ, R12 ;  /* 0x000000ffff027224 */ /* 0x000fc400078e000c */
[----:B------:R-:W-:Y:S02]  /*8a870*/  STL.64 [R1+0x158], R14 ;  /* 0x0001580e01007387 */ /* 0x000fe40000100a00 */
[----:B------:R-:W-:Y:S01]  /*8a880*/  IMAD.MOV.U32 R0, RZ, RZ, R13 ;  /* 0x000000ffff007224 */ /* 0x000fe200078e000d */
[----:B-1----:R-:W-:Y:S04]  /*8a890*/  STL.64 [R1+0x140], R24 ;  /* 0x0001401801007387 */ /* 0x002fe80000100a00 */
[----:B------:R-:W0:Y:S01]  /*8a8a0*/  LDSM.16.M88.4 R12, [R28+0x8080] ;  /* 0x008080001c0c783b */ /* 0x000e220000000200 */
[----:B------:R-:W-:Y:S02]  /*8a8b0*/  STL.64 [R1+0x148], R26 ;  /* 0x0001481a01007387 */ /* 0x000fe40000100a00 */
[----:B------:R-:W1:Y:S01]  /*8a8c0*/  LDSM.16.M88.4 R24, [R28+0x9080] ;  /* 0x009080001c18783b */ /* 0x000e620000000200 */
[----:B0-----:R-:W-:Y:S03]  /*8a8d0*/  STL.64 [R1+0x130], R12 ;  /* 0x0001300c01007387 */ /* 0x001fe60000100a00 */
        /* <DEDUP_REMOVED lines=54> */
[----:B------:R0:W-:Y:S02]  /*8ac40*/  STL.64 [R1+0x18], R14 ;  /* 0x0000180e01007387 */ /* 0x0001e40000100a00 */
[----:B0-----:R-:W2:Y:S01]  /*8ac50*/  LDL R15, [R1+0xd2c] ;  /* 0x000d2c00010f7983 */ /* 0x001ea20000100800 */
[----:B-1----:R-:W-:Y:S02]  /*8ac60*/  STL.64 [R1], R24 ;  /* 0x0000001801007387 */ /* 0x002fe40000100a00 */
[----:B------:R-:W-:Y:S02]  /*8ac70*/  STL.64 [R1+0x8], R26 ;  /* 0x0000081a01007387 */ /* 0x000fe40000100a00 */
[----:B------:R-:W0:Y:S04]  /*8ac80*/  LDSM.16.M88.4 R24, [R28+0x1c080] ;  /* 0x01c080001c18783b */ /* 0x000e280000000200 */
[----:B0-----:R-:W-:Y:S01]  /*8ac90*/  STL [R1+0x437c], R26 ;  /* 0x00437c1a01007387 */ /* 0x001fe20000100800 */
[----:B------:R-:W-:Y:S02]  /*8aca0*/  STL [R1+0x4378], R27 ;  /* 0x0043781b01007387 */ /* 0x000fe40000100800 */
[----:B------:R0:W-:Y:S02]  /*8acb0*/  STL.64 [R1+0x4818], R24 ;  /* 0x0048181801007387 */ /* 0x0001e40000100a00 */
[----:B0-----:R-:W4:Y:S01]  /*8acc0*/  LDL.LU.64 R24, [R1+0x180] ;  /* 0x0001800001187983 */ /* 0x001f220000300a00 */
[----:B------:R-:W-:-:S02]  /*8acd0*/  IMAD.MOV.U32 R26, RZ, RZ, R21 ;  /* 0x000000ffff1a7224 */ /* 0x000fc400078e0015 */
[----:B------:R-:W-:Y:S02]  /*8ace0*/  IMAD.MOV.U32 R27, RZ, RZ, R20 ;  /* 0x000000ffff1b7224 */ /* 0x000fe400078e0014 */
[----:B------:R-:W0:Y:S04]  /*8acf0*/  LDSM.16.M88.4 R20, [R28+0x1d080] ;  /* 0x01d080001c14783b */ /* 0x000e280000000200 */
[----:B--2---:R-:W-:Y:S04]  /*8ad00*/  LDSM.16.MT88.4 R12, [R15+0x21000] ;  /* 0x021000000f0c783b */ /* 0x004fe80000004200 */
[----:B----4-:R1:W-:Y:S04]  /*8ad10*/  STL.64 [R1+0x49e8], R24 ;  /* 0x0049e81801007387 */ /* 0x0103e80000100a00 */
[----:B-1----:R-:W2:Y:S01]  /*8ad20*/  LDL.LU R24, [R1+0x5a0] ;  /* 0x0005a00001187983 */ /* 0x002ea20000300800 */
[----:B------:R-:W2:Y:S02]  /*8ad30*/  LDL.LU R25, [R1+0x5a4] ;  /* 0x0005a40001197983 */ /* 0x000ea40000300800 */
[----:B0-----:R0:W-:Y:S02]  /*8ad40*/  STL [R1+0x4384], R22 ;  /* 0x0043841601007387 */ /* 0x0011e40000100800 */
[----:B------:R1:W-:Y:S01]  /*8ad50*/  STL [R1+0x4380], R23 ;  /* 0x0043801701007387 */ /* 0x0003e20000100800 */
[----:B------:R3:W-:Y:S01]  /*8ad60*/  STL.64 [R1+0x4810], R20 ;  /* 0x0048101401007387 */ /* 0x0007e20000100a00 */
[----:B0-----:R-:W-:-:S02]  /*8ad70*/  IMAD.MOV.U32 R22, RZ, RZ, R5 ;  /* 0x000000ffff167224 */ /* 0x001fc400078e0005 */
[----:B-1----:R-:W-:Y:S02]  /*8ad80*/  IMAD.MOV.U32 R23, RZ, RZ, R4 ;  /* 0x000000ffff177224 */ /* 0x002fe400078e0004 */
[----:B------:R-:W-:Y:S01]  /*8ad90*/  LDSM.16.M88.4 R4, [R28+0x1f080] ;  /* 0x01f080001c04783b */ /* 0x000fe20000000200 */
[----:B---3--:R-:W-:Y:S02]  /*8ada0*/  IMAD.MOV.U32 R20, RZ, RZ, R17 ;  /* 0x000000ffff147224 */ /* 0x008fe400078e0011 */
[----:B------:R-:W-:Y:S02]  /*8adb0*/  IMAD.MOV.U32 R21, RZ, RZ, R16 ;  /* 0x000000ffff157224 */ /* 0x000fe400078e0010 */
[----:B------:R-:W0:Y:S04]  /*8adc0*/  LDSM.16.M88.4 R16, [R28+0x1e080] ;  /* 0x01e080001c10783b */ /* 0x000e280000000200 */
[----:B------:R-:W-:Y:S01]  /*8add0*/  STL.64 [R1+0x49f8], R22 ;  /* 0x0049f81601007387 */ /* 0x000fe20000100a00 */
[----:B------:R1:W-:Y:S03]  /*8ade0*/  STL.64 [R1+0x49f0], R20 ;  /* 0x0049f01401007387 */ /* 0x0003e60000100a00 */
[----:B-1----:R-:W2:Y:S04]  /*8adf0*/  LDL.LU.64 R20, [R1+0x1a0] ;  /* 0x0001a00001147983 */ /* 0x002ea80000300a00 */
[----:B0-----:R-:W-:Y:S01]  /*8ae00*/  STL [R1+0x4314], R18 ;  /* 0x0043141201007387 */ /* 0x001fe20000100800 */
[----:B------:R-:W-:Y:S02]  /*8ae10*/  STL [R1+0x4310], R19 ;  /* 0x0043101301007387 */ /* 0x000fe40000100800 */
[----:B------:R0:W-:Y:S02]  /*8ae20*/  STL [R1+0x47dc], R4 ;  /* 0x0047dc0401007387 */ /* 0x0001e40000100800 */
[----:B------:R1:W-:Y:S01]  /*8ae30*/  STL [R1+0x47d8], R5 ;  /* 0x0047d80501007387 */ /* 0x0003e20000100800 */
[----:B------:R3:W-:Y:S01]  /*8ae40*/  STL [R1+0x430c], R6 ;  /* 0x00430c0601007387 */ /* 0x0007e20000100800 */
[----:B------:R4:W-:Y:S03]  /*8ae50*/  STL [R1+0x4308], R7 ;  /* 0x0043080701007387 */ /* 0x0009e60000100800 */
[----:B0-----:R-:W2:Y:S01]  /*8ae60*/  LDL.LU R4, [R1+0x5b0] ;  /* 0x0005b00001047983 */ /* 0x001ea20000300800 */
[----:B-1----:R-:W2:Y:S02]  /*8ae70*/  LDL.LU R5, [R1+0x5b4] ;  /* 0x0005b40001057983 */ /* 0x002ea40000300800 */
[----:B---3--:R-:W3:Y:S02]  /*8ae80*/  LDL.LU R6, [R1+0x5b8] ;  /* 0x0005b80001067983 */ /* 0x008ee40000300800 */
[----:B----4-:R-:W3:Y:S01]  /*8ae90*/  LDL.LU R7, [R1+0x5bc] ;  /* 0x0005bc0001077983 */ /* 0x010ee20000300800 */
[----:B------:R-:W-:Y:S01]  /*8aea0*/  STL [R1+0x34c8], R28 ;  /* 0x0034c81c01007387 */ /* 0x000fe20000100800 */
[----:B------:R-:W-:Y:S02]  /*8aeb0*/  STL.64 [R1+0x47d0], R14 ;  /* 0x0047d00e01007387 */ /* 0x000fe40000100a00 */
[----:B------:R0:W-:Y:S02]  /*8aec0*/  STL.64 [R1+0x47c8], R12 ;  /* 0x0047c80c01007387 */ /* 0x0001e40000100a00 */
[----:B0-----:R-:W3:Y:S01]  /*8aed0*/  LDL.LU.64 R12, [R1+0x1b0] ;  /* 0x0001b000010c7983 */ /* 0x001ee20000300a00 */
[C---:B--2---:R-:W-:Y:S08]  /*8aee0*/  HMMA.16816.F32 R24, R8.reuse, R20, R24 ;  /* 0x000000140818723c */ /* 0x044ff00000001818 */
[----:B---3--:R-:W-:Y:S11]  /*8aef0*/  HMMA.16816.F32 R4, R8, R12, R4 ;  /* 0x0000000c0804723c */ /* 0x008ff60000001804 */
[----:B------:R-:W-:Y:S11]  /*8af00*/  @!UPT UIADD3 URZ, URZ, URZ, URZ ;  /* 0x0000003f3f3ff290 */ /* 0x000ff6000fffe03f */
[----:B------:R-:W-:Y:S01]  /*8af10*/  @!UPT UIADD3 URZ, URZ, URZ, URZ ;  /* 0x0000003f3f3ff290 */ /* 0x000fe2000fffe03f */
[----:B------:R-:W-:Y:S01]  /*8af20*/  STL.64 [R1+0x5b0], R4 ;  /* 0x0005b00401007387 */ /* 0x000fe20000100a00 */
[----:B------:R0:W-:Y:S02]  /*8af30*/  STL.64 [R1+0x5b8], R6 ;  /* 0x0005b80601007387 */ /* 0x0001e40000100a00 */
[----:B0-----:R-:W-:Y:S02]  /*8af40*/  IMAD.MOV.U32 R6, RZ, RZ, R13 ;  /* 0x000000ffff067224 */ /* 0x001fe400078e000d */
[----:B------:R-:W-:Y:S02]  /*8af50*/  IMAD.MOV.U32 R7, RZ, RZ, R12 ;  /* 0x000000ffff077224 */ /* 0x000fe400078e000c */
[----:B------:R-:W-:Y:S01]  /*8af60*/  IMAD.MOV.U32 R13, RZ, RZ, R20 ;  /* 0x000000ffff0d7224 */ /* 0x000fe200078e0014 */
[----:B------:R-:W-:Y:S02]  /*8af70*/  STL [R1+0x47e4], R6 ;  /* 0x0047e40601007387 */ /* 0x000fe40000100800 */
[----:B------:R-:W-:Y:S02]  /*8af80*/  STL [R1+0x47e0], R7 ;  /* 0x0047e00701007387 */ /* 0x000fe40000100800 */
[----:B------:R-:W2:Y:S02]  /*8af90*/  LDL.LU.64 R4, [R1+0x190] ;  /* 0x0001900001047983 */ /* 0x000ea40000300a00 */
[----:B------:R-:W-:Y:S01]  /*8afa0*/  IMAD.MOV.U32 R12, RZ, RZ, R21 ;  /* 0x000000ffff0c7224 */ /* 0x000fe200078e0015 */
[----:B------:R-:W3:Y:S01]  /*8afb0*/  LDL.LU.64 R22, [R1+0x49f8] ;  /* 0x0049f80001167983 */ /* 0x000ee20000300a00 */
[----:B------:R-:W3:Y:S02]  /*8afc0*/  LDL.LU.64 R20, [R1+0x49f0] ;  /* 0x0049f00001147983 */ /* 0x000ee40000300a00 */
[----:B------:R0:W-:Y:S02]  /*8afd0*/  STL.64 [R1+0x5a0], R24 ;  /* 0x0005a01801007387 */ /* 0x0001e40000100a00 */
[----:B------:R-:W-:Y:S01]  /*8afe0*/  STL [R1+0x5a8], R26 ;  /* 0x0005a81a01007387 */ /* 0x000fe20000100800 */
[----:B0-----:R-:W3:Y:S01]  /*8aff0*/  LDL.LU.64 R24, [R1+0x49e8] ;  /* 0x0049e80001187983 */ /* 0x001ee20000300a00 */
[----:B------:R0:W-:Y:S02]  /*8b000*/  STL [R1+0x47ec], R12 ;  /* 0x0047ec0c01007387 */ /* 0x0001e40000100800 */
[----:B------:R1:W-:Y:S01]  /*8b010*/  STL [R1+0x47e8], R13 ;  /* 0x0047e80d01007387 */ /* 0x0003e20000100800 */
[----:B0-----:R-:W2:Y:S01]  /*8b020*/  LDL.LU R12, [R1+0x590] ;  /* 0x00059000010c7983 */ /* 0x001ea20000300800 */
[----:B-1----:R-:W2:Y:S02]  /*8b030*/  LDL.LU R13, [R1+0x594] ;  /* 0x00059400010d7983 */ /* 0x002ea40000300800 */
[----:B------:R-:W2:Y:S02]  /*8b040*/  LDL.LU R14, [R1+0x598] ;  /* 0x00059800010e7983 */ /* 0x000ea40000300800 */
[----:B------:R-:W2:Y:S02]  /*8b050*/  LDL.LU R15, [R1+0x59c] ;  /* 0x00059c00010f7983 */ /* 0x000ea40000300800 */
[----:B------:R-:W-:-:S05]  /*8b060*/  IMAD.MOV.U32 R28, RZ, RZ, R27 ;  /* 0x000000ffff1c7224 */ /* 0x000fca00078e001b */
[----:B------:R-:W-:Y:S01]  /*8b070*/  STL [R1+0x46dc], R28 ;  /* 0x0046dc1c01007387 */ /* 0x000fe20000100800 */
[C---:B--2---:R-:W-:Y:S11]  /*8b080*/  HMMA.16816.F32 R12, R8.reuse, R4, R12 ;  /* 0x00000004080c723c */ /* 0x044ff6000000180c */
[----:B------:R-:W-:Y:S11]  /*8b090*/  @!UPT UIADD3 URZ, URZ, URZ, URZ ;  /* 0x0000003f3f3ff290 */ /* 0x000ff6000fffe03f */
[----:B------:R-:W-:Y:S01]  /*8b0a0*/  @!UPT UIADD3 URZ, URZ, URZ, URZ ;  /* 0x0000003f3f3ff290 */ /* 0x000fe2000fffe03f */
[----:B------:R-:W-:Y:S01]  /*8b0b0*/  STL.64 [R1+0x590], R12 ;  /* 0x0005900c01007387 */ /* 0x000fe20000100a00 */
[----:B------:R0:W-:Y:S02]  /*8b0c0*/  STL.64 [R1+0x598], R14 ;  /* 0x0005980e01007387 */ /* 0x0001e40000100a00 */
[----:B0-----:R-:W-:Y:S02]  /*8b0d0*/  IMAD.MOV.U32 R15, RZ, RZ, R4 ;  /* 0x000000ffff0f7224 */ /* 0x001fe400078e0004 */
[----:B------:R-:W-:Y:S02]  /*8b0e0*/  IMAD.MOV.U32 R14, RZ, RZ, R5 ;  /* 0x000000ffff0e7224 */ /* 0x000fe400078e0005 */
[----:B---3--:R-:W-:Y:S03]  /*8b0f0*/  HMMA.16816.F32 R4, R8, R24, R20 ;  /* 0x000000180804723c */ /* 0x008fe60000001814 */
[----:B------:R-:W-:Y:S11]  /*8b100*/  STL.64 [R1+0x49d8], R14 ;  /* 0x0049d80e01007387 */ /* 0x000ff60000100a00 */
[----:B------:R-:W-:Y:S09]  /*8b110*/  @!UPT UIADD3 URZ, URZ, URZ, URZ ;  /* 0x0000003f3f3ff290 */ /* 0x000ff2000fffe03f */
[----:B------:R-:W-:Y:S01]  /*8b120*/  STL.64 [R1+0x580], R4 ;  /* 0x0005800401007387 */ /* 0x000fe20000100a00 */
[----:B------:R-:W-:Y:S02]  /*8b130*/  STL.64 [R1+0x588], R6 ;  /* 0x0005880601007387 */ /* 0x000fe40000100a00 */
[----:B------:R-:W2:Y:S02]  /*8b140*/  LDL.LU R20, [R1+0x500] ;  /* 0x0005000001147983 */ /* 0x000ea40000300800 */
[----:B------:R-:W2:Y:S01]  /*8b150*/  LDL.LU R21, [R1+0x504] ;  /* 0x0005040001157983 */ /* 0x000ea20000300800 */
[----:B------:R-:W3:Y:S01]  /*8b160*/  LDL.LU R22, [R1+0x508] ;  /* 0x0005080001167983 */ /* 0x000ee20000300800 */
[----:B------:R-:W-:Y:S02]  /*8b170*/  IMAD.MOV.U32 R23, RZ, RZ, R29 ;  /* 0x000000ffff177224 */ /* 0x000fe400078e001d */
[----:B------:R-:W4:Y:S03]  /*8b180*/  LDL.LU R29, [R1+0x49e4] ;  /* 0x0049e400011d7983 */ /* 0x000f260000300800 */
[----:B---3--:R-:W-:Y:S01]  /*8b190*/  STL.64 [R1+0x4970], R22 ;  /* 0x0049701601007387 */ /* 0x008fe20000100a00 */
[----:B--2---:R0:W-:Y:S03]  /*8b1a0*/  STL.64 [R1+0x4968], R20 ;  /* 0x0049681401007387 */ /* 0x0041e60000100a00 */
[----:B0-----:R-:W2:Y:S01]  /*8b1b0*/  LDL.LU R20, [R1+0x520] ;  /* 0x0005200001147983 */ /* 0x001ea20000300800 */
[----:B------:R-:W2:Y:S02]  /*8b1c0*/  LDL.LU R21, [R1+0x524] ;  /* 0x0005240001157983 */ /* 0x000ea40000300800 */
[----:B------:R-:W3:Y:S02]  /*8b1d0*/  LDL.LU R22, [R1+0x528] ;  /* 0x0005280001167983 */ /* 0x000ee40000300800 */
[----:B------:R-:W3:Y:S01]  /*8b1e0*/  LDL.LU R23, [R1+0x52c] ;  /* 0x00052c0001177983 */ /* 0x000ee20000300800 */
[----:B------:R-:W2:Y:S01]  /*8b1f0*/  LDL.LU R4, [R1+0x570] ;  /* 0x0005700001047983 */ /* 0x000ea20000300800 */
[----:B------:R-:W4:Y:S02]  /*8b200*/  LDL.LU R5, [R1+0x574] ;  /* 0x0005740001057983 */ /* 0x000f240000300800 */
[----:B------:R-:W4:Y:S02]  /*8b210*/  LDL.LU R6, [R1+0x578] ;  /* 0x0005780001067983 */ /* 0x000f240000300800 */
[----:B------:R-:W4:Y:S01]  /*8b220*/  LDL.LU R7, [R1+0x57c] ;  /* 0x00057c0001077983 */ /* 0x000f220000300800 */
[----:B------:R-:W4:Y:S04]  /*8b230*/  LDL.LU.64 R12, [R1+0x170] ;  /* 0x00017000010c7983 */ /* 0x000f280000300a00 */
[----:B---3--:R-:W-:Y:S01]  /*8b240*/  STL.64 [R1+0x4980], R22 ;  /* 0x0049801601007387 */ /* 0x008fe20000100a00 */
[----:B--2---:R0:W-:Y:S03]  /*8b250*/  STL.64 [R1+0x4978], R20 ;  /* 0x0049781401007387 */ /* 0x0041e60000100a00 */
[----:B0-----:R-:W2:Y:S04]  /*8b260*/  LDL.LU.64 R20, [R1+0x130] ;  /* 0x0001300001147983 */ /* 0x001ea80000300a00 */
[----:B--2---:R0:W-:Y:S04]  /*8b270*/  STL.64 [R1+0x4990], R20 ;  /* 0x0049901401007387 */ /* 0x0041e80000100a00 */
[----:B0-----:R-:W2:Y:S01]  /*8b280*/  LDL.LU.64 R20, [R1+0x140] ;  /* 0x0001400001147983 */ /* 0x001ea20000300a00 */
[----:B------:R-:W-:-:S02]  /*8b290*/  IMAD.MOV.U32 R19, RZ, RZ, R24 ;  /* 0x000000ffff137224 */ /* 0x000fc400078e0018 */
[----:B------:R-:W-:Y:S01]  /*8b2a0*/  IMAD.MOV.U32 R18, RZ, RZ, R25 ;  /* 0x000000ffff127224 */ /* 0x000fe200078e0019 */
[----:B--2---:R0:W-:Y:S02]  /*8b2b0*/  STL.64 [R1+0x49a8], R20 ;  /* 0x0049a81401007387 */ /* 0x0041e40000100a00 */
[----:B0-----:R-:W-:Y:S02]  /*8b2c0*/  IMAD.MOV.U32 R20, RZ, RZ, R2 ;  /* 0x000000ffff147224 */ /* 0x001fe400078e0002 */
[----:B------:R-:W-:-:S05]  /*8b2d0*/  IMAD.MOV.U32 R21, RZ, RZ, R0 ;  /* 0x000000ffff157224 */ /* 0x000fca00078e0000 */
[----:B------:R0:W-:Y:S04]  /*8b2e0*/  STL.64 [R1+0x49c0], R20 ;  /* 0x0049c01401007387 */ /* 0x0001e80000100a00 */
[----:B0-----:R-:W2:Y:S01]  /*8b2f0*/  LDL.LU R20, [R1+0x560] ;  /* 0x0005600001147983 */ /* 0x001ea20000300800 */
[----:B------:R-:W2:Y:S02]  /*8b300*/  LDL.LU R21, [R1+0x564] ;  /* 0x0005640001157983 */ /* 0x000ea40000300800 */
[----:B------:R-:W2:Y:S02]  /*8b310*/  LDL.LU R22, [R1+0x568] ;  /* 0x0005680001167983 */ /* 0x000ea40000300800 */
[----:B------:R-:W2:Y:S01]  /*8b320*/  LDL.LU R23, [R1+0x56c] ;  /* 0x00056c0001177983 */ /* 0x000ea20000300800 */
[----:B------:R-:W3:Y:S01]  /*8b330*/  LDL.64 R24, [R1+0x100] ;  /* 0x0001000001187983 */ /* 0x000ee20000100a00 */
[----:B----4-:R-:W-:-:S03]  /*8b340*/  IMAD.MOV.U32 R27, RZ, RZ, R29 ;  /* 0x000000ffff1b7224 */ /* 0x010fc600078e001d */
[----:B---3--:R0:W-:Y:S04]  /*8b350*/  STL.64 [R1+0x4988], R24 ;  /* 0x0049881801007387 */ /* 0x0081e80000100a00 */
[----:B0-----:R-:W3:Y:S01]  /*8b360*/  LDL.LU R24, [R1+0x530] ;  /* 0x0005300001187983 */ /* 0x001ee20000300800 */
[----:B------:R-:W3:Y:S02]  /*8b370*/  LDL.LU R25, [R1+0x534] ;  /* 0x0005340001197983 */ /* 0x000ee40000300800 */
[----:B------:R-:W4:Y:S02]  /*8b380*/  LDL.LU R26, [R1+0x538] ;  /* 0x00053800011a7983 */ /* 0x000f240000300800 */
[----:B------:R-:W2:Y:S01]  /*8b390*/  LDL.LU R29, [R1+0x49e0] ;  /* 0x0049e000011d7983 */ /* 0x000ea20000300800 */
[----:B----4-:R-:W-:Y:S01]  /*8b3a0*/  STL.64 [R1+0x49a0], R26 ;  /* 0x0049a01a01007387 */ /* 0x010fe20000100a00 */
[----:B---3--:R0:W-:Y:S03]  /*8b3b0*/  STL.64 [R1+0x4998], R24 ;  /* 0x0049981801007387 */ /* 0x0081e60000100a00 */
[----:B0-----:R-:W3:Y:S01]  /*8b3c0*/  LDL.LU R24, [R1+0x540] ;  /* 0x0005400001187983 */ /* 0x001ee20000300800 */
[----:B------:R-:W3:Y:S02]  /*8b3d0*/  LDL.LU R25, [R1+0x544] ;  /* 0x0005440001197983 */ /* 0x000ee40000300800 */
[----:B------:R-:W4:Y:S02]  /*8b3e0*/  LDL.LU R26, [R1+0x548] ;  /* 0x00054800011a7983 */ /* 0x000f240000300800 */
[----:B------:R-:W4:Y:S02]  /*8b3f0*/  LDL.LU R27, [R1+0x54c] ;  /* 0x00054c00011b7983 */ /* 0x000f240000300800 */
[----:B----4-:R-:W-:Y:S01]  /*8b400*/  STL.64 [R1+0x49b8], R26 ;  /* 0x0049b81a01007387 */ /* 0x010fe20000100a00 */
[----:B---3--:R0:W-:Y:S03]  /*8b410*/  STL.64 [R1+0x49b0], R24 ;  /* 0x0049b01801007387 */ /* 0x0081e60000100a00 */
[----:B0-----:R-:W3:Y:S01]  /*8b420*/  LDL.LU R24, [R1+0x550] ;  /* 0x0005500001187983 */ /* 0x001ee20000300800 */
[----:B------:R-:W3:Y:S02]  /*8b430*/  LDL.LU R25, [R1+0x554] ;  /* 0x0005540001197983 */ /* 0x000ee40000300800 */
[----:B------:R-:W4:Y:S02]  /*8b440*/  LDL.LU R26, [R1+0x558] ;  /* 0x00055800011a7983 */ /* 0x000f240000300800 */
[----:B--2---:R-:W-:Y:S01]  /*8b450*/  IMAD.MOV.U32 R27, RZ, RZ, R29 ;  /* 0x000000ffff1b7224 */ /* 0x004fe200078e001d */
[----:B------:R-:W-:Y:S04]  /*8b460*/  HMMA.16816.F32 R4, R8, R12, R4 ;  /* 0x0000000c0804723c */ /* 0x000fe80000001804 */
[----:B----4-:R-:W-:Y:S01]  /*8b470*/  STL.64 [R1+0x49d0], R26 ;  /* 0x0049d01a01007387 */ /* 0x010fe20000100a00 */
[----:B---3--:R0:W-:Y:S03]  /*8b480*/  STL.64 [R1+0x49c8], R24 ;  /* 0x0049c81801007387 */ /* 0x0081e60000100a00 */
[----:B0-----:R-:W2:Y:S01]  /*8b490*/  LDL.LU.64 R24, [R1+0x160] ;  /* 0x0001600001187983 */ /* 0x001ea20000300a00 */
[----:B------:R-:W-:Y:S02]  /*8b4a0*/  STL.64 [R1+0x4808], R18 ;  /* 0x0048081201007387 */ /* 0x000fe40000100a00 */
[----:B------:R0:W-:Y:S02]  /*8b4b0*/  STL.64 [R1+0x4800], R16 ;  /* 0x0048001001007387 */ /* 0x0001e40000100a00 */
[----:B0-----:R-:W3:Y:S10]  /*8b4c0*/  LDL.LU.64 R16, [R1+0x110] ;  /* 0x0001100001107983 */ /* 0x001ef40000300a00 */
[----:B------:R-:W-:Y:S02]  /*8b4d0*/  STL.64 [R1+0x570], R4 ;  /* 0x0005700401007387 */ /* 0x000fe40000100a00 */
[----:B------:R0:W-:Y:S02]  /*8b4e0*/  STL.64 [R1+0x578], R6 ;  /* 0x0005780601007387 */ /* 0x0001e40000100a00 */
[----:B------:R-:W4:Y:S01]  /*8b4f0*/  LDL.LU.64 R14, [R1+0x49d8] ;  /* 0x0049d800010e7983 */ /* 0x000f220000300a00 */
[----:B------:R-:W3:Y:S01]  /*8b500*/  LDL.LU.64 R26, [R1+0x49d0] ;  /* 0x0049d000011a7983 */ /* 0x000ee20000300a00 */
[----:B0-----:R-:W-:-:S02]  /*8b510*/  IMAD.MOV.U32 R6, RZ, RZ, R12 ;  /* 0x000000ffff067224 */ /* 0x001fc400078e000c */
[----:B------:R-:W-:Y:S01]  /*8b520*/  IMAD.MOV.U32 R7, RZ, RZ, R13 ;  /* 0x000000ffff077224 */ /* 0x000fe200078e000d */
[C---:B--2---:R-:W-:Y:S01]  /*8b530*/  HMMA.16816.F32 R20, R8.reuse, R24, R20 ;  /* 0x000000180814723c */ /* 0x044fe20000001814 */
[----:B------:R-:W-:Y:S02]  /*8b540*/  IMAD.MOV.U32 R12, RZ, RZ, R24 ;  /* 0x000000ffff0c7224 */ /* 0x000fe400078e0018 */
[----:B------:R-:W-:Y:S02]  /*8b550*/  IMAD.MOV.U32 R13, RZ, RZ, R25 ;  /* 0x000000ffff0d7224 */ /* 0x000fe400078e0019 */
[----:B------:R-:W3:Y:S11]  /*8b560*/  LDL.LU.64 R24, [R1+0x49c8] ;  /* 0x0049c80001187983 */ /* 0x000ef60000300a00 */
[----:B------:R-:W-:Y:S07]  /*8b570*/  @!UPT UIADD3 URZ, URZ, URZ, URZ ;  /* 0x0000003f3f3ff290 */ /* 0x000fee000fffe03f */
[----:B------:R0:W-:Y:S01]  /*8b580*/  STL.64 [R1+0x560], R20 ;  /* 0x0005601401007387 */ /* 0x0001e20000100a00 */
[----:B------:R-:W-:Y:S03]  /*8b590*/  STL [R1+0x568], R22 ;  /* 0x0005681601007387 */ /* 0x000fe60000100800 */
[----:B0-----:R-:W3:Y:S01]  /*8b5a0*/  LDL.LU.64 R20, [R1+0x49c0] ;  /* 0x0049c00001147983 */ /* 0x001ee20000300a00 */
[----:B------:R-:W-:Y:S02]  /*8b5b0*/  IMAD.MOV.U32 R29, RZ, RZ, R23 ;  /* 0x000000ffff1d7224 */ /* 0x000fe400078e0017 */
[----:B----4-:R-:W-:Y:S02]  /*8b5c0*/  STL.64 [R1+0x47f8], R14 ;  /* 0x0047f80e01007387 */ /* 0x010fe40000100a00 */
[----:B------:R0:W-:Y:S02]  /*8b5d0*/  STL.64 [R1+0x47f0], R12 ;  /* 0x0047f00c01007387 */ /* 0x0001e40000100a00 */
[----:B0-----:R-:W2:Y:S01]  /*8b5e0*/  LDL.LU R12, [R1+0x510] ;  /* 0x00051000010c7983 */ /* 0x001ea20000300800 */
[----:B------:R-:W2:Y:S02]  /*8b5f0*/  LDL.LU R13, [R1+0x514] ;  /* 0x00051400010d7983 */ /* 0x000ea40000300800 */
[----:B------:R-:W2:Y:S02]  /*8b600*/  LDL.LU R14, [R1+0x518] ;  /* 0x00051800010e7983 */ /* 0x000ea40000300800 */
[----:B------:R-:W2:Y:S01]  /*8b610*/  LDL.LU R15, [R1+0x51c] ;  /* 0x00051c00010f7983 */ /* 0x000ea20000300800 */
[----:B------:R-:W-:Y:S01]  /*8b620*/  STL [R1+0x46e0], R29 ;  /* 0x0046e01d01007387 */ /* 0x000fe20000100800 */
[C---:B---3--:R-:W-:Y:S03]  /*8b630*/  HMMA.16816.F32 R20, R8.reuse, R20, R24 ;  /* 0x000000140814723c */ /* 0x048fe60000001818 */
[----:B------:R-:W3:Y:S01]  /*8b640*/  LDL.LU.64 R26, [R1+0x49b8] ;  /* 0x0049b800011a7983 */ /* 0x000ee20000300a00 */
[----:B------:R-:W3:Y:S11]  /*8b650*/  LDL.LU.64 R24, [R1+0x49b0] ;  /* 0x0049b00001187983 */ /* 0x000ef60000300a00 */
[----:B------:R-:W-:Y:S08]  /*8b660*/  @!UPT UIADD3 URZ, URZ, URZ, URZ ;  /* 0x0000003f3f3ff290 */ /* 0x000ff0000fffe03f */
[----:B------:R0:W-:Y:S01]  /*8b670*/  STL.64 [R1+0x550], R20 ;  /* 0x0005501401007387 */ /* 0x0001e20000100a00 */
[----:B------:R-:W-:Y:S03]  /*8b680*/  STL.64 [R1+0x558], R22 ;  /* 0x0005581601007387 */ /* 0x000fe60000100a00 */
[----:B0-----:R-:W3:Y:S02]  /*8b690*/  LDL.LU.64 R20, [R1+0x49a8] ;  /* 0x0049a80001147983 */ /* 0x001ee40000300a00 */
[C---:B---3--:R-:W-:Y:S01]  /*8b6a0*/  HMMA.16816.F32 R24, R8.reuse, R20, R24 ;  /* 0x000000140818723c */ /* 0x048fe20000001818 */
[----:B------:R-:W-:Y:S02]  /*8b6b0*/  IMAD.MOV.U32 R4, RZ, RZ, R20 ;  /* 0x000000ffff047224 */ /* 0x000fe400078e0014 */
[----:B------:R-:W-:Y:S11]  /*8b6c0*/  IMAD.MOV.U32 R5, RZ, RZ, R21 ;  /* 0x000000ffff057224 */ /* 0x000ff600078e0015 */
[----:B------:R-:W-:Y:S09]  /*8b6d0*/  @!UPT UIADD3 URZ, URZ, URZ, URZ ;  /* 0x0000003f3f3ff290 */ /* 0x000ff2000fffe03f */
[----:B------:R-:W-:Y:S01]  /*8b6e0*/  STL.64 [R1+0x540], R24 ;  /* 0x0005401801007387 */ /* 0x000fe20000100a00 */
[----:B------:R0:W-:Y:S03]  /*8b6f0*/  STL.64 [R1+0x548], R26 ;  /* 0x0005481a01007387 */ /* 0x0001e60000100a00 */
[----:B0-----:R-:W3:Y:S01]  /*8b700*/  LDL.LU.64 R26, [R1+0x49a0] ;  /* 0x0049a000011a7983 */ /* 0x001ee20000300a00 */
[----:B------:R-:W3:Y:S02]  /*8b710*/  LDL.LU.64 R24, [R1+0x4998] ;  /* 0x0049980001187983 */ /* 0x000ee40000300a00 */
[----:B------:R-:W3:Y:S02]  /*8b720*/  LDL.LU.64 R20, [R1+0x4990] ;  /* 0x0049900001147983 */ /* 0x000ee40000300a00 */
[----:B------:R-:W-:Y:S01]  /*8b730*/  STL.64 [R1+0x4828], R6 ;  /* 0x0048280601007387 */ /* 0x000fe20000100a00 */
[----:B------:R0:W-:Y:S04]  /*8b740*/  STL.64 [R1+0x4820], R4 ;  /* 0x0048200401007387 */ /* 0x0001e80000100a00 */
[----:B0-----:R-:W4:Y:S01]  /*8b750*/  LDL.64 R4, [R1+0x120] ;  /* 0x0001200001047983 */ /* 0x001f220000100a00 */
[----:B---3--:R-:W-:Y:S01]  /*8b760*/  HMMA.16816.F32 R24, R8, R20, R24 ;  /* 0x000000140818723c */ /* 0x008fe20000001818 */
[----:B------:R-:W-:-:S02]  /*8b770*/  IMAD.MOV.U32 R28, RZ, RZ, R20 ;  /* 0x000000ffff1c7224 */ /* 0x000fc400078e0014 */
[----:B------:R-:W-:Y:S11]  /*8b780*/  IMAD.MOV.U32 R0, RZ, RZ, R21 ;  /* 0x000000ffff007224 */ /* 0x000ff600078e0015 */
[----:B------:R-:W-:Y:S09]  /*8b790*/  @!UPT UIADD3 URZ, URZ, URZ, URZ ;  /* 0x0000003f3f3ff290 */ /* 0x000ff2000fffe03f */
[----:B------:R0:W-:Y:S01]  /*8b7a0*/  STL.64 [R1+0x530], R24 ;  /* 0x0005301801007387 */ /* 0x0001e20000100a00 */
[----:B------:R-:W-:Y:S03]  /*8b7b0*/  STL.64 [R1+0x538], R26 ;  /* 0x0005381a01007387 */ /* 0x000fe60000100a00 */
[----:B0-----:R-:W3:Y:S01]  /*8b7c0*/  LDL.LU.64 R24, [R1+0x4988] ;  /* 0x0049880001187983 */ /* 0x001ee20000300a00 */
[----:B------:R-:W2:Y:S02]  /*8b7d0*/  LDL.LU.64 R22, [R1+0x4980] ;  /* 0x0049800001167983 */ /* 0x000ea40000300a00 */
[----:B------:R-:W2:Y:S02]  /*8b7e0*/  LDL.LU.64 R20, [R1+0x4978] ;  /* 0x0049780001147983 */ /* 0x000ea40000300a00 */
[----:B------:R0:W-:Y:S01]  /*8b7f0*/  STL [R1+0x46e8], R0 ;  /* 0x0046e80001007387 */ /* 0x0001e20000100800 */
[----:B------:R1:W-:Y:S01]  /*8b800*/  STL [R1+0x46e4], R28 ;  /* 0x0046e41c01007387 */ /* 0x0003e20000100800 */
[----:B----4-:R-:W-:-:S02]  /*8b810*/  IMAD.MOV.U32 R29, RZ, RZ, R5 ;  /* 0x000000ffff1d7224 */ /* 0x010fc400078e0005 */
[----:B0-----:R-:W-:Y:S02]  /*8b820*/  IMAD.MOV.U32 R0, RZ, RZ, R16 ;  /* 0x000000ffff007224 */ /* 0x001fe400078e0010 */
[----:B-1----:R-:W-:Y:S01]  /*8b830*/  IMAD.MOV.U32 R28, RZ, RZ, R17 ;  /* 0x000000ffff1c7224 */ /* 0x002fe200078e0011 */
[C---:B--2---:R-:W-:Y:S08]  /*8b840*/  HMMA.16816.F32 R20, R8.reuse, R4, R20 ;  /* 0x000000040814723c */ /* 0x044ff00000001814 */
[C---:B------:R-:W-:Y:S11]  /*8b850*/  HMMA.16816.F32 R4, R8.reuse, R16, R12 ;  /* 0x000000100804723c */ /* 0x040ff6000000180c */
[----:B------:R-:W-:Y:S04]  /*8b860*/  @!UPT UIADD3 URZ, URZ, URZ, URZ ;  /* 0x0000003f3f3ff290 */ /* 0x000fe8000fffe03f */
[----:B------:R-:W-:Y:S01]  /*8b870*/  STL.64 [R1+0x520], R20 ;  /* 0x0005201401007387 */ /* 0x000fe20000100a00 */
[----:B------:R0:W-:Y:S03]  /*8b880*/  STL.64 [R1+0x528], R22 ;  /* 0x0005281601007387 */ /* 0x0001e60000100a00 */
[----:B0-----:R-:W3:Y:S01]  /*8b890*/  LDL.LU.64 R22, [R1+0x4970] ;  /* 0x0049700001167983 */ /* 0x001ee20000300a00 */
[----:B------:R-:W3:Y:S02]  /*8b8a0*/  LDL.LU.64 R20, [R1+0x4968] ;  /* 0x0049680001147983 */ /* 0x000ee40000300a00 */
[----:B------:R-:W-:Y:S02]  /*8b8b0*/  STL [R1+0x46ec], R29 ;  /* 0x0046ec1d01007387 */ /* 0x000fe40000100800 */
[----:B------:R0:W-:Y:S01]  /*8b8c0*/  STL.64 [R1+0x510], R4 ;  /* 0x0005100401007387 */ /* 0x0001e20000100a00 */
[----:B------:R-:W-:Y:S01]  /*8b8d0*/  STL.64 [R1+0x518], R6 ;  /* 0x0005180601007387 */ /* 0x000fe20000100a00 */
[----:B------:R-:W-:Y:S02]  /*8b8e0*/  STL [R1+0x46f4], R28 ;  /* 0x0046f41c01007387 */ /* 0x000fe40000100800 */
[----:B------:R-:W-:Y:S01]  /*8b8f0*/  STL [R1+0x46f0], R0 ;  /* 0x0046f00001007387 */ /* 0x000fe20000100800 */
[----:B0-----:R-:W2:Y:S01]  /*8b900*/  LDL.64 R4, [R1+0xa0] ;  /* 0x0000a00001047983 */ /* 0x001ea20000100a00 */
[----:B---3--:R-:W-:Y:S11]  /*8b910*/  HMMA.16816.F32 R12, R8, R24, R20 ;  /* 0x00000018080c723c */ /* 0x008ff60000001814 */
[----:B------:R-:W-:Y:S11]  /*8b920*/  @!UPT UIADD3 URZ, URZ, URZ, URZ ;  /* 0x0000003f3f3ff290 */ /* 0x000ff6000fffe03f */
[----:B------:R-:W-:Y:S01]  /*8b930*/  @!UPT UIADD3 URZ, URZ, URZ, URZ ;  /* 0x0000003f3f3ff290 */ /* 0x000fe2000fffe03f */
[----:B------:R-:W-:Y:S01]  /*8b940*/  STL.64 [R1+0x500], R12 ;  /* 0x0005000c01007387 */ /* 0x000fe20000100a00 */
[----:B------:R-:W-:Y:S02]  /*8b950*/  STL.64 [R1+0x508], R14 ;  /* 0x0005080e01007387 */ /* 0x000fe40000100a00 */
[----:B--2---:R0:W-:Y:S02]  /*8b960*/  STL.64 [R1+0x48f0], R4 ;  /* 0x0048f00401007387 */ /* 0x0041e40000100a00 */
[----:B0-----:R-:W2:Y:S04]  /*8b970*/  LDL.LU.64 R4, [R1+0xb0] ;  /* 0x0000b00001047983 */ /* 0x001ea80000300a00 */
[----:B--2---:R0:W-:Y:S01]  /*8b980*/  STL.64 [R1+0x4908], R4 ;  /* 0x0049080401007387 */ /* 0x0041e20000100a00 */
[----:B------:R-:W2:Y:S02]  /*8b990*/  LDL.LU R12, [R1+0x490] ;  /* 0x00049000010c7983 */ /* 0x000ea40000300800 */
[----:B------:R-:W2:Y:S02]  /*8b9a0*/  LDL.LU R13, [R1+0x494] ;  /* 0x00049400010d7983 */ /* 0x000ea40000300800 */
[----:B------:R-:W3:Y:S01]  /*8b9b0*/  LDL.LU R14, [R1+0x498] ;  /* 0x00049800010e7983 */ /* 0x000ee20000300800 */
[----:B------:R-:W3:Y:S04]  /*8b9c0*/  LDL.LU R15, [R1+0x49c] ;  /* 0x00049c00010f7983 */ /* 0x000ee80000300800 */
[----:B0-----:R-:W4:Y:S04]  /*8b9d0*/  LDL.64 R4, [R1+0xc0] ;  /* 0x0000c00001047983 */ /* 0x001f280000100a00 */
[----:B----4-:R0:W-:Y:S04]  /*8b9e0*/  STL.64 [R1+0x4920], R4 ;  /* 0x0049200401007387 */ /* 0x0101e80000100a00 */
[----:B0-----:R-:W4:Y:S04]  /*8b9f0*/  LDL.LU.64 R4, [R1+0xd0] ;  /* 0x0000d00001047983 */ /* 0x001f280000300a00 */
[----:B----4-:R-:W-:Y:S01]  /*8ba00*/  STL.64 [R1+0x4938], R4 ;  /* 0x0049380401007387 */ /* 0x010fe20000100a00 */
[----:B---3--:R-:W-:Y:S02]  /*8ba10*/  STL.64 [R1+0x48e8], R14 ;  /* 0x0048e80e01007387 */ /* 0x008fe40000100a00 */
[----:B--2---:R0:W-:Y:S02]  /*8ba20*/  STL.64 [R1+0x48e0], R12 ;  /* 0x0048e00c01007387 */ /* 0x0041e40000100a00 */
[----:B0-----:R-:W2:Y:S01]  /*8ba30*/  LDL.LU R12, [R1+0x4a0] ;  /* 0x0004a000010c7983 */ /* 0x001ea20000300800 */
[----:B------:R-:W2:Y:S02]  /*8ba40*/  LDL.LU R13, [R1+0x4a4] ;  /* 0x0004a400010d7983 */ /* 0x000ea40000300800 */
[----:B------:R-:W3:Y:S02]  /*8ba50*/  LDL.LU R14, [R1+0x4a8] ;  /* 0x0004a800010e7983 */ /* 0x000ee40000300800 */
[----:B------:R-:W3:Y:S01]  /*8ba60*/  LDL.LU R15, [R1+0x4ac] ;  /* 0x0004ac00010f7983 */ /* 0x000ee20000300800 */
[----:B------:R-:W4:Y:S04]  /*8ba70*/  LDL.64 R4, [R1+0xe0] ;  /* 0x0000e00001047983 */ /* 0x000f280000100a00 */
        /* <DEDUP_REMOVED lines=35> */
[----:B------:R-:W3:Y:S01]  /*8bcb0*/  LDL.LU R21, [R1+0x484] ;  /* 0x0004840001157983 */ /* 0x000ee20000300800 */
[----:B------:R-:W3:Y:S01]  /*8bcc0*/  LDL.LU R22, [R1+0x488] ;  /* 0x0004880001167983 */ /* 0x000ee20000300800 */
[----:B------:R-:W3:Y:S02]  /*8bcd0*/  LDL.LU R23, [R1+0x48c] ;  /* 0x00048c0001177983 */ /* 0x000ee40000300800 */
[----:B------:R-:W3:Y:S02]  /*8bce0*/  LDL.64 R24, [R1+0x80] ;  /* 0x0000800001187983 */ /* 0x000ee40000100a00 */
        /* <DEDUP_REMOVED lines=13> */
[C---:B--2---:R-:W-:Y:S01]  /*8bdc0*/  HMMA.16816.F32 R12, R8.reuse, R4, R12 ;  /* 0x00000004080c723c */ /* 0x044fe2000000180c */
[----:B------:R-:W-:Y:S11]  /*8bdd0*/  IMAD.MOV.U32 R29, RZ, RZ, R5 ;  /* 0x000000ffff1d7224 */ /* 0x000ff600078e0005 */
[----:B------:R-:W-:Y:S11]  /*8bde0*/  @!UPT UIADD3 URZ, URZ, URZ, URZ ;  /* 0x0000003f3f3ff290 */ /* 0x000ff6000fffe03f */
        /* <DEDUP_REMOVED lines=44> */
[----:B------:R-:W-:-:S05]  /*8c0b0*/  IMAD.MOV.U32 R29, RZ, RZ, R5 ;  /* 0x000000ffff1d7224 */ /* 0x000fca00078e0005 */
[----:B------:R-:W-:Y:S01]  /*8c0c0*/  STL [R1+0x471c], R29 ;  /* 0x00471c1d01007387 */ /* 0x000fe20000100800 */
        /* <DEDUP_REMOVED lines=9> */
[----:B------:R-:W-:Y:S02]  /*8c160*/  STL [R1+0x4720], R0 ;  /* 0x0047200001007387 */ /* 0x000fe40000100800 */
[----:B------:R-:W2:Y:S11]  /*8c170*/  LDL.LU R12, [R1+0x3d0] ;  /* 0x0003d000010c7983 */ /* 0x000eb60000300800 */
[----:B------:R-:W-:Y:S08]  /*8c180*/  @!UPT UIADD3 URZ, URZ, URZ, URZ ;  /* 0x0000003f3f3ff290 */ /* 0x000ff0000fffe03f */
[----:B------:R-:W-:Y:S01]  /*8c190*/  STL.64 [R1+0x480], R4 ;  /* 0x0004800401007387 */ /* 0x000fe20000100a00 */
[----:B------:R-:W-:Y:S02]  /*8c1a0*/  STL.64 [R1+0x488], R6 ;  /* 0x0004880601007387 */ /* 0x000fe40000100a00 */
[----:B------:R-:W2:Y:S02]  /*8c1b0*/  LDL.LU R13, [R1+0x3d4] ;  /* 0x0003d400010d7983 */ /* 0x000ea40000300800 */
[----:B------:R-:W3:Y:S01]  /*8c1c0*/  LDL.LU R14, [R1+0x3d8] ;  /* 0x0003d800010e7983 */ /* 0x000ee20000300800 */
[----:B------:R-:W3:Y:S04]  /*8c1d0*/  LDL.LU R15, [R1+0x3dc] ;  /* 0x0003dc00010f7983 */ /* 0x000ee80000300800 */
[----:B---3--:R-:W-:Y:S01]  /*8c1e0*/  STL.64 [R1+0x4838], R14 ;  /* 0x0048380e01007387 */ /* 0x008fe20000100a00 */
[----:B--2---:R-:W-:Y:S02]  /*8c1f0*/  STL.64 [R1+0x4830], R12 ;  /* 0x0048300c01007387 */ /* 0x004fe40000100a00 */
        /* <DEDUP_REMOVED lines=12> */
[----:B0-----:R-:W2:Y:S04]  /*8c2c0*/  LDL.64 R16, [R1+0x20] ;  /* 0x0000200001107983 */ /* 0x001ea80000100a00 */
[----:B--2---:R0:W-:Y:S04]  /*8c2d0*/  STL.64 [R1+0x4868], R16 ;  /* 0x0048681001007387 */ /* 0x0041e80000100a00 */
[----:B0-----:R-:W2:Y:S04]  /*8c2e0*/  LDL.LU.64 R16, [R1+0x30] ;  /* 0x0000300001107983 */ /* 0x001ea80000300a00 */
[----:B--2---:R0:W-:Y:S04]  /*8c2f0*/  STL.64 [R1+0x4880], R16 ;  /* 0x0048801001007387 */ /* 0x0041e80000100a00 */
[----:B0-----:R-:W2:Y:S04]  /*8c300*/  LDL.64 R16, [R1+0x40] ;  /* 0x0000400001107983 */ /* 0x001ea80000100a00 */
[----:B--2---:R-:W-:Y:S01]  /*8c310*/  STL.64 [R1+0x4898], R16 ;  /* 0x0048981001007387 */ /* 0x004fe20000100a00 */
[----:B------:R-:W2:Y:S03]  /*8c320*/  LDL.LU.64 R12, [R1+0x10] ;  /* 0x00001000010c7983 */ /* 0x000ea60000300a00 */
[----:B--2---:R0:W-:Y:S04]  /*8c330*/  STL.64 [R1+0x4860], R12 ;  /* 0x0048600c01007387 */ /* 0x0041e80000100a00 */
[----:B0-----:R-:W2:Y:S01]  /*8c340*/  LDL.LU R12, [R1+0x420] ;  /* 0x00042000010c7983 */ /* 0x001ea20000300800 */
[----:B------:R-:W2:Y:S02]  /*8c350*/  LDL.LU R13, [R1+0x424] ;  /* 0x00042400010d7983 */ /* 0x000ea40000300800 */
[----:B------:R-:W3:Y:S02]  /*8c360*/  LDL.LU R14, [R1+0x428] ;  /* 0x00042800010e7983 */ /* 0x000ee40000300800 */
[----:B------:R-:W3:Y:S01]  /*8c370*/  LDL.LU R15, [R1+0x42c] ;  /* 0x00042c00010f7983 */ /* 0x000ee20000300800 */
[----:B------:R-:W4:Y:S04]  /*8c380*/  LDL.LU.64 R16, [R1+0x50] ;  /* 0x0000500001107983 */ /* 0x000f280000300a00 */
[----:B----4-:R0:W-:Y:S04]  /*8c390*/  STL.64 [R1+0x48b0], R16 ;  /* 0x0048b01001007387 */ /* 0x0101e80000100a00 */
[----:B0-----:R-:W4:Y:S04]  /*8c3a0*/  LDL.64 R16, [R1+0x60] ;  /* 0x0000600001107983 */ /* 0x001f280000100a00 */
        /* <DEDUP_REMOVED lines=35> */
[----:B------:R-:W-:Y:S01]  /*8c5e0*/  IMAD.MOV.U32 R29, RZ, RZ, R25 ;  /* 0x000000ffff1d7224 */ /* 0x000fe200078e0019 */
[----:B------:R-:W3:Y:S01]  /*8c5f0*/  LDL.LU R7, [R1+0x40c] ;  /* 0x00040c0001077983 */ /* 0x000ee20000300800 */
[----:B------:R-:W3:Y:S02]  /*8c600*/  LDL.LU.64 R24, [R1] ;  /* 0x0000000001187983 */ /* 0x000ee40000300a00 */
[----:B------:R-:W3:Y:S02]  /*8c610*/  LDL.LU R20, [R1+0x3f0] ;  /* 0x0003f00001147983 */ /* 0x000ee40000300800 */
[----:B------:R-:W3:Y:S01]  /*8c620*/  LDL.LU R21, [R1+0x3f4] ;  /* 0x0003f40001157983 */ /* 0x000ee20000300800 */
[----:B------:R-:W3:Y:S01]  /*8c630*/  LDL.LU R22, [R1+0x3f8] ;  /* 0x0003f80001167983 */ /* 0x000ee20000300800 */
[----:B------:R-:W3:Y:S02]  /*8c640*/  LDL.LU R23, [R1+0x3fc] ;  /* 0x0003fc0001177983 */ /* 0x000ee40000300800 */
        /* <DEDUP_REMOVED lines=56> */
[----:B------:R0:W-:Y:S01]  /*8c9d0*/  STL.64 [R1+0x420], R12 ;  /* 0x0004200c01007387 */ /* 0x0001e20000100a00 */
[----:B------:R-:W-:Y:S03]  /*8c9e0*/  STL.64 [R1+0x428], R14 ;  /* 0x0004280e01007387 */ /* 0x000fe60000100a00 */
[----:B0-----:R-:W2:Y:S01]  /*8c9f0*/  LDL.LU.64 R12, [R1+0x4860] ;  /* 0x00486000010c7983 */ /* 0x001ea20000300a00 */
[----:B------:R-:W2:Y:S02]  /*8ca00*/  LDL.LU.64 R18, [R1+0x4858] ;  /* 0x0048580001127983 */ /* 0x000ea40000300a00 */
[----:B------:R-:W2:Y:S01]  /*8ca10*/  LDL.LU.64 R16, [R1+0x4850] ;  /* 0x0048500001107983 */ /* 0x000ea20000300a00 */
[----:B---3--:R-:W-:Y:S01]  /*8ca20*/  HMMA.16816.F32 R4, R8, R24, R4 ;  /* 0x000000180804723c */ /* 0x008fe20000001804 */
[----:B------:R-:W-:Y:S02]  /*8ca30*/  IMAD.MOV.U32 R2, RZ, RZ, R24 ;  /* 0x000000ffff027224 */ /* 0x000fe400078e0018 */
[----:B------:R-:W-:-:S05]  /*8ca40*/  IMAD.MOV.U32 R3, RZ, RZ, R25 ;  /* 0x000000ffff037224 */ /* 0x000fca00078e0019 */
[C---:B--2---:R-:W-:Y:S01]  /*8ca50*/  HMMA.16816.F32 R16, R8.reuse, R12, R16 ;  /* 0x0000000c0810723c */ /* 0x044fe20000001810 */
[----:B------:R-:W-:Y:S02]  /*8ca60*/  IMAD.MOV.U32 R0, RZ, RZ, R12 ;  /* 0x000000ffff007224 */ /* 0x000fe400078e000c */
[----:B------:R-:W-:Y:S11]  /*8ca70*/  IMAD.MOV.U32 R28, RZ, RZ, R13 ;  /* 0x000000ffff1c7224 */ /* 0x000ff600078e000d */
[----:B------:R-:W-:Y:S09]  /*8ca80*/  @!UPT UIADD3 URZ, URZ, URZ, URZ ;  /* 0x0000003f3f3ff290 */ /* 0x000ff2000fffe03f */
[----:B------:R-:W-:Y:S01]  /*8ca90*/  STL.64 [R1+0x410], R16 ;  /* 0x0004101001007387 */ /* 0x000fe20000100a00 */
[----:B------:R0:W-:Y:S03]  /*8caa0*/  STL.64 [R1+0x418], R18 ;  /* 0x0004181201007387 */ /* 0x0001e60000100a00 */
[----:B0-----:R-:W2:Y:S01]  /*8cab0*/  LDL.LU.64 R18, [R1+0x4848] ;  /* 0x0048480001127983 */ /* 0x001ea20000300a00 */
[----:B------:R-:W2:Y:S02]  /*8cac0*/  LDL.LU.64 R16, [R1+0x4840] ;  /* 0x0048400001107983 */ /* 0x000ea40000300a00 */
[----:B------:R-:W3:Y:S02]  /*8cad0*/  LDL.LU.64 R14, [R1+0x4838] ;  /* 0x00483800010e7983 */ /* 0x000ee40000300a00 */
[----:B------:R-:W3:Y:S01]  /*8cae0*/  LDL.LU.64 R12, [R1+0x4830] ;  /* 0x00483000010c7983 */ /* 0x000ee20000300a00 */
[----:B------:R-:W-:Y:S01]  /*8caf0*/  STL.64 [R1+0x400], R4 ;  /* 0x0004000401007387 */ /* 0x000fe20000100a00 */
[----:B------:R0:W-:Y:S03]  /*8cb00*/  STL.64 [R1+0x408], R6 ;  /* 0x0004080601007387 */ /* 0x0001e60000100a00 */
[----:B0-----:R-:W4:Y:S01]  /*8cb10*/  LDL.LU.64 R6, [R1+0x4828] ;  /* 0x0048280001067983 */ /* 0x001f220000300a00 */
[----:B------:R-:W2:Y:S02]  /*8cb20*/  LDL.LU.64 R4, [R1+0x4820] ;  /* 0x0048200001047983 */ /* 0x000ea40000300a00 */
[----:B------:R-:W2:Y:S02]  /*8cb30*/  LDL.LU.64 R24, [R1+0x4818] ;  /* 0x0048180001187983 */ /* 0x000ea40000300a00 */
[C---:B--2---:R-:W-:Y:S11]  /*8cb40*/  HMMA.16816.F32 R20, R8.reuse, R24, R20 ;  /* 0x000000180814723c */ /* 0x044ff60000001814 */
[----:B------:R-:W-:Y:S11]  /*8cb50*/  @!UPT UIADD3 URZ, URZ, URZ, URZ ;  /* 0x0000003f3f3ff290 */ /* 0x000ff6000fffe03f */
[----:B------:R-:W-:Y:S01]  /*8cb60*/  @!UPT UIADD3 URZ, URZ, URZ, URZ ;  /* 0x0000003f3f3ff290 */ /* 0x000fe2000fffe03f */
[----:B------:R0:W-:Y:S01]  /*8cb70*/  STL.64 [R1+0x3f0], R20 ;  /* 0x0003f01401007387 */ /* 0x0001e20000100a00 */
[----:B------:R-:W-:Y:S03]  /*8cb80*/  STL.64 [R1+0x3f8], R22 ;  /* 0x0003f81601007387 */ /* 0x000fe60000100a00 */
[----:B0-----:R-:W2:Y:S02]  /*8cb90*/  LDL.LU.64 R20, [R1+0x4810] ;  /* 0x0048100001147983 */ /* 0x001ea40000300a00 */
[C---:B--2---:R-:W-:Y:S11]  /*8cba0*/  HMMA.16816.F32 R16, R8.reuse, R20, R16 ;  /* 0x000000140810723c */ /* 0x044ff60000001810 */
[----:B------:R-:W-:Y:S11]  /*8cbb0*/  @!UPT UIADD3 URZ, URZ, URZ, URZ ;  /* 0x0000003f3f3ff290 */ /* 0x000ff6000fffe03f */
[----:B------:R-:W-:Y:S01]  /*8cbc0*/  @!UPT UIADD3 URZ, URZ, URZ, URZ ;  /* 0x0000003f3f3ff290 */ /* 0x000fe2000fffe03f */
[----:B------:R-:W-:Y:S01]  /*8cbd0*/  STL.64 [R1+0x3e0], R16 ;  /* 0x0003e01001007387 */ /* 0x000fe20000100a00 */
[----:B------:R0:W-:Y:S03]  /*8cbe0*/  STL.64 [R1+0x3e8], R18 ;  /* 0x0003e81201007387 */ /* 0x0001e60000100a00 */
[----:B0-----:R-:W2:Y:S01]  /*8cbf0*/  LDL.LU.64 R18, [R1+0x4808] ;  /* 0x0048080001127983 */ /* 0x001ea20000300a00 */
[----:B------:R-:W3:Y:S02]  /*8cc00*/  LDL.LU.64 R16, [R1+0x4800] ;  /* 0x0048000001107983 */ /* 0x000ee40000300a00 */
[----:B---3--:R-:W-:Y:S11]  /*8cc10*/  HMMA.16816.F32 R12, R8, R16, R12 ;  /* 0x00000010080c723c */ /* 0x008ff6000000180c */
[----:B------:R-:W-:Y:S11]  /*8cc20*/  @!UPT UIADD3 URZ, URZ, URZ, URZ ;  /* 0x0000003f3f3ff290 */ /* 0x000ff6000fffe03f */
[----:B------:R-:W-:Y:S02]  /*8cc30*/  @!UPT UIADD3 URZ, URZ, URZ, URZ ;  /* 0x0000003f3f3ff290 */ /* 0x000fe4000fffe03f */
[----:B------:R-:W-:Y:S02]  /*8cc40*/  IMAD.MOV.U32 R26, RZ, RZ, R14 ;  /* 0x000000ffff1a7224 */ /* 0x000fe400078e000e */
[----:B------:R-:W-:Y:S02]  /*8cc50*/  IMAD.MOV.U32 R27, RZ, RZ, R15 ;  /* 0x000000ffff1b7224 */ /* 0x000fe400078e000f */
[----:B------:R-:W-:Y:S02]  /*8cc60*/  IMAD.MOV.U32 R22, RZ, RZ, R12 ;  /* 0x000000ffff167224 */ /* 0x000fe400078e000c */
[----:B------:R-:W-:Y:S01]  /*8cc70*/  IMAD.MOV.U32 R23, RZ, RZ, R13 ;  /* 0x000000ffff177224 */ /* 0x000fe200078e000d */
[----:B------:R-:W3:Y:S01]  /*8cc80*/  LDL.LU.64 R14, [R1+0x47f8] ;  /* 0x0047f800010e7983 */ /* 0x000ee20000300a00 */
[----:B------:R-:W2:Y:S02]  /*8cc90*/  LDL.LU.64 R12, [R1+0x47f0] ;  /* 0x0047f000010c7983 */ /* 0x000ea40000300a00 */
[----:B------:R-:W-:Y:S02]  /*8cca0*/  STL.64 [R1+0x47a8], R16 ;  /* 0x0047a81001007387 */ /* 0x000fe40000100a00 */
[----:B------:R0:W-:Y:S02]  /*8ccb0*/  STL.64 [R1+0x4508], R26 ;  /* 0x0045081a01007387 */ /* 0x0001e40000100a00 */
[----:B0-----:R-:W3:Y:S01]  /*8ccc0*/  LDL R27, [R1+0xd10] ;  /* 0x000d1000011b7983 */ /* 0x001ee20000100800 */
[----:B------:R2:W-:Y:S02]  /*8ccd0*/  STL.64 [R1+0x4500], R24 ;  /* 0x0045001801007387 */ /* 0x0005e40000100a00 */
[----:B--2---:R-:W-:-:S02]  /*8cce0*/  IMAD.MOV.U32 R24, RZ, RZ, R12 ;  /* 0x000000ffff187224 */ /* 0x004fc400078e000c */
[----:B------:R-:W-:Y:S01]  /*8ccf0*/  IMAD.MOV.U32 R25, RZ, RZ, R13 ;  /* 0x000000ffff197224 */ /* 0x000fe200078e000d */
[----:B---3--:R-:W-:Y:S01]  /*8cd00*/  STL [R1+0x474c], R27 ;  /* 0x00474c1b01007387 */ /* 0x008fe20000100800 */
[----:B------:R-:W2:Y:S02]  /*8cd10*/  LDL.LU R12, [R1+0x47ec] ;  /* 0x0047ec00010c7983 */ /* 0x000ea40000300800 */
[----:B------:R-:W3:Y:S02]  /*8cd20*/  LDL.LU R13, [R1+0x47e8] ;  /* 0x0047e800010d7983 */ /* 0x000ee40000300800 */
[----:B------:R4:W-:Y:S02]  /*8cd30*/  STL.64 [R1+0x4758], R24 ;  /* 0x0047581801007387 */ /* 0x0009e40000100a00 */
[----:B----4-:R-:W-:Y:S02]  /*8cd40*/  IMAD.MOV.U32 R24, RZ, RZ, R6 ;  /* 0x000000ffff187224 */ /* 0x010fe400078e0006 */
[----:B------:R-:W-:Y:S01]  /*8cd50*/  IMAD.MOV.U32 R25, RZ, RZ, R7 ;  /* 0x000000ffff197224 */ /* 0x000fe200078e0007 */
[----:B------:R-:W4:Y:S01]  /*8cd60*/  LDL.LU R6, [R1+0x47e4] ;  /* 0x0047e40001067983 */ /* 0x000f220000300800 */
[----:B------:R-:W4:Y:S03]  /*8cd70*/  LDL.LU R7, [R1+0x47e0] ;  /* 0x0047e00001077983 */ /* 0x000f260000300800 */
[----:B------:R0:W-:Y:S01]  /*8cd80*/  STL.64 [R1+0x4770], R24 ;  /* 0x0047701801007387 */ /* 0x0001e20000100a00 */
[----:B------:R-:W-:Y:S02]  /*8cd90*/  STL.64 [R1+0x44f8], R22 ;  /* 0x0044f81601007387 */ /* 0x000fe40000100a00 */
[----:B------:R1:W-:Y:S02]  /*8cda0*/  STL.64 [R1+0x44f0], R20 ;  /* 0x0044f01401007387 */ /* 0x0003e40000100a00 */
[----:B0-----:R-:W-:-:S02]  /*8cdb0*/  IMAD.MOV.U32 R24, RZ, RZ, R19 ;  /* 0x000000ffff187224 */ /* 0x001fc400078e0013 */
[----:B------:R-:W-:Y:S02]  /*8cdc0*/  IMAD.MOV.U32 R25, RZ, RZ, R18 ;  /* 0x000000ffff197224 */ /* 0x000fe400078e0012 */
[----:B-1----:R-:W-:Y:S02]  /*8cdd0*/  IMAD.MOV.U32 R20, RZ, RZ, R4 ;  /* 0x000000ffff147224 */ /* 0x002fe400078e0004 */
[----:B------:R-:W-:Y:S01]  /*8cde0*/  IMAD.MOV.U32 R21, RZ, RZ, R5 ;  /* 0x000000ffff157224 */ /* 0x000fe200078e0005 */
[----:B------:R-:W4:Y:S01]  /*8cdf0*/  LDL.LU R4, [R1+0x47dc] ;  /* 0x0047dc0001047983 */ /* 0x000f220000300800 */
[----:B------:R-:W4:Y:S02]  /*8ce00*/  LDL.LU R5, [R1+0x47d8] ;  /* 0x0047d80001057983 */ /* 0x000f240000300800 */
[----:B------:R0:W-:Y:S01]  /*8ce10*/  STL.64 [R1+0x4788], R24 ;  /* 0x0047881801007387 */ /* 0x0001e20000100a00 */
[----:B------:R1:W-:Y:S01]  /*8ce20*/  STL.64 [R1+0x4750], R20 ;  /* 0x0047501401007387 */ /* 0x0003e20000100a00 */
[----:B0-----:R-:W-:-:S02]  /*8ce30*/  IMAD.MOV.U32 R24, RZ, RZ, R15 ;  /* 0x000000ffff187224 */ /* 0x001fc400078e000f */
[----:B------:R-:W-:Y:S01]  /*8ce40*/  IMAD.MOV.U32 R25, RZ, RZ, R14 ;  /* 0x000000ffff197224 */ /* 0x000fe200078e000e */
[----:B-1----:R-:W4:Y:S01]  /*8ce50*/  LDL.LU R20, [R1+0x360] ;  /* 0x0003600001147983 */ /* 0x002f220000300800 */
[----:B------:R-:W4:Y:S02]  /*8ce60*/  LDL.LU R21, [R1+0x364] ;  /* 0x0003640001157983 */ /* 0x000f240000300800 */
[----:B------:R-:W4:Y:S02]  /*8ce70*/  LDL.LU R22, [R1+0x368] ;  /* 0x0003680001167983 */ /* 0x000f240000300800 */
[----:B------:R-:W4:Y:S01]  /*8ce80*/  LDL.LU R23, [R1+0x36c] ;  /* 0x00036c0001177983 */ /* 0x000f220000300800 */
[----:B------:R2:W-:Y:S02]  /*8ce90*/  STL.64 [R1+0x47a0], R24 ;  /* 0x0047a01801007387 */ /* 0x0005e40000100a00 */
[----:B--2---:R-:W-:Y:S02]  /*8cea0*/  IMAD.MOV.U32 R25, RZ, RZ, R12 ;  /* 0x000000ffff197224 */ /* 0x004fe400078e000c */
[----:B---3--:R-:W-:Y:S01]  /*8ceb0*/  IMAD.MOV.U32 R24, RZ, RZ, R13 ;  /* 0x000000ffff187224 */ /* 0x008fe200078e000d */
[----:B------:R-:W2:Y:S01]  /*8cec0*/  LDL.LU R12, [R1+0x3c0] ;  /* 0x0003c000010c7983 */ /* 0x000ea20000300800 */
[----:B------:R-:W2:Y:S02]  /*8ced0*/  LDL.LU R13, [R1+0x3c4] ;  /* 0x0003c400010d7983 */ /* 0x000ea40000300800 */
[----:B------:R-:W2:Y:S02]  /*8cee0*/  LDL.LU R14, [R1+0x3c8] ;  /* 0x0003c800010e7983 */ /* 0x000ea40000300800 */
[----:B------:R-:W2:Y:S01]  /*8cef0*/  LDL.LU R15, [R1+0x3cc] ;  /* 0x0003cc00010f7983 */ /* 0x000ea20000300800 */
[----:B------:R-:W-:Y:S01]  /*8cf00*/  STL.64 [R1+0x47b0], R24 ;  /* 0x0047b01801007387 */ /* 0x000fe20000100a00 */
[----:B------:R-:W3:Y:S02]  /*8cf10*/  LDL.LU R16, [R1+0x3a0] ;  /* 0x0003a00001107983 */ /* 0x000ee40000300800 */
[----:B------:R-:W3:Y:S02]  /*8cf20*/  LDL.LU R17, [R1+0x3a4] ;  /* 0x0003a40001117983 */ /* 0x000ee40000300800 */
[----:B------:R-:W2:Y:S01]  /*8cf30*/  LDL.LU R18, [R1+0x3a8] ;  /* 0x0003a80001127983 */ /* 0x000ea20000300800 */
[----:B------:R-:W2:Y:S04]  /*8cf40*/  LDL.LU R19, [R1+0x3ac] ;  /* 0x0003ac0001137983 */ /* 0x000ea80000300800 */
[----:B--2---:R-:W-:Y:S01]  /*8cf50*/  STL.64 [R1+0x47c0], R18 ;  /* 0x0047c01201007387 */ /* 0x004fe20000100a00 */
[----:B---3--:R0:W-:Y:S03]  /*8cf60*/  STL.64 [R1+0x47b8], R16 ;  /* 0x0047b81001007387 */ /* 0x0081e60000100a00 */
[----:B0-----:R-:W2:Y:S01]  /*8cf70*/  LDL.LU R16, [R1+0x3b0] ;  /* 0x0003b00001107983 */ /* 0x001ea20000300800 */
[----:B------:R-:W2:Y:S02]  /*8cf80*/  LDL.LU R17, [R1+0x3b4] ;  /* 0x0003b40001117983 */ /* 0x000ea40000300800 */
[----:B------:R-:W2:Y:S02]  /*8cf90*/  LDL.LU R18, [R1+0x3b8] ;  /* 0x0003b80001127983 */ /* 0x000ea40000300800 */
[----:B------:R-:W2:Y:S01]  /*8cfa0*/  LDL.LU R19, [R1+0x3bc] ;  /* 0x0003bc0001137983 */ /* 0x000ea20000300800 */
[----:B----4-:R-:W-:Y:S01]  /*8cfb0*/  STL.64 [R1+0x4768], R22 ;  /* 0x0047681601007387 */ /* 0x010fe20000100a00 */
[----:B------:R0:W-:Y:S03]  /*8cfc0*/  STL.64 [R1+0x4760], R20 ;  /* 0x0047601401007387 */ /* 0x0001e60000100a00 */
        /* <DEDUP_REMOVED lines=9> */
[----:B------:R-:W4:Y:S01]  /*8d060*/  LDL.LU R23, [R1+0x38c] ;  /* 0x00038c0001177983 */ /* 0x000f220000300800 */
[----:B------:R-:W-:Y:S01]  /*8d070*/  HMMA.16816.F32 R8, R8, R4, R12 ;  /* 0x000000040808723c */ /* 0x000fe2000000180c */
[----:B----4-:R-:W-:Y:S01]  /*8d080*/  STL.64 [R1+0x4798], R22 ;  /* 0x0047981601007387 */ /* 0x010fe20000100a00 */
[----:B---3--:R0:W-:Y:S03]  /*8d090*/  STL.64 [R1+0x4790], R20 ;  /* 0x0047901401007387 */ /* 0x0081e60000100a00 */
[----:B0-----:R-:W3:Y:S01]  /*8d0a0*/  LDL.LU R20, [R1+0x390] ;  /* 0x0003900001147983 */ /* 0x001ee20000300800 */
[----:B------:R-:W3:Y:S02]  /*8d0b0*/  LDL.LU R21, [R1+0x394] ;  /* 0x0003940001157983 */ /* 0x000ee40000300800 */
[----:B------:R-:W3:Y:S02]  /*8d0c0*/  LDL.LU R22, [R1+0x398] ;  /* 0x0003980001167983 */ /* 0x000ee40000300800 */
[----:B------:R-:W3:Y:S01]  /*8d0d0*/  LDL.LU R23, [R1+0x39c] ;  /* 0x00039c0001177983 */ /* 0x000ee20000300800 */
[----:B------:R-:W2:Y:S01]  /*8d0e0*/  LDL.LU.64 R14, [R1+0x47d0] ;  /* 0x0047d000010e7983 */ /* 0x000ea20000300a00 */
[----:B------:R-:W2:Y:S02]  /*8d0f0*/  LDL.LU.64 R12, [R1+0x47c8] ;  /* 0x0047c800010c7983 */ /* 0x000ea40000300a00 */
[----:B------:R-:W-:-:S02]  /*8d100*/  IMAD.MOV.U32 R24, RZ, RZ, R7 ;  /* 0x000000ffff187224 */ /* 0x000fc400078e0007 */
[----:B------:R-:W-:-:S07]  /*8d110*/  IMAD.MOV.U32 R25, RZ, RZ, R6 ;  /* 0x000000ffff197224 */ /* 0x000fce00078e0006 */
[----:B------:R0:W-:Y:S01]  /*8d120*/  STL.64 [R1+0x3c0], R8 ;  /* 0x0003c00801007387 */ /* 0x0001e20000100a00 */
[----:B------:R1:W-:Y:S03]  /*8d130*/  STL.64 [R1+0x3c8], R10 ;  /* 0x0003c80a01007387 */ /* 0x0003e60000100a00 */
[----:B0-----:R-:W4:Y:S01]  /*8d140*/  LDL.LU R8, [R1+0x340] ;  /* 0x0003400001087983 */ /* 0x001f220000300800 */
[----:B------:R-:W4:Y:S02]  /*8d150*/  LDL.LU R9, [R1+0x344] ;  /* 0x0003440001097983 */ /* 0x000f240000300800 */
[----:B-1----:R-:W4:Y:S02]  /*8d160*/  LDL.LU R10, [R1+0x348] ;  /* 0x00034800010a7983 */ /* 0x002f240000300800 */
[----:B------:R-:W4:Y:S01]  /*8d170*/  LDL.LU R11, [R1+0x34c] ;  /* 0x00034c00010b7983 */ /* 0x000f220000300800 */
[----:B--2---:R-:W-:Y:S01]  /*8d180*/  HMMA.16816.F32 R24, R12, R24, R16 ;  /* 0x000000180c18723c */ /* 0x004fe20000001810 */
[----:B------:R-:W2:Y:S01]  /*8d190*/  LDL.LU.64 R18, [R1+0x47c0] ;  /* 0x0047c00001127983 */ /* 0x000ea20000300a00 */
[----:B------:R-:W2:Y:S11]  /*8d1a0*/  LDL.LU.64 R16, [R1+0x47b8] ;  /* 0x0047b80001107983 */ /* 0x000eb60000300a00 */
[----:B------:R-:W-:Y:S10]  /*8d1b0*/  @!UPT UIADD3 URZ, URZ, URZ, URZ ;  /* 0x0000003f3f3ff290 */ /* 0x000ff4000fffe03f */
[----:B------:R0:W-:Y:S04]  /*8d1c0*/  STL.64 [R1+0x3b0], R24 ;  /* 0x0003b01801007387 */ /* 0x0001e80000100a00 */
[----:B0-----:R-:W2:Y:S01]  /*8d1d0*/  LDL.LU.64 R24, [R1+0x47b0] ;  /* 0x0047b00001187983 */ /* 0x001ea20000300a00 */
[----:B------:R-:W-:Y:S02]  /*8d1e0*/  IMAD.MOV.U32 R6, RZ, RZ, R26 ;  /* 0x000000ffff067224 */ /* 0x000fe400078e001a */
[----:B------:R-:W-:-:S05]  /*8d1f0*/  IMAD.MOV.U32 R7, RZ, RZ, R27 ;  /* 0x000000ffff077224 */ /* 0x000fca00078e001b */
[----:B------:R-:W-:Y:S01]  /*8d200*/  STL [R1+0x432c], R7 ;  /* 0x00432c0701007387 */ /* 0x000fe20000100800 */
[----:B------:R-:W-:Y:S02]  /*8d210*/  STL [R1+0x4328], R6 ;  /* 0x0043280601007387 */ /* 0x000fe40000100800 */
[----:B------:R0:W-:Y:S02]  /*8d220*/  STL.64 [R1+0x44d8], R4 ;  /* 0x0044d80401007387 */ /* 0x0001e40000100a00 */
[----:B0-----:R-:W3:Y:S01]  /*8d230*/  LDL.LU R4, [R1+0x150] ;  /* 0x0001500001047983 */ /* 0x001ee20000300800 */
[----:B------:R-:W3:Y:S01]  /*8d240*/  LDL.LU R5, [R1+0x154] ;  /* 0x0001540001057983 */ /* 0x000ee20000300800 */
[----:B--2---:R-:W-:Y:S02]  /*8d250*/  HMMA.16816.F32 R24, R12, R24, R16 ;  /* 0x000000180c18723c */ /* 0x004fe40000001810 */
[----:B------:R-:W2:Y:S11]  /*8d260*/  LDL.LU.64 R16, [R1+0x47a8] ;  /* 0x0047a80001107983 */ /* 0x000eb60000300a00 */
[----:B------:R-:W-:Y:S10]  /*8d270*/  @!UPT UIADD3 URZ, URZ, URZ, URZ ;  /* 0x0000003f3f3ff290 */ /* 0x000ff4000fffe03f */
[----:B------:R0:W-:Y:S04]  /*8d280*/  STL.64 [R1+0x3a0], R24 ;  /* 0x0003a01801007387 */ /* 0x0001e80000100a00 */
[----:B0-----:R-:W3:Y:S01]  /*8d290*/  LDL.LU.64 R24, [R1+0x47a0] ;  /* 0x0047a00001187983 */ /* 0x001ee20000300a00 */
[----:B------:R-:W-:Y:S02]  /*8d2a0*/  IMAD.MOV.U32 R18, RZ, RZ, R26 ;  /* 0x000000ffff127224 */ /* 0x000fe400078e001a */
[----:B------:R-:W-:-:S05]  /*8d2b0*/  IMAD.MOV.U32 R19, RZ, RZ, R27 ;  /* 0x000000ffff137224 */ /* 0x000fca00078e001b */
[----:B------:R-:W-:Y:S04]  /*8d2c0*/  STL.64 [R1+0x44e8], R18 ;  /* 0x0044e81201007387 */ /* 0x000fe80000100a00 */
[----:B--2---:R0:W-:Y:S04]  /*8d2d0*/  STL.64 [R1+0x44e0], R16 ;  /* 0x0044e01001007387 */ /* 0x0041e80000100a00 */
[----:B0-----:R-:W2:Y:S01]  /*8d2e0*/  LDL.LU R16, [R1+0x350] ;  /* 0x0003500001107983 */ /* 0x001ea20000300800 */
[----:B------:R-:W2:Y:S02]  /*8d2f0*/  LDL.LU R17, [R1+0x354] ;  /* 0x0003540001117983 */ /* 0x000ea40000300800 */
[----:B------:R-:W2:Y:S02]  /*8d300*/  LDL.LU R18, [R1+0x358] ;  /* 0x0003580001127983 */ /* 0x000ea40000300800 */
[----:B------:R-:W2:Y:S01]  /*8d310*/  LDL.LU R19, [R1+0x35c] ;  /* 0x00035c0001137983 */ /* 0x000ea20000300800 */
[C---:B---3--:R-:W-:Y:S01]  /*8d320*/  HMMA.16816.F32 R24, R12.reuse, R24, R20 ;  /* 0x000000180c18723c */ /* 0x048fe20000001814 */
[----:B------:R-:W3:Y:S01]  /*8d330*/  LDL.LU.64 R22, [R1+0x4798] ;  /* 0x0047980001167983 */ /* 0x000ee20000300a00 */
[----:B------:R-:W3:Y:S11]  /*8d340*/  LDL.LU.64 R20, [R1+0x4790] ;  /* 0x0047900001147983 */ /* 0x000ef60000300a00 */
[----:B------:R-:W-:Y:S10]  /*8d350*/  @!UPT UIADD3 URZ, URZ, URZ, URZ ;  /* 0x0000003f3f3ff290 */ /* 0x000ff4000fffe03f */
[----:B------:R0:W-:Y:S01]  /*8d360*/  STL.64 [R1+0x390], R24 ;  /* 0x0003901801007387 */ /* 0x0001e20000100a00 */
[----:B------:R3:W-:Y:S03]  /*8d370*/  STL.64 [R1+0x398], R26 ;  /* 0x0003981a01007387 */ /* 0x0007e60000100a00 */
[----:B0-----:R-:W3:Y:S02]  /*8d380*/  LDL.LU.64 R24, [R1+0x4788] ;  /* 0x0047880001187983 */ /* 0x001ee40000300a00 */
[C---:B---3--:R-:W-:Y:S02]  /*8d390*/  HMMA.16816.F32 R24, R12.reuse, R24, R20 ;  /* 0x000000180c18723c */ /* 0x048fe40000001814 */
[----:B------:R-:W3:Y:S01]  /*8d3a0*/  LDL.LU.64 R22, [R1+0x4780] ;  /* 0x0047800001167983 */ /* 0x000ee20000300a00 */
[----:B------:R-:W3:Y:S11]  /*8d3b0*/  LDL.LU.64 R20, [R1+0x4778] ;  /* 0x0047780001147983 */ /* 0x000ef60000300a00 */
[----:B------:R-:W-:Y:S09]  /*8d3c0*/  @!UPT UIADD3 URZ, URZ, URZ, URZ ;  /* 0x0000003f3f3ff290 */ /* 0x000ff2000fffe03f */
        /* <DEDUP_REMOVED lines=9> */
[----:B0-----:R-:W3:Y:S01]  /*8d460*/  LDL.LU.64 R24, [R1+0x4758] ;  /* 0x0047580001187983 */ /* 0x001ee20000300a00 */
[C---:B--2---:R-:W-:Y:S08]  /*8d470*/  HMMA.16816.F32 R16, R12.reuse, R4, R16 ;  /* 0x000000040c10723c */ /* 0x044ff00000001810 */
[C---:B---3--:R-:W-:Y:S01]  /*8d480*/  HMMA.16816.F32 R24, R12.reuse, R24, R20 ;  /* 0x000000180c18723c */ /* 0x048fe20000001814 */
[----:B------:R-:W4:Y:S11]  /*8d490*/  LDL.LU.64 R20, [R1+0x4750] ;  /* 0x0047500001147983 */ /* 0x000f360000300a00 */
[----:B------:R-:W-:Y:S11]  /*8d4a0*/  @!UPT UIADD3 URZ, URZ, URZ, URZ ;  /* 0x0000003f3f3ff290 */ /* 0x000ff6000fffe03f */
[----:B------:R-:W-:Y:S01]  /*8d4b0*/  STL.64 [R1+0x360], R24 ;  /* 0x0003601801007387 */ /* 0x000fe20000100a00 */
[----:B------:R0:W-:Y:S03]  /*8d4c0*/  STL.64 [R1+0x368], R26 ;  /* 0x0003681a01007387 */ /* 0x0001e60000100a00 */
[----:B0-----:R-:W2:Y:S01]  /*8d4d0*/  LDL.LU R27, [R1+0x474c] ;  /* 0x00474c00011b7983 */ /* 0x001ea20000300800 */
[----:B------:R0:W-:Y:S02]  /*8d4e0*/  STL.64 [R1+0x350], R16 ;  /* 0x0003501001007387 */ /* 0x0001e40000100a00 */
[----:B------:R1:W-:Y:S01]  /*8d4f0*/  STL.64 [R1+0x358], R18 ;  /* 0x0003581201007387 */ /* 0x0003e20000100a00 */
[----:B0-----:R-:W3:Y:S01]  /*8d500*/  LDL.LU R16, [R1+0x1e0] ;  /* 0x0001e00001107983 */ /* 0x001ee20000300800 */
[----:B----4-:R-:W-:Y:S11]  /*8d510*/  HMMA.16816.F32 R4, R12, R20, R8 ;  /* 0x000000140c04723c */ /* 0x010ff60000001808 */
[----:B------:R-:W-:Y:S11]  /*8d520*/  @!UPT UIADD3 URZ, URZ, URZ, URZ ;  /* 0x0000003f3f3ff290 */ /* 0x000ff6000fffe03f */
[----:B------:R-:W-:Y:S01]  /*8d530*/  @!UPT UIADD3 URZ, URZ, URZ, URZ ;  /* 0x0000003f3f3ff290 */ /* 0x000fe2000fffe03f */
[----:B------:R-:W-:Y:S01]  /*8d540*/  STL.64 [R1+0x340], R4 ;  /* 0x0003400401007387 */ /* 0x000fe20000100a00 */
[----:B------:R-:W-:Y:S02]  /*8d550*/  STL.64 [R1+0x348], R6 ;  /* 0x0003480601007387 */ /* 0x000fe40000100a00 */
[----:B------:R-:W3:Y:S02]  /*8d560*/  LDL.LU R17, [R1+0x1e4] ;  /* 0x0001e40001117983 */ /* 0x000ee40000300800 */
[----:B-1----:R-:W4:Y:S01]  /*8d570*/  LDL.LU R18, [R1+0x1e8] ;  /* 0x0001e80001127983 */ /* 0x002f220000300800 */
[----:B------:R-:W4:Y:S04]  /*8d580*/  LDL.LU R19, [R1+0x1ec] ;  /* 0x0001ec0001137983 */ /* 0x000f280000300800 */
[----:B--2---:R0:W1:Y:S04]  /*8d590*/  LDSM.16.MT88.4 R8, [R27+0x21400] ;  /* 0x021400001b08783b */ /* 0x0040680000004200 */
[----:B----4-:R-:W-:Y:S01]  /*8d5a0*/  STL.64 [R1+0x4518], R18 ;  /* 0x0045181201007387 */ /* 0x010fe20000100a00 */
[----:B---3--:R2:W-:Y:S02]  /*8d5b0*/  STL.64 [R1+0x4510], R16 ;  /* 0x0045101001007387 */ /* 0x0085e40000100a00 */
[----:B------:R-:W3:Y:S02]  /*8d5c0*/  LDL.LU R24, [R1+0x200] ;  /* 0x0002000001187983 */ /* 0x000ee40000300800 */
[----:B------:R-:W3:Y:S01]  /*8d5d0*/  LDL.LU R25, [R1+0x204] ;  /* 0x0002040001197983 */ /* 0x000ee20000300800 */
[----:B------:R-:W4:Y:S01]  /*8d5e0*/  LDL.LU R26, [R1+0x208] ;  /* 0x00020800011a7983 */ /* 0x000f220000300800 */
[----:B0-----:R-:W4:Y:S02]  /*8d5f0*/  LDL.LU R27, [R1+0x20c] ;  /* 0x00020c00011b7983 */ /* 0x001f240000300800 */
[----:B--2---:R-:W-:-:S02]  /*8d600*/  IMAD.MOV.U32 R16, RZ, RZ, R0 ;  /* 0x000000ffff107224 */ /* 0x004fc400078e0000 */
[----:B------:R-:W-:Y:S01]  /*8d610*/  IMAD.MOV.U32 R17, RZ, RZ, R28 ;  /* 0x000000ffff117224 */ /* 0x000fe200078e001c */
[----:B----4-:R-:W-:Y:S01]  /*8d620*/  STL.64 [R1+0x4528], R26 ;  /* 0x0045281a01007387 */ /* 0x010fe20000100a00 */
[----:B---3--:R-:W-:Y:S02]  /*8d630*/  STL.64 [R1+0x4520], R24 ;  /* 0x0045201801007387 */ /* 0x008fe40000100a00 */
[----:B------:R-:W2:Y:S02]  /*8d640*/  LDL.LU R0, [R1+0x4748] ;  /* 0x0047480001007983 */ /* 0x000ea40000300800 */
[----:B------:R-:W3:Y:S01]  /*8d650*/  LDL.LU R28, [R1+0x4744] ;  /* 0x00474400011c7983 */ /* 0x000ee20000300800 */
[----:B------:R0:W-:Y:S04]  /*8d660*/  STL.64 [R1+0x4530], R16 ;  /* 0x0045301001007387 */ /* 0x0001e80000100a00 */
[----:B0-----:R-:W4:Y:S01]  /*8d670*/  LDL.LU R16, [R1+0x20] ;  /* 0x0000200001107983 */ /* 0x001f220000300800 */
[----:B------:R-:W-:-:S02]  /*8d680*/  IMAD.MOV.U32 R17, RZ, RZ, R29 ;  /* 0x000000ffff117224 */ /* 0x000fc400078e001d */
[----:B------:R-:W2:Y:S03]  /*8d690*/  LDL.LU R29, [R1+0x4740] ;  /* 0x00474000011d7983 */ /* 0x000ea60000300800 */
[----:B----4-:R3:W-:Y:S01]  /*8d6a0*/  STL.64 [R1+0x4548], R16 ;  /* 0x0045481001007387 */ /* 0x0107e20000100a00 */
[----:B------:R-:W4:Y:S02]  /*8d6b0*/  LDL.LU R24, [R1+0x210] ;  /* 0x0002100001187983 */ /* 0x000f240000300800 */
[----:B------:R-:W4:Y:S02]  /*8d6c0*/  LDL.LU R25, [R1+0x214] ;  /* 0x0002140001197983 */ /* 0x000f240000300800 */
[----:B------:R-:W4:Y:S01]  /*8d6d0*/  LDL.LU R26, [R1+0x218] ;  /* 0x00021800011a7983 */ /* 0x000f220000300800 */
[----:B------:R-:W4:Y:S01]  /*8d6e0*/  LDL.LU R27, [R1+0x21c] ;  /* 0x00021c00011b7983 */ /* 0x000f220000300800 */
[----:B---3--:R-:W-:-:S02]  /*8d6f0*/  IMAD.MOV.U32 R16, RZ, RZ, R28 ;  /* 0x000000ffff107224 */ /* 0x008fc400078e001c */
[----:B--2---:R-:W-:Y:S01]  /*8d700*/  IMAD.MOV.U32 R17, RZ, RZ, R0 ;  /* 0x000000ffff117224 */ /* 0x004fe200078e0000 */
[----:B------:R-:W2:Y:S01]  /*8d710*/  LDL.LU R28, [R1+0x473c] ;  /* 0x00473c00011c7983 */ /* 0x000ea20000300800 */
[----:B------:R-:W3:Y:S03]  /*8d720*/  LDL.LU R0, [R1+0x4738] ;  /* 0x0047380001007983 */ /* 0x000ee60000300800 */
[----:B------:R-:W-:Y:S04]  /*8d730*/  STL.64 [R1+0x4560], R16 ;  /* 0x0045601001007387 */ /* 0x000fe80000100a00 */
[----:B----4-:R-:W-:Y:S01]  /*8d740*/  STL.64 [R1+0x4540], R26 ;  /* 0x0045401a01007387 */ /* 0x010fe20000100a00 */
[----:B------:R0:W-:Y:S03]  /*8d750*/  STL.64 [R1+0x4538], R24 ;  /* 0x0045381801007387 */ /* 0x0001e60000100a00 */
[----:B0-----:R-:W4:Y:S01]  /*8d760*/  LDL.LU R24, [R1+0x220] ;  /* 0x0002200001187983 */ /* 0x001f220000300800 */
[----:B------:R-:W4:Y:S02]  /*8d770*/  LDL.LU R25, [R1+0x224] ;  /* 0x0002240001197983 */ /* 0x000f240000300800 */
[----:B------:R-:W2:Y:S02]  /*8d780*/  LDL.LU R26, [R1+0x228] ;  /* 0x00022800011a7983 */ /* 0x000ea40000300800 */
[----:B------:R-:W2:Y:S01]  /*8d790*/  LDL.LU R27, [R1+0x22c] ;  /* 0x00022c00011b7983 */ /* 0x000ea20000300800 */
[----:B------:R-:W2:Y:S01]  /*8d7a0*/  LDL.LU R16, [R1+0x40] ;  /* 0x0000400001107983 */ /* 0x000ea20000300800 */
[----:B------:R-:W-:-:S02]  /*8d7b0*/  IMAD.MOV.U32 R17, RZ, RZ, R29 ;  /* 0x000000ffff117224 */ /* 0x000fc400078e001d */
[----:B------:R-:W3:Y:S03]  /*8d7c0*/  LDL.LU R29, [R1+0x4734] ;  /* 0x00473400011d7983 */ /* 0x000ee60000300800 */
[----:B--2---:R-:W-:Y:S01]  /*8d7d0*/  STL.64 [R1+0x4578], R16 ;  /* 0x0045781001007387 */ /* 0x004fe20000100a00 */
[----:B------:R-:W-:Y:S02]  /*8d7e0*/  STL.64 [R1+0x4558], R26 ;  /* 0x0045581a01007387 */ /* 0x000fe40000100a00 */
[----:B----4-:R0:W-:Y:S02]  /*8d7f0*/  STL.64 [R1+0x4550], R24 ;  /* 0x0045501801007387 */ /* 0x0101e40000100a00 */
[----:B0-----:R-:W2:Y:S01]  /*8d800*/  LDL.LU R24, [R1+0x230] ;  /* 0x0002300001187983 */ /* 0x001ea20000300800 */
[----:B------:R-:W2:Y:S02]  /*8d810*/  LDL.LU R25, [R1+0x234] ;  /* 0x0002340001197983 */ /* 0x000ea40000300800 */
[----:B------:R-:W4:Y:S02]  /*8d820*/  LDL.LU R26, [R1+0x238] ;  /* 0x00023800011a7983 */ /* 0x000f240000300800 */
[----:B------:R-:W4:Y:S02]  /*8d830*/  LDL.LU R27, [R1+0x23c] ;  /* 0x00023c00011b7983 */ /* 0x000f240000300800 */
[----:B---3--:R-:W-:-:S02]  /*8d840*/  IMAD.MOV.U32 R16, RZ, RZ, R0 ;  /* 0x000000ffff107224 */ /* 0x008fc400078e0000 */
[----:B------:R-:W-:Y:S01]  /*8d850*/  IMAD.MOV.U32 R17, RZ, RZ, R28 ;  /* 0x000000ffff117224 */ /* 0x000fe200078e001c */
[----:B------:R-:W3:Y:S01]  /*8d860*/  LDL.LU R0, [R1+0x4730] ;  /* 0x0047300001007983 */ /* 0x000ee20000300800 */
[----:B------:R-:W3:Y:S03]  /*8d870*/  LDL.LU R28, [R1+0x472c] ;  /* 0x00472c00011c7983 */ /* 0x000ee60000300800 */
[----:B------:R-:W-:Y:S04]  /*8d880*/  STL.64 [R1+0x4590], R16 ;  /* 0x0045901001007387 */ /* 0x000fe80000100a00 */
[----:B----4-:R-:W-:Y:S01]  /*8d890*/  STL.64 [R1+0x4570], R26 ;  /* 0x0045701a01007387 */ /* 0x010fe20000100a00 */
[----:B--2---:R0:W-:Y:S03]  /*8d8a0*/  STL.64 [R1+0x4568], R24 ;  /* 0x0045681801007387 */ /* 0x0041e60000100a00 */
[----:B0-----:R-:W2:Y:S01]  /*8d8b0*/  LDL.LU R24, [R1+0x240] ;  /* 0x0002400001187983 */ /* 0x001ea20000300800 */
[----:B------:R-:W2:Y:S02]  /*8d8c0*/  LDL.LU R25, [R1+0x244] ;  /* 0x0002440001197983 */ /* 0x000ea40000300800 */
[----:B------:R-:W4:Y:S02]  /*8d8d0*/  LDL.LU R26, [R1+0x248] ;  /* 0x00024800011a7983 */ /* 0x000f240000300800 */
[----:B------:R-:W4:Y:S01]  /*8d8e0*/  LDL.LU R27, [R1+0x24c] ;  /* 0x00024c00011b7983 */ /* 0x000f220000300800 */
[----:B------:R-:W2:Y:S01]  /*8d8f0*/  LDL.LU R16, [R1+0x60] ;  /* 0x0000600001107983 */ /* 0x000ea20000300800 */
[----:B------:R-:W-:-:S02]  /*8d900*/  IMAD.MOV.U32 R17, RZ, RZ, R29 ;  /* 0x000000ffff117224 */ /* 0x000fc400078e001d */
[----:B------:R-:W3:Y:S03]  /*8d910*/  LDL.LU R29, [R1+0x4728] ;  /* 0x00472800011d7983 */ /* 0x000ee60000300800 */
[----:B--2---:R3:W-:Y:S01]  /*8d920*/  STL.64 [R1+0x45a8], R16 ;  /* 0x0045a81001007387 */ /* 0x0047e20000100a00 */
[----:B----4-:R-:W-:Y:S02]  /*8d930*/  STL.64 [R1+0x4588], R26 ;  /* 0x0045881a01007387 */ /* 0x010fe40000100a00 */
[----:B------:R0:W-:Y:S02]  /*8d940*/  STL.64 [R1+0x4580], R24 ;  /* 0x0045801801007387 */ /* 0x0001e40000100a00 */
[----:B---3--:R-:W-:Y:S02]  /*8d950*/  IMAD.MOV.U32 R16, RZ, RZ, R28 ;  /* 0x000000ffff107224 */ /* 0x008fe400078e001c */
[----:B------:R-:W-:Y:S01]  /*8d960*/  IMAD.MOV.U32 R17, RZ, RZ, R0 ;  /* 0x000000ffff117224 */ /* 0x000fe200078e0000 */
[----:B0-----:R-:W2:Y:S01]  /*8d970*/  LDL.LU R24, [R1+0x250] ;  /* 0x0002500001187983 */ /* 0x001ea20000300800 */
[----:B------:R-:W2:Y:S02]  /*8d980*/  LDL.LU R25, [R1+0x254] ;  /* 0x0002540001197983 */ /* 0x000ea40000300800 */
[----:B------:R-:W3:Y:S02]  /*8d990*/  LDL.LU R26, [R1+0x258] ;  /* 0x00025800011a7983 */ /* 0x000ee40000300800 */
[----:B------:R-:W3:Y:S01]  /*8d9a0*/  LDL.LU R27, [R1+0x25c] ;  /* 0x00025c00011b7983 */ /* 0x000ee20000300800 */
[----:B------:R-:W4:Y:S01]  /*8d9b0*/  LDL.LU R28, [R1+0x4724] ;  /* 0x00472400011c7983 */ /* 0x000f220000300800 */
[----:B------:R-:W2:Y:S02]  /*8d9c0*/  LDL.LU R0, [R1+0x4720] ;  /* 0x0047200001007983 */ /* 0x000ea40000300800 */
[----:B------:R0:W-:Y:S02]  /*8d9d0*/  STL.64 [R1+0x45c0], R16 ;  /* 0x0045c01001007387 */ /* 0x0001e40000100a00 */
[----:B0-----:R-:W2:Y:S01]  /*8d9e0*/  LDL.LU R16, [R1+0x80] ;  /* 0x0000800001107983 */ /* 0x001ea20000300800 */
[----:B------:R-:W-:-:S02]  /*8d9f0*/  IMAD.MOV.U32 R17, RZ, RZ, R29 ;  /* 0x000000ffff117224 */ /* 0x000fc400078e001d */
[----:B------:R-:W4:Y:S03]  /*8da00*/  LDL.LU R29, [R1+0x471c] ;  /* 0x00471c00011d7983 */ /* 0x000f260000300800 */
[----:B--2---:R-:W-:Y:S01]  /*8da10*/  STL.64 [R1+0x45d8], R16 ;  /* 0x0045d81001007387 */ /* 0x004fe20000100a00 */
[----:B---3--:R-:W-:Y:S02]  /*8da20*/  STL.64 [R1+0x45a0], R26 ;  /* 0x0045a01a01007387 */ /* 0x008fe40000100a00 */
[----:B------:R0:W-:Y:S02]  /*8da30*/  STL.64 [R1+0x4598], R24 ;  /* 0x0045981801007387 */ /* 0x0001e40000100a00 */
[----:B0-----:R-:W2:Y:S01]  /*8da40*/  LDL.LU R24, [R1+0x260] ;  /* 0x0002600001187983 */ /* 0x001ea20000300800 */
[----:B------:R-:W2:Y:S02]  /*8da50*/  LDL.LU R25, [R1+0x264] ;  /* 0x0002640001197983 */ /* 0x000ea40000300800 */
[----:B------:R-:W3:Y:S02]  /*8da60*/  LDL.LU R26, [R1+0x268] ;  /* 0x00026800011a7983 */ /* 0x000ee40000300800 */
[----:B------:R-:W3:Y:S02]  /*8da70*/  LDL.LU R27, [R1+0x26c] ;  /* 0x00026c00011b7983 */ /* 0x000ee40000300800 */
[----:B------:R-:W-:-:S02]  /*8da80*/  IMAD.MOV.U32 R16, RZ, RZ, R0 ;  /* 0x000000ffff107224 */ /* 0x000fc400078e0000 */
[----:B----4-:R-:W-:Y:S01]  /*8da90*/  IMAD.MOV.U32 R17, RZ, RZ, R28 ;  /* 0x000000ffff117224 */ /* 0x010fe200078e001c */
        /* <DEDUP_REMOVED lines=8> */
[----:B------:R-:W3:Y:S01]  /*8db20*/  LDL.LU R27, [R1+0x27c] ;  /* 0x00027c00011b7983 */ /* 0x000ee20000300800 */
[----:B------:R-:W2:Y:S01]  /*8db30*/  LDL.LU R16, [R1+0xa0] ;  /* 0x0000a00001107983 */ /* 0x000ea20000300800 */
        /* <DEDUP_REMOVED lines=23> */
[----:B--2---:R4:W-:Y:S01]  /*8dcb0*/  STL.64 [R1+0x4638], R16 ;  /* 0x0046381001007387 */ /* 0x0049e20000100a00 */
[----:B---3--:R-:W-:Y:S02]  /*8dcc0*/  STL.64 [R1+0x4600], R26 ;  /* 0x0046001a01007387 */ /* 0x008fe40000100a00 */
[----:B------:R0:W-:Y:S02]  /*8dcd0*/  STL.64 [R1+0x45f8], R24 ;  /* 0x0045f81801007387 */ /* 0x0001e40000100a00 */
[----:B----4-:R-:W-:Y:S02]  /*8dce0*/  IMAD.MOV.U32 R16, RZ, RZ, R0 ;  /* 0x000000ffff107224 */ /* 0x010fe400078e0000 */
        /* <DEDUP_REMOVED lines=11> */
[----:B--2---:R0:W-:Y:S01]  /*8dda0*/  STL.64 [R1+0x4668], R16 ;  /* 0x0046681001007387 */ /* 0x0041e20000100a00 */
[----:B---3--:R-:W-:Y:S02]  /*8ddb0*/  STL.64 [R1+0x4618], R26 ;  /* 0x0046181a01007387 */ /* 0x008fe40000100a00 */
[----:B------:R2:W-:Y:S02]  /*8ddc0*/  STL.64 [R1+0x4610], R24 ;  /* 0x0046101801007387 */ /* 0x0005e40000100a00 */
[----:B0-----:R-:W-:Y:S02]  /*8ddd0*/  IMAD.MOV.U32 R16, RZ, RZ, R28 ;  /* 0x000000ffff107224 */ /* 0x001fe400078e001c */
[----:B----4-:R-:W-:Y:S01]  /*8dde0*/  IMAD.MOV.U32 R17, RZ, RZ, R0 ;  /* 0x000000ffff117224 */ /* 0x010fe200078e0000 */
[----:B--2---:R-:W2:Y:S01]  /*8ddf0*/  LDL.LU R24, [R1+0x2b0] ;  /* 0x0002b00001187983 */ /* 0x004ea20000300800 */
[----:B------:R-:W2:Y:S02]  /*8de00*/  LDL.LU R25, [R1+0x2b4] ;  /* 0x0002b40001197983 */ /* 0x000ea40000300800 */
[----:B------:R-:W3:Y:S02]  /*8de10*/  LDL.LU R26, [R1+0x2b8] ;  /* 0x0002b800011a7983 */ /* 0x000ee40000300800 */
[----:B------:R-:W3:Y:S01]  /*8de20*/  LDL.LU R27, [R1+0x2bc] ;  /* 0x0002bc00011b7983 */ /* 0x000ee20000300800 */
[----:B------:R-:W4:Y:S01]  /*8de30*/  LDL.LU R28, [R1+0x46f4] ;  /* 0x0046f400011c7983 */ /* 0x000f220000300800 */
[----:B------:R-:W2:Y:S02]  /*8de40*/  LDL.LU R0, [R1+0x46f0] ;  /* 0x0046f00001007983 */ /* 0x000ea40000300800 */
[----:B------:R0:W-:Y:S02]  /*8de50*/  STL.64 [R1+0x4680], R16 ;  /* 0x0046801001007387 */ /* 0x0001e40000100a00 */
[----:B------:R-:W2:Y:S02]  /*8de60*/  LDL.LU R4, [R1+0x100] ;  /* 0x0001000001047983 */ /* 0x000ea40000300800 */
[----:B------:R-:W-:-:S02]  /*8de70*/  IMAD.MOV.U32 R5, RZ, RZ, R29 ;  /* 0x000000ffff057224 */ /* 0x000fc400078e001d */
[----:B------:R-:W3:Y:S04]  /*8de80*/  LDL.LU R29, [R1+0x46ec] ;  /* 0x0046ec00011d7983 */ /* 0x000ee80000300800 */
[----:B--2---:R2:W-:Y:S01]  /*8de90*/  STL.64 [R1+0x4688], R4 ;  /* 0x0046880401007387 */ /* 0x0045e20000100a00 */
[----:B0-----:R-:W3:Y:S02]  /*8dea0*/  LDL.LU R16, [R1+0x300] ;  /* 0x0003000001107983 */ /* 0x001ee40000300800 */
[----:B------:R-:W3:Y:S02]  /*8deb0*/  LDL.LU R17, [R1+0x304] ;  /* 0x0003040001117983 */ /* 0x000ee40000300800 */
[----:B------:R-:W3:Y:S01]  /*8dec0*/  LDL.LU R18, [R1+0x308] ;  /* 0x0003080001127983 */ /* 0x000ee20000300800 */
[----:B------:R-:W3:Y:S01]  /*8ded0*/  LDL.LU R19, [R1+0x30c] ;  /* 0x00030c0001137983 */ /* 0x000ee20000300800 */
[----:B--2---:R-:W-:-:S02]  /*8dee0*/  IMAD.MOV.U32 R4, RZ, RZ, R0 ;  /* 0x000000ffff047224 */ /* 0x004fc400078e0000 */
[----:B----4-:R-:W-:Y:S01]  /*8def0*/  IMAD.MOV.U32 R5, RZ, RZ, R28 ;  /* 0x000000ffff057224 */ /* 0x010fe200078e001c */
[----:B---3--:R-:W-:Y:S01]  /*8df00*/  STL.64 [R1+0x4698], R18 ;  /* 0x0046981201007387 */ /* 0x008fe20000100a00 */
[----:B------:R0:W-:Y:S02]  /*8df10*/  STL.64 [R1+0x4690], R16 ;  /* 0x0046901001007387 */ /* 0x0001e40000100a00 */
[----:B------:R-:W2:Y:S02]  /*8df20*/  LDL.LU R0, [R1+0x46e8] ;  /* 0x0046e80001007983 */ /* 0x000ea40000300800 */
[----:B------:R-:W3:Y:S01]  /*8df30*/  LDL.LU R28, [R1+0x46e4] ;  /* 0x0046e400011c7983 */ /* 0x000ee20000300800 */
[----:B------:R4:W-:Y:S04]  /*8df40*/  STL.64 [R1+0x46a0], R4 ;  /* 0x0046a00401007387 */ /* 0x0009e80000100a00 */
[----:B0-----:R-:W2:Y:S01]  /*8df50*/  LDL.LU R16, [R1+0x310] ;  /* 0x0003100001107983 */ /* 0x001ea20000300800 */
[----:B------:R-:W2:Y:S02]  /*8df60*/  LDL.LU R17, [R1+0x314] ;  /* 0x0003140001117983 */ /* 0x000ea40000300800 */
[----:B------:R-:W2:Y:S02]  /*8df70*/  LDL.LU R18, [R1+0x318] ;  /* 0x0003180001127983 */ /* 0x000ea40000300800 */
[----:B------:R-:W2:Y:S02]  /*8df80*/  LDL.LU R19, [R1+0x31c] ;  /* 0x00031c0001137983 */ /* 0x000ea40000300800 */
[----:B----4-:R-:W-:Y:S01]  /*8df90*/  IMAD.MOV.U32 R5, RZ, RZ, R29 ;  /* 0x000000ffff057224 */ /* 0x010fe200078e001d */
[----:B--2---:R-:W-:Y:S01]  /*8dfa0*/  STL.64 [R1+0x46b0], R18 ;  /* 0x0046b01201007387 */ /* 0x004fe20000100a00 */
[----:B------:R0:W-:Y:S02]  /*8dfb0*/  STL.64 [R1+0x46a8], R16 ;  /* 0x0046a81001007387 */ /* 0x0001e40000100a00 */
[----:B------:R-:W2:Y:S02]  /*8dfc0*/  LDL.LU R4, [R1+0x120] ;  /* 0x0001200001047983 */ /* 0x000ea40000300800 */
[----:B------:R-:W4:Y:S01]  /*8dfd0*/  LDL.LU R29, [R1+0x46e0] ;  /* 0x0046e000011d7983 */ /* 0x000f220000300800 */
[----:B--2---:R3:W-:Y:S01]  /*8dfe0*/  STL.64 [R1+0x46b8], R4 ;  /* 0x0046b80401007387 */ /* 0x0047e20000100a00 */
[----:B0-----:R-:W2:Y:S02]  /*8dff0*/  LDL.LU R16, [R1+0x320] ;  /* 0x0003200001107983 */ /* 0x001ea40000300800 */
[----:B------:R-:W2:Y:S02]  /*8e000*/  LDL.LU R17, [R1+0x324] ;  /* 0x0003240001117983 */ /* 0x000ea40000300800 */
[----:B------:R-:W2:Y:S01]  /*8e010*/  LDL.LU R18, [R1+0x328] ;  /* 0x0003280001127983 */ /* 0x000ea20000300800 */
[----:B------:R-:W2:Y:S01]  /*8e020*/  LDL.LU R19, [R1+0x32c] ;  /* 0x00032c0001137983 */ /* 0x000ea20000300800 */
[----:B---3--:R-:W-:-:S02]  /*8e030*/  IMAD.MOV.U32 R4, RZ, RZ, R28 ;  /* 0x000000ffff047224 */ /* 0x008fc400078e001c */
[----:B------:R-:W-:Y:S01]  /*8e040*/  IMAD.MOV.U32 R5, RZ, RZ, R0 ;  /* 0x000000ffff057224 */ /* 0x000fe200078e0000 */
[----:B--2---:R-:W-:Y:S01]  /*8e050*/  STL.64 [R1+0x46c8], R18 ;  /* 0x0046c81201007387 */ /* 0x004fe20000100a00 */
[----:B------:R0:W-:Y:S02]  /*8e060*/  STL.64 [R1+0x46c0], R16 ;  /* 0x0046c01001007387 */ /* 0x0001e40000100a00 */
[----:B------:R-:W2:Y:S02]  /*8e070*/  LDL.LU R28, [R1+0x46dc] ;  /* 0x0046dc00011c7983 */ /* 0x000ea40000300800 */
[----:B------:R-:W3:Y:S01]  /*8e080*/  LDL.LU R0, [R1+0x46d8] ;  /* 0x0046d80001007983 */ /* 0x000ee20000300800 */
[----:B0-----:R-:W2:Y:S01]  /*8e090*/  LDL.LU R16, [R1+0x330] ;  /* 0x0003300001107983 */ /* 0x001ea20000300800 */
[----:B------:R-:W2:Y:S02]  /*8e0a0*/  LDL.LU R17, [R1+0x334] ;  /* 0x0003340001117983 */ /* 0x000ea40000300800 */
[----:B------:R-:W2:Y:S02]  /*8e0b0*/  LDL.LU R18, [R1+0x338] ;  /* 0x0003380001127983 */ /* 0x000ea40000300800 */
[----:B------:R-:W2:Y:S01]  /*8e0c0*/  LDL.LU R19, [R1+0x33c] ;  /* 0x00033c0001137983 */ /* 0x000ea20000300800 */
[----:B------:R-:W-:Y:S01]  /*8e0d0*/  STL.64 [R1+0x4630], R26 ;  /* 0x0046301a01007387 */ /* 0x000fe20000100a00 */
[----:B------:R0:W-:Y:S03]  /*8e0e0*/  STL.64 [R1+0x4628], R24 ;  /* 0x0046281801007387 */ /* 0x0001e60000100a00 */
[----:B0-----:R-:W2:Y:S01]  /*8e0f0*/  LDL.LU R24, [R1+0x2c0] ;  /* 0x0002c00001187983 */ /* 0x001ea20000300800 */
[----:B------:R-:W2:Y:S02]  /*8e100*/  LDL.LU R25, [R1+0x2c4] ;  /* 0x0002c40001197983 */ /* 0x000ea40000300800 */
[----:B------:R-:W2:Y:S02]  /*8e110*/  LDL.LU R26, [R1+0x2c8] ;  /* 0x0002c800011a7983 */ /* 0x000ea40000300800 */
[----:B------:R-:W2:Y:S02]  /*8e120*/  LDL.LU R27, [R1+0x2cc] ;  /* 0x0002cc00011b7983 */ /* 0x000ea40000300800 */
[----:B--2---:R-:W-:Y:S01]  /*8e130*/  STL.64 [R1+0x4648], R26 ;  /* 0x0046481a01007387 */ /* 0x004fe20000100a00 */
[----:B------:R0:W-:Y:S03]  /*8e140*/  STL.64 [R1+0x4640], R24 ;  /* 0x0046401801007387 */ /* 0x0001e60000100a00 */
[----:B0-----:R-:W2:Y:S01]  /*8e150*/  LDL.LU R24, [R1+0x2d0] ;  /* 0x0002d00001187983 */ /* 0x001ea20000300800 */
[----:B------:R-:W2:Y:S02]  /*8e160*/  LDL.LU R25, [R1+0x2d4] ;  /* 0x0002d40001197983 */ /* 0x000ea40000300800 */
[----:B------:R-:W2:Y:S02]  /*8e170*/  LDL.LU R26, [R1+0x2d8] ;  /* 0x0002d800011a7983 */ /* 0x000ea40000300800 */
[----:B------:R-:W2:Y:S01]  /*8e180*/  LDL.LU R27, [R1+0x2dc] ;  /* 0x0002dc00011b7983 */ /* 0x000ea20000300800 */
[----:B------:R-:W-:Y:S01]  /*8e190*/  HMMA.16816.F32 R4, R12, R4, R16 ;  /* 0x000000040c04723c */ /* 0x000fe20000001810 */
[----:B--2---:R-:W-:Y:S01]  /*8e1a0*/  STL.64 [R1+0x4660], R26 ;  /* 0x0046601a01007387 */ /* 0x004fe20000100a00 */
        /* <DEDUP_REMOVED lines=15> */
[----:B-1----:R-:W-:Y:S01]  /*8e2a0*/  STL.64 [R1+0x44d0], R10 ;  /* 0x0044d00a01007387 */ /* 0x002fe20000100a00 */
[----:B------:R0:W-:Y:S02]  /*8e2b0*/  STL.64 [R1+0x44c8], R8 ;  /* 0x0044c80801007387 */ /* 0x0001e40000100a00 */
[----:B0-----:R-:W-:-:S02]  /*8e2c0*/  IMAD.MOV.U32 R8, RZ, RZ, R2 ;  /* 0x000000ffff087224 */ /* 0x001fc400078e0002 */
[----:B------:R-:W-:Y:S01]  /*8e2d0*/  IMAD.MOV.U32 R9, RZ, RZ, R3 ;  /* 0x000000ffff097224 */ /* 0x000fe200078e0003 */
[----:B------:R-:W2:Y:S01]  /*8e2e0*/  LDL.LU R2, [R1+0x46d4] ;  /* 0x0046d40001027983 */ /* 0x000ea20000300800 */
[----:B------:R-:W2:Y:S02]  /*8e2f0*/  LDL.LU R3, [R1+0x46d0] ;  /* 0x0046d00001037983 */ /* 0x000ea40000300800 */
[----:B------:R-:W2:Y:S02]  /*8e300*/  LDL.LU.64 R18, [R1+0x46c8] ;  /* 0x0046c80001127983 */ /* 0x000ea40000300a00 */
[----:B------:R-:W2:Y:S01]  /*8e310*/  LDL.LU.64 R16, [R1+0x46c0] ;  /* 0x0046c00001107983 */ /* 0x000ea20000300a00 */
        /* <DEDUP_REMOVED lines=24> */
[----:B-1----:R-:W3:Y:S02]  /*8e4a0*/  LDL.LU R6, [R1+0x1d8] ;  /* 0x0001d80001067983 */ /* 0x002ee40000300800 */
[----:B------:R-:W3:Y:S01]  /*8e4b0*/  LDL.LU R7, [R1+0x1dc] ;  /* 0x0001dc0001077983 */ /* 0x000ee20000300800 */
        /* <DEDUP_REMOVED lines=110> */
[----:B------:R0:W-:Y:S01]  /*8eba0*/  STL.64 [R1+0x200], R8 ;  /* 0x0002000801007387 */ /* 0x0001e20000100a00 */
[----:B------:R1:W-:Y:S03]  /*8ebb0*/  STL.64 [R1+0x208], R10 ;  /* 0x0002080a01007387 */ /* 0x0003e60000100a00 */
[----:B0-----:R-:W3:Y:S01]  /*8ebc0*/  LDL.LU R8, [R1+0x1c0] ;  /* 0x0001c00001087983 */ /* 0x001ee20000300800 */
[----:B------:R-:W3:Y:S02]  /*8ebd0*/  LDL.LU R9, [R1+0x1c4] ;  /* 0x0001c40001097983 */ /* 0x000ee40000300800 */
[----:B-1----:R-:W3:Y:S01]  /*8ebe0*/  LDL.LU R10, [R1+0x1c8] ;  /* 0x0001c800010a7983 */ /* 0x002ee20000300800 */
[C---:B--2---:R-:W-:Y:S11]  /*8ebf0*/  HMMA.16816.F32 R20, R12.reuse, R24, R20 ;  /* 0x000000180c14723c */ /* 0x044ff60000001814 */
[----:B------:R-:W-:Y:S11]  /*8ec00*/  @!UPT UIADD3 URZ, URZ, URZ, URZ ;  /* 0x0000003f3f3ff290 */ /* 0x000ff6000fffe03f */
[----:B------:R-:W-:Y:S01]  /*8ec10*/  @!UPT UIADD3 URZ, URZ, URZ, URZ ;  /* 0x0000003f3f3ff290 */ /* 0x000fe2000fffe03f */
        /* <DEDUP_REMOVED lines=10> */
[----:B------:R-:W3:Y:S02]  /*8ecc0*/  LDL.LU.64 R16, [R1+0x44e0] ;  /* 0x0044e00001107983 */ /* 0x000ee40000300a00 */
[----:B--2---:R0:W-:Y:S02]  /*8ecd0*/  STL.64 [R1+0x4490], R22 ;  /* 0x0044901601007387 */ /* 0x0041e40000100a00 */
[----:B0-----:R-:W2:Y:S01]  /*8ece0*/  LDL.64 R22, [R1+0x198] ;  /* 0x0001980001167983 */ /* 0x001ea20000100a00 */
[----:B------:R-:W-:Y:S01]  /*8ecf0*/  IMAD.MOV.U32 R11, RZ, RZ, R3 ;  /* 0x000000ffff0b7224 */ /* 0x000fe200078e0003 */
[----:B---3--:R-:W-:Y:S02]  /*8ed00*/  HMMA.16816.F32 R4, R12, R16, R4 ;  /* 0x000000100c04723c */ /* 0x008fe40000001804 */
[----:B--2---:R0:W-:Y:S01]  /*8ed10*/  STL.64 [R1+0x44a8], R22 ;  /* 0x0044a81601007387 */ /* 0x0041e20000100a00 */
[----:B------:R-:W2:Y:S02]  /*8ed20*/  LDL R21, [R1+0xd2c] ;  /* 0x000d2c0001157983 */ /* 0x000ea40000100800 */
[----:B0-----:R-:W-:-:S02]  /*8ed30*/  IMAD.MOV.U32 R22, RZ, RZ, R2 ;  /* 0x000000ffff167224 */ /* 0x001fc400078e0002 */
[----:B------:R-:W-:Y:S11]  /*8ed40*/  IMAD.MOV.U32 R23, RZ, RZ, R0 ;  /* 0x000000ffff177224 */ /* 0x000ff600078e0000 */
[----:B------:R-:W-:Y:S06]  /*8ed50*/  @!UPT UIADD3 URZ, URZ, URZ, URZ ;  /* 0x0000003f3f3ff290 */ /* 0x000fec000fffe03f */
[----:B------:R-:W-:Y:S02]  /*8ed60*/  IMAD.MOV.U32 R16, RZ, RZ, R4 ;  /* 0x000000ffff107224 */ /* 0x000fe400078e0004 */
[----:B------:R-:W-:Y:S01]  /*8ed70*/  IMAD.MOV.U32 R3, RZ, RZ, R5 ;  /* 0x000000ffff037224 */ /* 0x000fe200078e0005 */
[----:B------:R0:W-:Y:S04]  /*8ed80*/  STL.64 [R1+0x44c0], R22 ;  /* 0x0044c01601007387 */ /* 0x0001e80000100a00 */
[----:B0-----:R-:W3:Y:S01]  /*8ed90*/  LDL.LU.64 R22, [R1+0x1b8] ;  /* 0x0001b80001167983 */ /* 0x001ee20000300a00 */
[----:B------:R-:W2:Y:S02]  /*8eda0*/  LDL.LU.64 R4, [R1+0x44d8] ;  /* 0x0044d80001047983 */ /* 0x000ea40000300a00 */
[----:B------:R-:W-:Y:S02]  /*8edb0*/  STL.64 [R1+0x44a0], R18 ;  /* 0x0044a01201007387 */ /* 0x000fe40000100a00 */
[----:B------:R0:W-:Y:S02]  /*8edc0*/  STL [R1+0x4498], R16 ;  /* 0x0044981001007387 */ /* 0x0001e40000100800 */
[----:B0-----:R-:W3:Y:S01]  /*8edd0*/  LDL.LU R16, [R1+0x590] ;  /* 0x0005900001107983 */ /* 0x001ee20000300800 */
[----:B------:R-:W3:Y:S02]  /*8ede0*/  LDL.LU R17, [R1+0x594] ;  /* 0x0005940001117983 */ /* 0x000ee40000300800 */
[----:B------:R-:W3:Y:S02]  /*8edf0*/  LDL.LU R18, [R1+0x598] ;  /* 0x0005980001127983 */ /* 0x000ee40000300800 */
[----:B------:R-:W3:Y:S02]  /*8ee00*/  LDL.LU R19, [R1+0x59c] ;  /* 0x00059c0001137983 */ /* 0x000ee40000300800 */
[----:B------:R-:W-:-:S02]  /*8ee10*/  IMAD.MOV.U32 R2, RZ, RZ, R6 ;  /* 0x000000ffff027224 */ /* 0x000fc400078e0006 */
[----:B------:R-:W-:Y:S02]  /*8ee20*/  IMAD.MOV.U32 R0, RZ, RZ, R7 ;  /* 0x000000ffff007224 */ /* 0x000fe400078e0007 */
[----:B--2---:R-:W-:Y:S01]  /*8ee30*/  HMMA.16816.F32 R4, R12, R4, R8 ;  /* 0x000000040c04723c */ /* 0x004fe20000001808 */
[----:B------:R-:W0:Y:S04]  /*8ee40*/  LDSM.16.MT88.4 R12, [R21+0x21400] ;  /* 0x02140000150c783b */ /* 0x000e280000004200 */
[----:B---3--:R-:W-:Y:S01]  /*8ee50*/  STL.64 [R1+0x44b8], R18 ;  /* 0x0044b81201007387 */ /* 0x008fe20000100a00 */
[----:B------:R1:W-:Y:S03]  /*8ee60*/  STL.64 [R1+0x44b0], R16 ;  /* 0x0044b01001007387 */ /* 0x0003e60000100a00 */
[----:B-1----:R-:W2:Y:S01]  /*8ee70*/  LDL.LU R16, [R1+0x5a0] ;  /* 0x0005a00001107983 */ /* 0x002ea20000300800 */
[----:B------:R-:W2:Y:S02]  /*8ee80*/  LDL.LU R17, [R1+0x5a4] ;  /* 0x0005a40001117983 */ /* 0x000ea40000300800 */
[----:B------:R-:W2:Y:S02]  /*8ee90*/  LDL.LU R18, [R1+0x5a8] ;  /* 0x0005a80001127983 */ /* 0x000ea40000300800 */
[----:B------:R-:W-:Y:S01]  /*8eea0*/  STL [R1+0x4210], R0 ;  /* 0x0042100001007387 */ /* 0x000fe20000100800 */
[----:B------:R-:W-:Y:S01]  /*8eeb0*/  STL [R1+0x420c], R2 ;  /* 0x00420c0201007387 */ /* 0x000fe20000100800 */
[----:B------:R-:W-:Y:S02]  /*8eec0*/  STL [R1+0x4208], R3 ;  /* 0x0042080301007387 */ /* 0x000fe40000100800 */
[----:B------:R-:W3:Y:S02]  /*8eed0*/  LDL.LU.64 R10, [R1+0x44d0] ;  /* 0x0044d000010a7983 */ /* 0x000ee40000300a00 */
[----:B------:R-:W3:Y:S02]  /*8eee0*/  LDL.LU.64 R8, [R1+0x44c8] ;  /* 0x0044c80001087983 */ /* 0x000ee40000300a00 */
[----:B------:R-:W-:Y:S01]  /*8eef0*/  IMAD.MOV.U32 R19, RZ, RZ, R28 ;  /* 0x000000ffff137224 */ /* 0x000fe200078e001c */
[----:B------:R1:W-:Y:S01]  /*8ef00*/  STL [R1+0x1c0], R4 ;  /* 0x0001c00401007387 */ /* 0x0003e20000100800 */
[----:B------:R-:W-:-:S02]  /*8ef10*/  IMAD.MOV.U32 R28, RZ, RZ, R5 ;  /* 0x000000ffff1c7224 */ /* 0x000fc400078e0005 */
[----:B------:R-:W-:Y:S02]  /*8ef20*/  IMAD.MOV.U32 R25, RZ, RZ, R6 ;  /* 0x000000ffff197224 */ /* 0x000fe400078e0006 */
[----:B------:R-:W-:Y:S01]  /*8ef30*/  IMAD.MOV.U32 R24, RZ, RZ, R7 ;  /* 0x000000ffff187224 */ /* 0x000fe200078e0007 */
[----:B-1----:R-:W3:Y:S01]  /*8ef40*/  LDL.LU R4, [R1+0x5b0] ;  /* 0x0005b00001047983 */ /* 0x002ee20000300800 */
[----:B------:R-:W3:Y:S02]  /*8ef50*/  LDL.LU R5, [R1+0x5b4] ;  /* 0x0005b40001057983 */ /* 0x000ee40000300800 */
[----:B------:R-:W3:Y:S02]  /*8ef60*/  LDL.LU R6, [R1+0x5b8] ;  /* 0x0005b80001067983 */ /* 0x000ee40000300800 */
[----:B------:R-:W3:Y:S01]  /*8ef70*/  LDL.LU R7, [R1+0x5bc] ;  /* 0x0005bc0001077983 */ /* 0x000ee20000300800 */
[----:B------:R-:W-:Y:S01]  /*8ef80*/  STL [R1+0x421c], R24 ;  /* 0x00421c1801007387 */ /* 0x000fe20000100800 */
[----:B------:R-:W-:Y:S02]  /*8ef90*/  STL [R1+0x4218], R25 ;  /* 0x0042181901007387 */ /* 0x000fe40000100800 */
[----:B------:R-:W-:Y:S02]  /*8efa0*/  STL [R1+0x4214], R28 ;  /* 0x0042141c01007387 */ /* 0x000fe40000100800 */
[----:B0-----:R0:W-:Y:S01]  /*8efb0*/  STL.64 [R1+0x42f0], R14 ;  /* 0x0042f00e01007387 */ /* 0x0011e20000100a00 */
[----:B------:R-:W-:Y:S04]  /*8efc0*/  STL.64 [R1+0x42e8], R12 ;  /* 0x0042e80c01007387 */ /* 0x000fe80000100a00 */
[----:B0-----:R-:W2:Y:S01]  /*8efd0*/  LDL.LU.64 R14, [R1+0x188] ;  /* 0x00018800010e7983 */ /* 0x001ea20000300a00 */
[C---:B---3--:R-:W-:Y:S11]  /*8efe0*/  HMMA.16816.F32 R4, R8.reuse, R22, R4 ;  /* 0x000000160804723c */ /* 0x048ff60000001804 */
[----:B------:R-:W-:Y:S11]  /*8eff0*/  @!UPT UIADD3 URZ, URZ, URZ, URZ ;  /* 0x0000003f3f3ff290 */ /* 0x000ff6000fffe03f */
[----:B------:R-:W-:Y:S01]  /*8f000*/  @!UPT UIADD3 URZ, URZ, URZ, URZ ;  /* 0x0000003f3f3ff290 */ /* 0x000fe2000fffe03f */
[----:B------:R-:W-:Y:S01]  /*8f010*/  STL.64 [R1+0x5b0], R4 ;  /* 0x0005b00401007387 */ /* 0x000fe20000100a00 */
[----:B------:R0:W-:Y:S02]  /*8f020*/  STL.64 [R1+0x5b8], R6 ;  /* 0x0005b80601007387 */ /* 0x0001e40000100a00 */
[----:B0-----:R-:W-:Y:S02]  /*8f030*/  IMAD.MOV.U32 R7, RZ, RZ, R22 ;  /* 0x000000ffff077224 */ /* 0x001fe400078e0016 */
[----:B------:R-:W-:Y:S02]  /*8f040*/  IMAD.MOV.U32 R6, RZ, RZ, R23 ;  /* 0x000000ffff067224 */ /* 0x000fe400078e0017 */
[----:B------:R-:W2:Y:S03]  /*8f050*/  LDL.LU.64 R22, [R1+0x44c0] ;  /* 0x0044c00001167983 */ /* 0x000ea60000300a00 */
[----:B------:R0:W-:Y:S02]  /*8f060*/  STL.64 [R1+0x4438], R6 ;  /* 0x0044380601007387 */ /* 0x0001e40000100a00 */
[----:B------:R-:W3:Y:S02]  /*8f070*/  LDL.LU R4, [R1+0x570] ;  /* 0x0005700001047983 */ /* 0x000ee40000300800 */
[----:B------:R-:W3:Y:S01]  /*8f080*/  LDL.LU R5, [R1+0x574] ;  /* 0x0005740001057983 */ /* 0x000ee20000300800 */
[----:B0-----:R-:W3:Y:S01]  /*8f090*/  LDL.LU R6, [R1+0x578] ;  /* 0x0005780001067983 */ /* 0x001ee20000300800 */
        /* <DEDUP_REMOVED lines=8> */
[----:B--2---:R-:W-:Y:S11]  /*8f120*/  HMMA.16816.F32 R16, R8, R22, R16 ;  /* 0x000000160810723c */ /* 0x004ff60000001810 */
[----:B------:R-:W-:Y:S11]  /*8f130*/  @!UPT UIADD3 URZ, URZ, URZ, URZ ;  /* 0x0000003f3f3ff290 */ /* 0x000ff6000fffe03f */
[----:B------:R-:W-:Y:S01]  /*8f140*/  @!UPT UIADD3 URZ, URZ, URZ, URZ ;  /* 0x0000003f3f3ff290 */ /* 0x000fe2000fffe03f */
[----:B------:R-:W-:Y:S01]  /*8f150*/  STL.64 [R1+0x590], R16 ;  /* 0x0005901001007387 */ /* 0x000fe20000100a00 */
[----:B------:R0:W-:Y:S03]  /*8f160*/  STL.64 [R1+0x598], R18 ;  /* 0x0005981201007387 */ /* 0x0001e60000100a00 */
[----:B0-----:R-:W2:Y:S01]  /*8f170*/  LDL.LU.64 R18, [R1+0x44a0] ;  /* 0x0044a00001127983 */ /* 0x001ea20000300a00 */
[----:B------:R-:W3:Y:S02]  /*8f180*/  LDL.LU R16, [R1+0x4498] ;  /* 0x0044980001107983 */ /* 0x000ee40000300800 */
[----:B------:R-:W-:Y:S02]  /*8f190*/  IMAD.MOV.U32 R17, RZ, RZ, R23 ;  /* 0x000000ffff117224 */ /* 0x000fe400078e0017 */
[----:B------:R-:W4:Y:S04]  /*8f1a0*/  LDL.LU.64 R22, [R1+0x4490] ;  /* 0x0044900001167983 */ /* 0x000f280000300a00 */
[----:B--2---:R-:W-:Y:S01]  /*8f1b0*/  STL.64 [R1+0x4320], R18 ;  /* 0x0043201201007387 */ /* 0x004fe20000100a00 */
[----:B---3--:R0:W-:Y:S03]  /*8f1c0*/  STL.64 [R1+0x4318], R16 ;  /* 0x0043181001007387 */ /* 0x0081e60000100a00 */
[----:B0-----:R-:W2:Y:S01]  /*8f1d0*/  LDL.LU R16, [R1+0x580] ;  /* 0x0005800001107983 */ /* 0x001ea20000300800 */
[----:B------:R-:W2:Y:S02]  /*8f1e0*/  LDL.LU R17, [R1+0x584] ;  /* 0x0005840001117983 */ /* 0x000ea40000300800 */
[----:B------:R-:W2:Y:S02]  /*8f1f0*/  LDL.LU R18, [R1+0x588] ;  /* 0x0005880001127983 */ /* 0x000ea40000300800 */
[----:B------:R-:W2:Y:S02]  /*8f200*/  LDL.LU R19, [R1+0x58c] ;  /* 0x00058c0001137983 */ /* 0x000ea40000300800 */
[----:B------:R-:W-:-:S02]  /*8f210*/  IMAD.MOV.U32 R20, RZ, RZ, R15 ;  /* 0x000000ffff147224 */ /* 0x000fc400078e000f */
[----:B------:R-:W-:Y:S01]  /*8f220*/  IMAD.MOV.U32 R21, RZ, RZ, R14 ;  /* 0x000000ffff157224 */ /* 0x000fe200078e000e */
[C---:B--2---:R-:W-:Y:S11]  /*8f230*/  HMMA.16816.F32 R16, R8.reuse, R14, R16 ;  /* 0x0000000e0810723c */ /* 0x044ff60000001810 */
[----:B------:R-:W-:Y:S11]  /*8f240*/  @!UPT UIADD3 URZ, URZ, URZ, URZ ;  /* 0x0000003f3f3ff290 */ /* 0x000ff6000fffe03f */
[----:B------:R-:W-:Y:S01]  /*8f250*/  @!UPT UIADD3 URZ, URZ, URZ, URZ ;  /* 0x0000003f3f3ff290 */ /* 0x000fe2000fffe03f */
[----:B------:R0:W-:Y:S01]  /*8f260*/  STL.64 [R1+0x580], R16 ;  /* 0x0005801001007387 */ /* 0x0001e20000100a00 */
[----:B------:R1:W-:Y:S03]  /*8f270*/  STL.64 [R1+0x588], R18 ;  /* 0x0005881201007387 */ /* 0x0003e60000100a00 */
[----:B0-----:R-:W2:Y:S01]  /*8f280*/  LDL.LU R16, [R1+0x560] ;  /* 0x0005600001107983 */ /* 0x001ea20000300800 */
[----:B------:R-:W2:Y:S02]  /*8f290*/  LDL.LU R17, [R1+0x564] ;  /* 0x0005640001117983 */ /* 0x000ea40000300800 */
[----:B-1----:R-:W2:Y:S02]  /*8f2a0*/  LDL.LU R18, [R1+0x568] ;  /* 0x0005680001127983 */ /* 0x002ea40000300800 */
[----:B------:R-:W2:Y:S01]  /*8f2b0*/  LDL.LU.64 R14, [R1+0x168] ;  /* 0x00016800010e7983 */ /* 0x000ea20000300a00 */
[----:B------:R-:W-:Y:S01]  /*8f2c0*/  STL [R1+0x4224], R20 ;  /* 0x0042241401007387 */ /* 0x000fe20000100800 */
[----:B------:R-:W-:Y:S02]  /*8f2d0*/  STL [R1+0x4220], R21 ;  /* 0x0042201501007387 */ /* 0x000fe40000100800 */
[----:B----4-:R0:W-:Y:S02]  /*8f2e0*/  STL.64 [R1+0x4470], R22 ;  /* 0x0044701601007387 */ /* 0x0101e40000100a00 */
[----:B0-----:R-:W3:Y:S02]  /*8f2f0*/  LDL.LU.64 R22, [R1+0x178] ;  /* 0x0001780001167983 */ /* 0x001ee40000300a00 */
[----:B---3--:R-:W-:Y:S01]  /*8f300*/  HMMA.16816.F32 R4, R8, R22, R4 ;  /* 0x000000160804723c */ /* 0x008fe20000001804 */
[----:B------:R-:W-:-:S02]  /*8f310*/  IMAD.MOV.U32 R2, RZ, RZ, R22 ;  /* 0x000000ffff027224 */ /* 0x000fc400078e0016 */
[----:B------:R-:W-:Y:S11]  /*8f320*/  IMAD.MOV.U32 R3, RZ, RZ, R23 ;  /* 0x000000ffff037224 */ /* 0x000ff600078e0017 */
[----:B------:R-:W-:Y:S09]  /*8f330*/  @!UPT UIADD3 URZ, URZ, URZ, URZ ;  /* 0x0000003f3f3ff290 */ /* 0x000ff2000fffe03f */
[----:B------:R-:W-:Y:S01]  /*8f340*/  STL.64 [R1+0x570], R4 ;  /* 0x0005700401007387 */ /* 0x000fe20000100a00 */
[----:B------:R-:W-:Y:S02]  /*8f350*/  STL [R1+0x578], R6 ;  /* 0x0005780601007387 */ /* 0x000fe40000100800 */
[----:B------:R-:W3:Y:S02]  /*8f360*/  LDL.LU R20, [R1+0x540] ;  /* 0x0005400001147983 */ /* 0x000ee40000300800 */
[----:B------:R-:W3:Y:S01]  /*8f370*/  LDL.LU R21, [R1+0x544] ;  /* 0x0005440001157983 */ /* 0x000ee20000300800 */
[----:B------:R-:W4:Y:S01]  /*8f380*/  LDL.LU R22, [R1+0x548] ;  /* 0x0005480001167983 */ /* 0x000f220000300800 */
[----:B------:R-:W4:Y:S02]  /*8f390*/  LDL.LU R23, [R1+0x54c] ;  /* 0x00054c0001177983 */ /* 0x000f240000300800 */
[----:B------:R-:W-:Y:S02]  /*8f3a0*/  IMAD.MOV.U32 R19, RZ, RZ, R29 ;  /* 0x000000ffff137224 */ /* 0x000fe400078e001d */
[----:B------:R-:W-:Y:S01]  /*8f3b0*/  IMAD.MOV.U32 R29, RZ, RZ, R7 ;  /* 0x000000ffff1d7224 */ /* 0x000fe200078e0007 */
[----:B----4-:R-:W-:Y:S01]  /*8f3c0*/  STL.64 [R1+0x4480], R22 ;  /* 0x0044801601007387 */ /* 0x010fe20000100a00 */
[----:B---3--:R0:W-:Y:S03]  /*8f3d0*/  STL.64 [R1+0x4478], R20 ;  /* 0x0044781401007387 */ /* 0x0081e60000100a00 */
[----:B0-----:R-:W3:Y:S01]  /*8f3e0*/  LDL.LU R20, [R1+0x550] ;  /* 0x0005500001147983 */ /* 0x001ee20000300800 */
[----:B------:R-:W3:Y:S02]  /*8f3f0*/  LDL.LU R21, [R1+0x554] ;  /* 0x0005540001157983 */ /* 0x000ee40000300800 */
[----:B------:R-:W3:Y:S02]  /*8f400*/  LDL.LU R22, [R1+0x558] ;  /* 0x0005580001167983 */ /* 0x000ee40000300800 */
[----:B------:R-:W3:Y:S01]  /*8f410*/  LDL.LU R23, [R1+0x55c] ;  /* 0x00055c0001177983 */ /* 0x000ee20000300800 */
[----:B------:R-:W4:Y:S04]  /*8f420*/  LDL.LU.64 R6, [R1+0x128] ;  /* 0x0001280001067983 */ /* 0x000f280000300a00 */
[----:B----4-:R0:W-:Y:S01]  /*8f430*/  STL.64 [R1+0x4458], R6 ;  /* 0x0044580601007387 */ /* 0x0101e20000100a00 */
[----:B------:R-:W4:Y:S02]  /*8f440*/  LDL.LU R4, [R1+0x530] ;  /* 0x0005300001047983 */ /* 0x000f240000300800 */
[----:B------:R-:W4:Y:S01]  /*8f450*/  LDL.LU R5, [R1+0x534] ;  /* 0x0005340001057983 */ /* 0x000f220000300800 */
[----:B0-----:R-:W3:Y:S01]  /*8f460*/  LDL.LU R6, [R1+0x538] ;  /* 0x0005380001067983 */ /* 0x001ee20000300800 */
[----:B------:R-:W3:Y:S01]  /*8f470*/  LDL.LU R7, [R1+0x53c] ;  /* 0x00053c0001077983 */ /* 0x000ee20000300800 */
[----:B--2---:R-:W-:Y:S02]  /*8f480*/  HMMA.16816.F32 R16, R8, R14, R16 ;  /* 0x0000000e0810723c */ /* 0x004fe40000001810 */
[----:B---3--:R0:W-:Y:S01]  /*8f490*/  STL.64 [R1+0x4468], R6 ;  /* 0x0044680601007387 */ /* 0x0081e20000100a00 */
[----:B----4-:R-:W-:Y:S03]  /*8f4a0*/  STL.64 [R1+0x4460], R4 ;  /* 0x0044600401007387 */ /* 0x010fe60000100a00 */
[----:B0-----:R-:W2:Y:S04]  /*8f4b0*/  LDL.LU.64 R6, [R1+0x148] ;  /* 0x0001480001067983 */ /* 0x001ea80000300a00 */
[----:B--2---:R0:W-:Y:S04]  /*8f4c0*/  STL.64 [R1+0x4488], R6 ;  /* 0x0044880601007387 */ /* 0x0041e80000100a00 */
[----:B0-----:R-:W2:Y:S01]  /*8f4d0*/  LDL.LU.64 R6, [R1+0x158] ;  /* 0x0001580001067983 */ /* 0x001ea20000300a00 */
[----:B------:R-:W-:Y:S02]  /*8f4e0*/  STL [R1+0x422c], R3 ;  /* 0x00422c0301007387 */ /* 0x000fe40000100800 */
[----:B------:R-:W-:Y:S02]  /*8f4f0*/  STL [R1+0x4228], R2 ;  /* 0x0042280201007387 */ /* 0x000fe40000100800 */
[----:B------:R-:W-:Y:S04]  /*8f500*/  STL [R1+0x3fa0], R29 ;  /* 0x003fa01d01007387 */ /* 0x000fe80000100800 */
[----:B------:R0:W-:Y:S01]  /*8f510*/  STL.64 [R1+0x560], R16 ;  /* 0x0005601001007387 */ /* 0x0001e20000100a00 */
[----:B------:R1:W-:Y:S03]  /*8f520*/  STL.64 [R1+0x568], R18 ;  /* 0x0005681201007387 */ /* 0x0003e60000100a00 */
[----:B0-----:R-:W3:Y:S01]  /*8f530*/  LDL.LU R16, [R1+0x510] ;  /* 0x0005100001107983 */ /* 0x001ee20000300800 */
[----:B------:R-:W3:Y:S02]  /*8f540*/  LDL.LU R17, [R1+0x514] ;  /* 0x0005140001117983 */ /* 0x000ee40000300800 */
[----:B-1----:R-:W4:Y:S02]  /*8f550*/  LDL.LU R18, [R1+0x518] ;  /* 0x0005180001127983 */ /* 0x002f240000300800 */
[----:B------:R-:W4:Y:S02]  /*8f560*/  LDL.LU R19, [R1+0x51c] ;  /* 0x00051c0001137983 */ /* 0x000f240000300800 */
[----:B------:R-:W-:-:S02]  /*8f570*/  IMAD.MOV.U32 R0, RZ, RZ, R15 ;  /* 0x000000ffff007224 */ /* 0x000fc400078e000f */
[----:B------:R-:W-:Y:S01]  /*8f580*/  IMAD.MOV.U32 R28, RZ, RZ, R14 ;  /* 0x000000ffff1c7224 */ /* 0x000fe200078e000e */
[----:B--2---:R-:W-:Y:S01]  /*8f590*/  HMMA.16816.F32 R20, R8, R6, R20 ;  /* 0x000000060814723c */ /* 0x004fe20000001814 */
[----:B------:R-:W-:Y:S02]  /*8f5a0*/  IMAD.MOV.U32 R24, RZ, RZ, R6 ;  /* 0x000000ffff187224 */ /* 0x000fe400078e0006 */
[----:B------:R-:W-:Y:S01]  /*8f5b0*/  IMAD.MOV.U32 R25, RZ, RZ, R7 ;  /* 0x000000ffff197224 */ /* 0x000fe200078e0007 */
[----:B----4-:R-:W-:Y:S01]  /*8f5c0*/  STL.64 [R1+0x4450], R18 ;  /* 0x0044501201007387 */ /* 0x010fe20000100a00 */
[----:B---3--:R0:W-:Y:S03]  /*8f5d0*/  STL.64 [R1+0x4448], R16 ;  /* 0x0044481001007387 */ /* 0x0081e60000100a00 */
[----:B0-----:R-:W2:Y:S01]  /*8f5e0*/  LDL.LU R16, [R1+0x520] ;  /* 0x0005200001107983 */ /* 0x001ea20000300800 */
[----:B------:R-:W2:Y:S02]  /*8f5f0*/  LDL.LU R17, [R1+0x524] ;  /* 0x0005240001117983 */ /* 0x000ea40000300800 */
[----:B------:R-:W2:Y:S02]  /*8f600*/  LDL.LU R18, [R1+0x528] ;  /* 0x0005280001127983 */ /* 0x000ea40000300800 */
[----:B------:R-:W2:Y:S01]  /*8f610*/  LDL.LU R19, [R1+0x52c] ;  /* 0x00052c0001137983 */ /* 0x000ea20000300800 */
[----:B------:R-:W3:Y:S01]  /*8f620*/  LDL.LU.64 R14, [R1+0x118] ;  /* 0x00011800010e7983 */ /* 0x000ee20000300a00 */
[----:B------:R-:W-:Y:S02]  /*8f630*/  STL [R1+0x4234], R0 ;  /* 0x0042340001007387 */ /* 0x000fe40000100800 */
[----:B------:R-:W-:Y:S02]  /*8f640*/  STL [R1+0x4230], R28 ;  /* 0x0042301c01007387 */ /* 0x000fe40000100800 */
[----:B------:R-:W4:Y:S04]  /*8f650*/  LDL.LU.64 R6, [R1+0x4488] ;  /* 0x0044880001067983 */ /* 0x000f280000300a00 */
[----:B------:R-:W-:Y:S01]  /*8f660*/  STL.64 [R1+0x550], R20 ;  /* 0x0005501401007387 */ /* 0x000fe20000100a00 */
[----:B------:R0:W-:Y:S02]  /*8f670*/  STL [R1+0x558], R22 ;  /* 0x0005581601007387 */ /* 0x0001e40000100800 */
[----:B------:R-:W-:-:S02]  /*8f680*/  IMAD.MOV.U32 R29, RZ, RZ, R23 ;  /* 0x000000ffff1d7224 */ /* 0x000fc400078e0017 */
[----:B0-----:R-:W4:Y:S01]  /*8f690*/  LDL.LU.64 R22, [R1+0x4480] ;  /* 0x0044800001167983 */ /* 0x001f220000300a00 */
[----:B------:R-:W4:Y:S02]  /*8f6a0*/  LDL.LU.64 R20, [R1+0x4478] ;  /* 0x0044780001147983 */ /* 0x000f240000300a00 */
[----:B------:R-:W-:Y:S02]  /*8f6b0*/  STL [R1+0x4240], R29 ;  /* 0x0042401d01007387 */ /* 0x000fe40000100800 */
[----:B------:R-:W-:Y:S01]  /*8f6c0*/  STL [R1+0x423c], R25 ;  /* 0x00423c1901007387 */ /* 0x000fe20000100800 */
[----:B------:R-:W-:Y:S01]  /*8f6d0*/  STL [R1+0x4238], R24 ;  /* 0x0042381801007387 */ /* 0x000fe20000100800 */
[C---:B----4-:R-:W-:Y:S11]  /*8f6e0*/  HMMA.16816.F32 R20, R8.reuse, R6, R20 ;  /* 0x000000060814723c */ /* 0x050ff60000001814 */
[----:B------:R-:W-:Y:S11]  /*8f6f0*/  @!UPT UIADD3 URZ, URZ, URZ, URZ ;  /* 0x0000003f3f3ff290 */ /* 0x000ff6000fffe03f */
[----:B------:R-:W-:Y:S01]  /*8f700*/  @!UPT UIADD3 URZ, URZ, URZ, URZ ;  /* 0x0000003f3f3ff290 */ /* 0x000fe2000fffe03f */
[----:B------:R-:W-:Y:S01]  /*8f710*/  STL.64 [R1+0x540], R20 ;  /* 0x0005401401007387 */ /* 0x000fe20000100a00 */
[----:B------:R0:W-:Y:S03]  /*8f720*/  STL.64 [R1+0x548], R22 ;  /* 0x0005481601007387 */ /* 0x0001e60000100a00 */
[----:B0-----:R-:W4:Y:S01]  /*8f730*/  LDL.LU.64 R22, [R1+0x4470] ;  /* 0x0044700001167983 */ /* 0x001f220000300a00 */
[----:B------:R-:W-:Y:S02]  /*8f740*/  IMAD.MOV.U32 R21, RZ, RZ, R7 ;  /* 0x000000ffff157224 */ /* 0x000fe400078e0007 */
[----:B------:R-:W-:Y:S02]  /*8f750*/  IMAD.MOV.U32 R20, RZ, RZ, R6 ;  /* 0x000000ffff147224 */ /* 0x000fe400078e0006 */
[----:B------:R-:W2:Y:S01]  /*8f760*/  LDL.LU.64 R6, [R1+0x4468] ;  /* 0x0044680001067983 */ /* 0x000ea20000300a00 */
[----:B------:R-:W2:Y:S02]  /*8f770*/  LDL.LU.64 R4, [R1+0x4460] ;  /* 0x0044600001047983 */ /* 0x000ea40000300a00 */
[----:B------:R-:W-:Y:S02]  /*8f780*/  STL [R1+0x4248], R21 ;  /* 0x0042481501007387 */ /* 0x000fe40000100800 */
[----:B------:R-:W-:Y:S01]  /*8f790*/  STL [R1+0x4244], R20 ;  /* 0x0042441401007387 */ /* 0x000fe20000100800 */
[----:B----4-:R0:W-:Y:S04]  /*8f7a0*/  STL.64 [R1+0x4440], R22 ;  /* 0x0044401601007387 */ /* 0x0101e80000100a00 */
[----:B0-----:R-:W2:Y:S02]  /*8f7b0*/  LDL.LU.64 R22, [R1+0x138] ;  /* 0x0001380001167983 */ /* 0x001ea40000300a00 */
[C---:B--2---:R-:W-:Y:S11]  /*8f7c0*/  HMMA.16816.F32 R4, R8.reuse, R22, R4 ;  /* 0x000000160804723c */ /* 0x044ff60000001804 */
[----:B------:R-:W-:Y:S11]  /*8f7d0*/  @!UPT UIADD3 URZ, URZ, URZ, URZ ;  /* 0x0000003f3f3ff290 */ /* 0x000ff6000fffe03f */
[----:B------:R-:W-:Y:S01]  /*8f7e0*/  @!UPT UIADD3 URZ, URZ, URZ, URZ ;  /* 0x0000003f3f3ff290 */ /* 0x000fe2000fffe03f */
[----:B------:R-:W-:Y:S01]  /*8f7f0*/  STL.64 [R1+0x530], R4 ;  /* 0x0005300401007387 */ /* 0x000fe20000100a00 */
[----:B------:R0:W-:Y:S03]  /*8f800*/  STL.64 [R1+0x538], R6 ;  /* 0x0005380601007387 */ /* 0x0001e60000100a00 */
[----:B0-----:R-:W2:Y:S01]  /*8f810*/  LDL.LU.64 R6, [R1+0x4458] ;  /* 0x0044580001067983 */ /* 0x001ea20000300a00 */
[----:B------:R-:W-:Y:S02]  /*8f820*/  IMAD.MOV.U32 R2, RZ, RZ, R23 ;  /* 0x000000ffff027224 */ /* 0x000fe400078e0017 */
[----:B------:R-:W-:Y:S02]  /*8f830*/  IMAD.MOV.U32 R3, RZ, RZ, R22 ;  /* 0x000000ffff037224 */ /* 0x000fe400078e0016 */
[----:B------:R-:W4:Y:S01]  /*8f840*/  LDL.LU R20, [R1+0x500] ;  /* 0x0005000001147983 */ /* 0x000f220000300800 */
[----:B------:R-:W4:Y:S01]  /*8f850*/  LDL.LU R21, [R1+0x504] ;  /* 0x0005040001157983 */ /* 0x000f220000300800 */
[----:B------:R-:W4:Y:S02]  /*8f860*/  LDL.LU R22, [R1+0x508] ;  /* 0x0005080001167983 */ /* 0x000f240000300800 */
[----:B------:R-:W4:Y:S02]  /*8f870*/  LDL.LU R23, [R1+0x50c] ;  /* 0x00050c0001177983 */ /* 0x000f240000300800 */
[----:B------:R-:W-:Y:S01]  /*8f880*/  STL [R1+0x4250], R2 ;  /* 0x0042500201007387 */ /* 0x000fe20000100800 */
[----:B------:R-:W-:Y:S01]  /*8f890*/  STL [R1+0x424c], R3 ;  /* 0x00424c0301007387 */ /* 0x000fe20000100800 */
[C---:B--2---:R-:W-:Y:S11]  /*8f8a0*/  HMMA.16816.F32 R16, R8.reuse, R6, R16 ;  /* 0x000000060810723c */ /* 0x044ff60000001810 */
[----:B------:R-:W-:Y:S11]  /*8f8b0*/  @!UPT UIADD3 URZ, URZ, URZ, URZ ;  /* 0x0000003f3f3ff290 */ /* 0x000ff6000fffe03f */
[----:B------:R-:W-:Y:S01]  /*8f8c0*/  @!UPT UIADD3 URZ, URZ, URZ, URZ ;  /* 0x0000003f3f3ff290 */ /* 0x000fe2000fffe03f */
[----:B------:R-:W-:Y:S01]  /*8f8d0*/  STL.64 [R1+0x520], R16 ;  /* 0x0005201001007387 */ /* 0x000fe20000100a00 */
[----:B------:R0:W-:Y:S03]  /*8f8e0*/  STL.64 [R1+0x528], R18 ;  /* 0x0005281201007387 */ /* 0x0001e60000100a00 */
[----:B0-----:R-:W3:Y:S01]  /*8f8f0*/  LDL.LU.64 R18, [R1+0x4450] ;  /* 0x0044500001127983 */ /* 0x001ee20000300a00 */
[----:B------:R-:W3:Y:S02]  /*8f900*/  LDL.LU.64 R16, [R1+0x4448] ;  /* 0x0044480001107983 */ /* 0x000ee40000300a00 */
[----:B------:R-:W-:Y:S02]  /*8f910*/  IMAD.MOV.U32 R28, RZ, RZ, R7 ;  /* 0x000000ffff1c7224 */ /* 0x000fe400078e0007 */
[----:B------:R-:W-:Y:S01]  /*8f920*/  IMAD.MOV.U32 R0, RZ, RZ, R6 ;  /* 0x000000ffff007224 */ /* 0x000fe200078e0006 */
[----:B------:R-:W2:Y:S01]  /*8f930*/  LDL.LU R4, [R1+0x4f0] ;  /* 0x0004f00001047983 */ /* 0x000ea20000300800 */
[----:B------:R-:W2:Y:S02]  /*8f940*/  LDL.LU R5, [R1+0x4f4] ;  /* 0x0004f40001057983 */ /* 0x000ea40000300800 */
[----:B------:R-:W2:Y:S02]  /*8f950*/  LDL.LU R6, [R1+0x4f8] ;  /* 0x0004f80001067983 */ /* 0x000ea40000300800 */
[----:B------:R-:W2:Y:S01]  /*8f960*/  LDL.LU R7, [R1+0x4fc] ;  /* 0x0004fc0001077983 */ /* 0x000ea20000300800 */
[----:B------:R-:W-:Y:S01]  /*8f970*/  STL [R1+0x4258], R28 ;  /* 0x0042581c01007387 */ /* 0x000fe20000100800 */
[----:B------:R-:W-:Y:S01]  /*8f980*/  STL [R1+0x4254], R0 ;  /* 0x0042540001007387 */ /* 0x000fe20000100800 */
[----:B---3--:R-:W-:Y:S11]  /*8f990*/  HMMA.16816.F32 R16, R8, R14, R16 ;  /* 0x0000000e0810723c */ /* 0x008ff60000001810 */
[----:B------:R-:W-:Y:S11]  /*8f9a0*/  @!UPT UIADD3 URZ, URZ, URZ, URZ ;  /* 0x0000003f3f3ff290 */ /* 0x000ff6000fffe03f */
[----:B------:R-:W-:Y:S01]  /*8f9b0*/  @!UPT UIADD3 URZ, URZ, URZ, URZ ;  /* 0x0000003f3f3ff290 */ /* 0x000fe2000fffe03f */
[----:B------:R0:W-:Y:S01]  /*8f9c0*/  STL.64 [R1+0x510], R16 ;  /* 0x0005101001007387 */ /* 0x0001e20000100a00 */
[----:B------:R1:W-:Y:S03]  /*8f9d0*/  STL.64 [R1+0x518], R18 ;  /* 0x0005181201007387 */ /* 0x0003e60000100a00 */
[----:B0-----:R-:W3:Y:S01]  /*8f9e0*/  LDL.LU R16, [R1+0x4d0] ;  /* 0x0004d00001107983 */ /* 0x001ee20000300800 */
[----:B------:R-:W3:Y:S02]  /*8f9f0*/  LDL.LU R17, [R1+0x4d4] ;  /* 0x0004d40001117983 */ /* 0x000ee40000300800 */
[----:B-1----:R-:W2:Y:S02]  /*8fa00*/  LDL.LU R18, [R1+0x4d8] ;  /* 0x0004d80001127983 */ /* 0x002ea40000300800 */
[----:B------:R-:W2:Y:S02]  /*8fa10*/  LDL.LU R19, [R1+0x4dc] ;  /* 0x0004dc0001137983 */ /* 0x000ea40000300800 */
[----:B--2---:R0:W-:Y:S01]  /*8fa20*/  STL.64 [R1+0x4420], R18 ;  /* 0x0044201201007387 */ /* 0x0041e20000100a00 */
[----:B---3--:R-:W-:Y:S03]  /*8fa30*/  STL.64 [R1+0x4418], R16 ;  /* 0x0044181001007387 */ /* 0x008fe60000100a00 */
        /* <DEDUP_REMOVED lines=9> */
[----:B0-----:R-:W3:Y:S01]  /*8fad0*/  LDL.LU R14, [R1+0x4e8] ;  /* 0x0004e800010e7983 */ /* 0x001ee20000300800 */
[----:B------:R-:W3:Y:S02]  /*8fae0*/  LDL.LU R15, [R1+0x4ec] ;  /* 0x0004ec00010f7983 */ /* 0x000ee40000300800 */
[----:B------:R-:W-:Y:S02]  /*8faf0*/  STL [R1+0x4260], R24 ;  /* 0x0042601801007387 */ /* 0x000fe40000100800 */
[----:B------:R-:W-:Y:S01]  /*8fb00*/  STL [R1+0x425c], R25 ;  /* 0x00425c1901007387 */ /* 0x000fe20000100800 */
[----:B------:R0:W-:Y:S04]  /*8fb10*/  STL.64 [R1+0x4410], R26 ;  /* 0x0044101a01007387 */ /* 0x0001e80000100a00 */
[----:B0-----:R-:W4:Y:S01]  /*8fb20*/  LDL.LU.64 R26, [R1+0x108] ;  /* 0x00010800011a7983 */ /* 0x001f220000300a00 */
[C---:B--2---:R-:W-:Y:S08]  /*8fb30*/  HMMA.16816.F32 R4, R8.reuse, R18, R4 ;  /* 0x000000120804723c */ /* 0x044ff00000001804 */
[----:B----4-:R-:W-:Y:S01]  /*8fb40*/  HMMA.16816.F32 R20, R8, R26, R20 ;  /* 0x0000001a0814723c */ /* 0x010fe20000001814 */
[----:B------:R-:W-:Y:S11]  /*8fb50*/  IMAD.MOV.U32 R29, RZ, RZ, R27 ;  /* 0x000000ffff1d7224 */ /* 0x000ff600078e001b */
[----:B------:R-:W-:Y:S11]  /*8fb60*/  @!UPT UIADD3 URZ, URZ, URZ, URZ ;  /* 0x0000003f3f3ff290 */ /* 0x000ff6000fffe03f */
[----:B------:R0:W-:Y:S01]  /*8fb70*/  STL.64 [R1+0x500], R20 ;  /* 0x0005001401007387 */ /* 0x0001e20000100a00 */
[----:B------:R1:W-:Y:S02]  /*8fb80*/  STL.64 [R1+0x508], R22 ;  /* 0x0005081601007387 */ /* 0x0003e40000100a00 */
[----:B0-----:R-:W-:Y:S01]  /*8fb90*/  IMAD.MOV.U32 R20, RZ, RZ, R26 ;  /* 0x000000ffff147224 */ /* 0x001fe200078e001a */
[----:B-1----:R-:W2:Y:S01]  /*8fba0*/  LDL.LU.64 R22, [R1+0x4440] ;  /* 0x0044400001167983 */ /* 0x002ea20000300a00 */
[----:B------:R-:W4:Y:S02]  /*8fbb0*/  LDL.LU R24, [R1+0x4c0] ;  /* 0x0004c00001187983 */ /* 0x000f240000300800 */
[----:B------:R-:W4:Y:S02]  /*8fbc0*/  LDL.LU R25, [R1+0x4c4] ;  /* 0x0004c40001197983 */ /* 0x000f240000300800 */
[----:B------:R-:W4:Y:S01]  /*8fbd0*/  LDL.LU R26, [R1+0x4c8] ;  /* 0x0004c800011a7983 */ /* 0x000f220000300800 */
[----:B------:R-:W4:Y:S01]  /*8fbe0*/  LDL.LU R27, [R1+0x4cc] ;  /* 0x0004cc00011b7983 */ /* 0x000f220000300800 */
[----:B------:R-:W-:Y:S02]  /*8fbf0*/  STL [R1+0x4268], R29 ;  /* 0x0042681d01007387 */ /* 0x000fe40000100800 */
[----:B------:R-:W-:Y:S02]  /*8fc00*/  STL [R1+0x4264], R20 ;  /* 0x0042641401007387 */ /* 0x000fe40000100800 */
[----:B------:R-:W-:Y:S01]  /*8fc10*/  STL.64 [R1+0x4f0], R4 ;  /* 0x0004f00401007387 */ /* 0x000fe20000100a00 */
[----:B------:R0:W-:Y:S04]  /*8fc20*/  STL.64 [R1+0x4f8], R6 ;  /* 0x0004f80601007387 */ /* 0x0001e80000100a00 */
[----:B0-----:R-:W2:Y:S01]  /*8fc30*/  LDL.LU.64 R6, [R1+0x4438] ;  /* 0x0044380001067983 */ /* 0x001ea20000300a00 */
[----:B------:R-:W-:-:S02]  /*8fc40*/  IMAD.MOV.U32 R5, RZ, RZ, R18 ;  /* 0x000000ffff057224 */ /* 0x000fc400078e0012 */
[----:B------:R-:W-:Y:S02]  /*8fc50*/  IMAD.MOV.U32 R4, RZ, RZ, R19 ;  /* 0x000000ffff047224 */ /* 0x000fe400078e0013 */
[----:B------:R-:W3:Y:S03]  /*8fc60*/  LDL.LU.64 R18, [R1+0x4430] ;  /* 0x0044300001127983 */ /* 0x000ee60000300a00 */
[----:B------:R-:W-:Y:S02]  /*8fc70*/  STL [R1+0x4270], R4 ;  /* 0x0042700401007387 */ /* 0x000fe40000100800 */
[----:B------:R-:W-:Y:S01]  /*8fc80*/  STL [R1+0x426c], R5 ;  /* 0x00426c0501007387 */ /* 0x000fe20000100800 */
[----:B--2---:R0:W-:Y:S04]  /*8fc90*/  STL.64 [R1+0x43f8], R6 ;  /* 0x0043f80601007387 */ /* 0x0041e80000100a00 */
[----:B0-----:R-:W2:Y:S01]  /*8fca0*/  LDL.LU.64 R6, [R1+0xb8] ;  /* 0x0000b80001067983 */ /* 0x001ea20000300a00 */
[----:B---3--:R-:W-:Y:S01]  /*8fcb0*/  HMMA.16816.F32 R12, R8, R18, R12 ;  /* 0x00000012080c723c */ /* 0x008fe2000000180c */
[----:B------:R-:W-:-:S02]  /*8fcc0*/  IMAD.MOV.U32 R3, RZ, RZ, R18 ;  /* 0x000000ffff037224 */ /* 0x000fc400078e0012 */
[----:B------:R-:W-:Y:S01]  /*8fcd0*/  IMAD.MOV.U32 R21, RZ, RZ, R19 ;  /* 0x000000ffff157224 */ /* 0x000fe200078e0013 */
[----:B--2---:R0:W-:Y:S04]  /*8fce0*/  STL.64 [R1+0x4408], R6 ;  /* 0x0044080601007387 */ /* 0x0041e80000100a00 */
[----:B0-----:R-:W4:Y:S11]  /*8fcf0*/  LDL.LU.64 R6, [R1+0xc8] ;  /* 0x0000c80001067983 */ /* 0x001f360000300a00 */
[----:B------:R-:W-:Y:S04]  /*8fd00*/  @!UPT UIADD3 URZ, URZ, URZ, URZ ;  /* 0x0000003f3f3ff290 */ /* 0x000fe8000fffe03f */
[----:B------:R-:W-:Y:S02]  /*8fd10*/  STL.64 [R1+0x4e0], R12 ;  /* 0x0004e00c01007387 */ /* 0x000fe40000100a00 */
[----:B------:R0:W-:Y:S02]  /*8fd20*/  STL.64 [R1+0x4e8], R14 ;  /* 0x0004e80e01007387 */ /* 0x0001e40000100a00 */
[----:B0-----:R-:W2:Y:S01]  /*8fd30*/  LDL.LU.64 R14, [R1+0x4428] ;  /* 0x00442800010e7983 */ /* 0x001ea20000300a00 */
[----:B------:R-:W2:Y:S02]  /*8fd40*/  LDL.LU.64 R18, [R1+0x4420] ;  /* 0x0044200001127983 */ /* 0x000ea40000300a00 */
[----:B------:R-:W2:Y:S02]  /*8fd50*/  LDL.LU.64 R16, [R1+0x4418] ;  /* 0x0044180001107983 */ /* 0x000ea40000300a00 */
[----:B------:R0:W-:Y:S01]  /*8fd60*/  STL [R1+0x4278], R21 ;  /* 0x0042781501007387 */ /* 0x0001e20000100800 */
[----:B------:R1:W-:Y:S01]  /*8fd70*/  STL.64 [R1+0x4400], R22 ;  /* 0x0044001601007387 */ /* 0x0003e20000100a00 */
[----:B------:R-:W3:Y:S03]  /*8fd80*/  LDL.LU R20, [R1+0x4b0] ;  /* 0x0004b00001147983 */ /* 0x000ee60000300800 */
[----:B0-----:R-:W3:Y:S01]  /*8fd90*/  LDL.LU R21, [R1+0x4b4] ;  /* 0x0004b40001157983 */ /* 0x001ee20000300800 */
[----:B-1----:R-:W3:Y:S03]  /*8fda0*/  LDL.LU R22, [R1+0x4b8] ;  /* 0x0004b80001167983 */ /* 0x002ee60000300800 */
[----:B------:R-:W3:Y:S01]  /*8fdb0*/  LDL.LU R23, [R1+0x4bc] ;  /* 0x0004bc0001177983 */ /* 0x000ee20000300800 */
[----:B------:R-:W-:Y:S01]  /*8fdc0*/  STL [R1+0x4274], R3 ;  /* 0x0042740301007387 */ /* 0x000fe20000100800 */
[C---:B----4-:R-:W-:Y:S08]  /*8fdd0*/  HMMA.16816.F32 R24, R8.reuse, R6, R24 ;  /* 0x000000060818723c */ /* 0x050ff00000001818 */
[----:B--2---:R-:W-:Y:S01]  /*8fde0*/  HMMA.16816.F32 R16, R8, R14, R16 ;  /* 0x0000000e0810723c */ /* 0x004fe20000001810 */
[----:B------:R-:W-:-:S02]  /*8fdf0*/  IMAD.MOV.U32 R2, RZ, RZ, R15 ;  /* 0x000000ffff027224 */ /* 0x000fc400078e000f */
[----:B------:R-:W-:Y:S02]  /*8fe00*/  IMAD.MOV.U32 R0, RZ, RZ, R14 ;  /* 0x000000ffff007224 */ /* 0x000fe400078e000e */
[----:B------:R-:W-:Y:S11]  /*8fe10*/  IMAD.MOV.U32 R28, RZ, RZ, R7 ;  /* 0x000000ffff1c7224 */ /* 0x000ff600078e0007 */
[----:B------:R-:W-:Y:S07]  /*8fe20*/  @!UPT UIADD3 URZ, URZ, URZ, URZ ;  /* 0x0000003f3f3ff290 */ /* 0x000fee000fffe03f */
[----:B------:R0:W-:Y:S01]  /*8fe30*/  STL.64 [R1+0x4d0], R16 ;  /* 0x0004d01001007387 */ /* 0x0001e20000100a00 */
[----:B------:R1:W-:Y:S03]  /*8fe40*/  STL.64 [R1+0x4d8], R18 ;  /* 0x0004d81201007387 */ /* 0x0003e60000100a00 */
[----:B0-----:R-:W2:Y:S01]  /*8fe50*/  LDL.LU R16, [R1+0x490] ;  /* 0x0004900001107983 */ /* 0x001ea20000300800 */
[----:B------:R-:W2:Y:S02]  /*8fe60*/  LDL.LU R17, [R1+0x494] ;  /* 0x0004940001117983 */ /* 0x000ea40000300800 */
[----:B-1----:R-:W2:Y:S02]  /*8fe70*/  LDL.LU R18, [R1+0x498] ;  /* 0x0004980001127983 */ /* 0x002ea40000300800 */
[----:B------:R-:W2:Y:S01]  /*8fe80*/  LDL.LU R19, [R1+0x49c] ;  /* 0x00049c0001137983 */ /* 0x000ea20000300800 */
[----:B------:R-:W2:Y:S01]  /*8fe90*/  LDL.LU.64 R14, [R1+0x98] ;  /* 0x00009800010e7983 */ /* 0x000ea20000300a00 */
[----:B------:R-:W-:Y:S02]  /*8fea0*/  STL [R1+0x4280], R2 ;  /* 0x0042800201007387 */ /* 0x000fe40000100800 */
[----:B------:R-:W-:Y:S02]  /*8feb0*/  STL [R1+0x427c], R0 ;  /* 0x00427c0001007387 */ /* 0x000fe40000100800 */
[----:B------:R0:W-:Y:S01]  /*8fec0*/  STL.64 [R1+0x4c0], R24 ;  /* 0x0004c01801007387 */ /* 0x0001e20000100a00 */
[----:B------:R1:W-:Y:S01]  /*8fed0*/  STL.64 [R1+0x4c8], R26 ;  /* 0x0004c81a01007387 */ /* 0x0003e20000100a00 */
[----:B0-----:R-:W-:-:S03]  /*8fee0*/  IMAD.MOV.U32 R25, RZ, RZ, R6 ;  /* 0x000000ffff197224 */ /* 0x001fc600078e0006 */
[----:B-1----:R-:W4:Y:S01]  /*8fef0*/  LDL.LU.64 R26, [R1+0x4410] ;  /* 0x00441000011a7983 */ /* 0x002f220000300a00 */
[----:B------:R-:W3:Y:S02]  /*8ff00*/  LDL.LU.64 R6, [R1+0x4408] ;  /* 0x0044080001067983 */ /* 0x000ee40000300a00 */
[----:B------:R-:W-:Y:S01]  /*8ff10*/  STL [R1+0x4288], R28 ;  /* 0x0042881c01007387 */ /* 0x000fe20000100800 */
[----:B------:R-:W-:Y:S01]  /*8ff20*/  STL [R1+0x4284], R25 ;  /* 0x0042841901007387 */ /* 0x000fe20000100800 */
[----:B---3--:R-:W-:Y:S11]  /*8ff30*/  HMMA.16816.F32 R20, R8, R6, R20 ;  /* 0x000000060814723c */ /* 0x008ff60000001814 */
[----:B------:R-:W-:Y:S11]  /*8ff40*/  @!UPT UIADD3 URZ, URZ, URZ, URZ ;  /* 0x0000003f3f3ff290 */ /* 0x000ff6000fffe03f */
[----:B------:R-:W-:Y:S01]  /*8ff50*/  @!UPT UIADD3 URZ, URZ, URZ, URZ ;  /* 0x0000003f3f3ff290 */ /* 0x000fe2000fffe03f */
[----:B------:R-:W-:Y:S01]  /*8ff60*/  STL.64 [R1+0x4b0], R20 ;  /* 0x0004b01401007387 */ /* 0x000fe20000100a00 */
[----:B------:R0:W-:Y:S03]  /*8ff70*/  STL.64 [R1+0x4b8], R22 ;  /* 0x0004b81601007387 */ /* 0x0001e60000100a00 */
[----:B0-----:R-:W3:Y:S01]  /*8ff80*/  LDL.LU.64 R22, [R1+0x4400] ;  /* 0x0044000001167983 */ /* 0x001ee20000300a00 */
[----:B------:R-:W-:Y:S02]  /*8ff90*/  IMAD.MOV.U32 R24, RZ, RZ, R7 ;  /* 0x000000ffff187224 */ /* 0x000fe400078e0007 */
[----:B------:R-:W-:Y:S02]  /*8ffa0*/  IMAD.MOV.U32 R20, RZ, RZ, R6 ;  /* 0x000000ffff147224 */ /* 0x000fe400078e0006 */
[----:B------:R-:W2:Y:S01]  /*8ffb0*/  LDL.LU.64 R6, [R1+0x43f8] ;  /* 0x0043f80001067983 */ /* 0x000ea20000300a00 */
[----:B------:R-:W-:Y:S02]  /*8ffc0*/  STL [R1+0x4290], R24 ;  /* 0x0042901801007387 */ /* 0x000fe40000100800 */
[----:B----4-:R0:W-:Y:S02]  /*8ffd0*/  STL.64 [R1+0x43d8], R26 ;  /* 0x0043d81a01007387 */ /* 0x0101e40000100a00 */
[----:B0-----:R-:W4:Y:S01]  /*8ffe0*/  LDL.LU.64 R26, [R1+0xa8] ;  /* 0x0000a800011a7983 */ /* 0x001f220000300a00 */
[----:B------:R0:W-:Y:S03]  /*8fff0*/  STL [R1+0x428c], R20 ;  /* 0x00428c1401007387 */ /* 0x0001e60000100800 */
[----:B---3--:R1:W-:Y:S01]  /*90000*/  STL.64 [R1+0x43e0], R22 ;  /* 0x0043e01601007387 */ /* 0x0083e20000100a00 */
[----:B0-----:R-:W3:Y:S02]  /*90010*/  LDL.LU R20, [R1+0x4a0] ;  /* 0x0004a00001147983 */ /* 0x001ee40000300800 */
[----:B------:R-:W3:Y:S01]  /*90020*/  LDL.LU R21, [R1+0x4a4] ;  /* 0x0004a40001157983 */ /* 0x000ee20000300800 */
[----:B-1----:R-:W3:Y:S01]  /*90030*/  LDL.LU R22, [R1+0x4a8] ;  /* 0x0004a80001167983 */ /* 0x002ee20000300800 */
[----:B------:R-:W3:Y:S02]  /*90040*/  LDL.LU R23, [R1+0x4ac] ;  /* 0x0004ac0001177983 */ /* 0x000ee40000300800 */
[----:B----4-:R-:W-:-:S02]  /*90050*/  IMAD.MOV.U32 R5, RZ, RZ, R26 ;  /* 0x000000ffff057224 */ /* 0x010fc400078e001a */
[----:B------:R-:W-:Y:S01]  /*90060*/  IMAD.MOV.U32 R29, RZ, RZ, R27 ;  /* 0x000000ffff1d7224 */ /* 0x000fe200078e001b */
[C---:B---3--:R-:W-:Y:S11]  /*90070*/  HMMA.16816.F32 R20, R8.reuse, R26, R20 ;  /* 0x0000001a0814723c */ /* 0x048ff60000001814 */
[----:B------:R-:W-:Y:S11]  /*90080*/  @!UPT UIADD3 URZ, URZ, URZ, URZ ;  /* 0x0000003f3f3ff290 */ /* 0x000ff6000fffe03f */
[----:B------:R-:W-:Y:S01]  /*90090*/  @!UPT UIADD3 URZ, URZ, URZ, URZ ;  /* 0x0000003f3f3ff290 */ /* 0x000fe2000fffe03f */
[----:B------:R-:W-:Y:S01]  /*900a0*/  STL.64 [R1+0x4a0], R20 ;  /* 0x0004a01401007387 */ /* 0x000fe20000100a00 */
[----:B------:R0:W-:Y:S03]  /*900b0*/  STL.64 [R1+0x4a8], R22 ;  /* 0x0004a81601007387 */ /* 0x0001e60000100a00 */
[----:B0-----:R-:W3:Y:S01]  /*900c0*/  LDL.LU.64 R22, [R1+0x88] ;  /* 0x0000880001167983 */ /* 0x001ee20000300a00 */
[----:B------:R-:W4:Y:S02]  /*900d0*/  LDL.LU R24, [R1+0x470] ;  /* 0x0004700001187983 */ /* 0x000f240000300800 */
[----:B------:R-:W4:Y:S02]  /*900e0*/  LDL.LU R25, [R1+0x474] ;  /* 0x0004740001197983 */ /* 0x000f240000300800 */
[----:B------:R-:W3:Y:S01]  /*900f0*/  LDL.LU R26, [R1+0x478] ;  /* 0x00047800011a7983 */ /* 0x000ee20000300800 */
[----:B------:R-:W3:Y:S01]  /*90100*/  LDL.LU R27, [R1+0x47c] ;  /* 0x00047c00011b7983 */ /* 0x000ee20000300800 */
[----:B--2---:R-:W-:Y:S03]  /*90110*/  HMMA.16816.F32 R16, R8, R14, R16 ;  /* 0x0000000e0810723c */ /* 0x004fe60000001810 */
[----:B---3--:R-:W-:Y:S01]  /*90120*/  STL.64 [R1+0x43f0], R26 ;  /* 0x0043f01a01007387 */ /* 0x008fe20000100a00 */
[----:B----4-:R0:W-:Y:S03]  /*90130*/  STL.64 [R1+0x43e8], R24 ;  /* 0x0043e81801007387 */ /* 0x0101e60000100a00 */
[----:B0-----:R-:W2:Y:S01]  /*90140*/  LDL.LU R24, [R1+0x480] ;  /* 0x0004800001187983 */ /* 0x001ea20000300800 */
[----:B------:R-:W2:Y:S02]  /*90150*/  LDL.LU R25, [R1+0x484] ;  /* 0x0004840001197983 */ /* 0x000ea40000300800 */
[----:B------:R-:W2:Y:S02]  /*90160*/  LDL.LU R26, [R1+0x488] ;  /* 0x00048800011a7983 */ /* 0x000ea40000300800 */
[----:B------:R-:W2:Y:S01]  /*90170*/  LDL.LU R27, [R1+0x48c] ;  /* 0x00048c00011b7983 */ /* 0x000ea20000300800 */
[----:B------:R-:W-:Y:S01]  /*90180*/  STL [R1+0x4298], R29 ;  /* 0x0042981d01007387 */ /* 0x000fe20000100800 */
[----:B------:R-:W-:Y:S09]  /*90190*/  STL [R1+0x4294], R5 ;  /* 0x0042940501007387 */ /* 0x000ff20000100800 */
[----:B------:R0:W-:Y:S02]  /*901a0*/  STL.64 [R1+0x490], R16 ;  /* 0x0004901001007387 */ /* 0x0001e40000100a00 */
[----:B------:R1:W-:Y:S01]  /*901b0*/  STL.64 [R1+0x498], R18 ;  /* 0x0004981201007387 */ /* 0x0003e20000100a00 */
[----:B0-----:R-:W3:Y:S01]  /*901c0*/  LDL.LU R16, [R1+0x440] ;  /* 0x0004400001107983 */ /* 0x001ee20000300800 */
[----:B------:R-:W3:Y:S02]  /*901d0*/  LDL.LU R17, [R1+0x444] ;  /* 0x0004440001117983 */ /* 0x000ee40000300800 */
[----:B-1----:R-:W4:Y:S02]  /*901e0*/  LDL.LU R18, [R1+0x448] ;  /* 0x0004480001127983 */ /* 0x002f240000300800 */
[----:B------:R-:W4:Y:S02]  /*901f0*/  LDL.LU R19, [R1+0x44c] ;  /* 0x00044c0001137983 */ /* 0x000f240000300800 */
[----:B----4-:R-:W-:Y:S01]  /*90200*/  STL.64 [R1+0x43b0], R18 ;  /* 0x0043b01201007387 */ /* 0x010fe20000100a00 */
[----:B---3--:R0:W-:Y:S03]  /*90210*/  STL.64 [R1+0x43a8], R16 ;  /* 0x0043a81001007387 */ /* 0x0081e60000100a00 */
[----:B0-----:R-:W3:Y:S01]  /*90220*/  LDL.LU R16, [R1+0x450] ;  /* 0x0004500001107983 */ /* 0x001ee20000300800 */
[----:B------:R-:W3:Y:S02]  /*90230*/  LDL.LU R17, [R1+0x454] ;  /* 0x0004540001117983 */ /* 0x000ee40000300800 */
[----:B------:R-:W4:Y:S02]  /*90240*/  LDL.LU R18, [R1+0x458] ;  /* 0x0004580001127983 */ /* 0x000f240000300800 */
[----:B------:R-:W4:Y:S02]  /*90250*/  LDL.LU R19, [R1+0x45c] ;  /* 0x00045c0001137983 */ /* 0x000f240000300800 */
[----:B----4-:R0:W-:Y:S01]  /*90260*/  STL.64 [R1+0x43c0], R18 ;  /* 0x0043c01201007387 */ /* 0x0101e20000100a00 */
[----:B---3--:R-:W-:Y:S03]  /*90270*/  STL.64 [R1+0x43b8], R16 ;  /* 0x0043b81001007387 */ /* 0x008fe60000100a00 */
[----:B0-----:R-:W3:Y:S01]  /*90280*/  LDL.LU.64 R18, [R1+0x68] ;  /* 0x0000680001127983 */ /* 0x001ee20000300a00 */
[----:B------:R-:W-:-:S02]  /*90290*/  IMAD.MOV.U32 R3, RZ, RZ, R14 ;  /* 0x000000ffff037224 */ /* 0x000fc400078e000e */
[----:B------:R-:W-:Y:S01]  /*902a0*/  IMAD.MOV.U32 R4, RZ, RZ, R15 ;  /* 0x000000ffff047224 */ /* 0x000fe200078e000f */
[----:B--2---:R-:W-:Y:S01]  /*902b0*/  HMMA.16816.F32 R24, R8, R22, R24 ;  /* 0x000000160818723c */ /* 0x004fe20000001818 */
[----:B---3--:R0:W-:Y:S04]  /*902c0*/  STL.64 [R1+0x43d0], R18 ;  /* 0x0043d01201007387 */ /* 0x0081e80000100a00 */
        /* <DEDUP_REMOVED lines=8> */
[----:B------:R-:W-:Y:S05]  /*90350*/  STL [R1+0x429c], R3 ;  /* 0x00429c0301007387 */ /* 0x000fea0000100800 */
[----:B------:R-:W-:Y:S01]  /*90360*/  STL.64 [R1+0x480], R24 ;  /* 0x0004801801007387 */ /* 0x000fe20000100a00 */
[----:B------:R0:W-:Y:S03]  /*90370*/  STL.64 [R1+0x488], R26 ;  /* 0x0004881a01007387 */ /* 0x0001e60000100a00 */
[----:B0-----:R-:W4:Y:S01]  /*90380*/  LDL.LU.64 R26, [R1+0x43f0] ;  /* 0x0043f000011a7983 */ /* 0x001f220000300a00 */
[----:B------:R-:W4:Y:S02]  /*90390*/  LDL.LU.64 R24, [R1+0x43e8] ;  /* 0x0043e80001187983 */ /* 0x000f240000300a00 */
[----:B------:R-:W-:-:S02]  /*903a0*/  IMAD.MOV.U32 R21, RZ, RZ, R23 ;  /* 0x000000ffff157224 */ /* 0x000fc400078e0017 */
[----:B------:R-:W-:Y:S02]  /*903b0*/  IMAD.MOV.U32 R0, RZ, RZ, R22 ;  /* 0x000000ffff007224 */ /* 0x000fe400078e0016 */
[----:B------:R-:W3:Y:S01]  /*903c0*/  LDL.LU.64 R22, [R1+0x43e0] ;  /* 0x0043e00001167983 */ /* 0x000ee20000300a00 */
[----:B------:R-:W-:Y:S02]  /*903d0*/  STL [R1+0x42a8], R21 ;  /* 0x0042a81501007387 */ /* 0x000fe40000100800 */
[----:B------:R-:W-:Y:S02]  /*903e0*/  STL [R1+0x42a4], R0 ;  /* 0x0042a40001007387 */ /* 0x000fe40000100800 */
[----:B--2---:R-:W-:Y:S01]  /*903f0*/  IMAD.MOV.U32 R2, RZ, RZ, R19 ;  /* 0x000000ffff027224 */ /* 0x004fe200078e0013 */
[C---:B----4-:R-:W-:Y:S11]  /*90400*/  HMMA.16816.F32 R24, R8.reuse, R18, R24 ;  /* 0x000000120818723c */ /* 0x050ff60000001818 */
[----:B------:R-:W-:Y:S11]  /*90410*/  @!UPT UIADD3 URZ, URZ, URZ, URZ ;  /* 0x0000003f3f3ff290 */ /* 0x000ff6000fffe03f */
[----:B------:R-:W-:Y:S01]  /*90420*/  @!UPT UIADD3 URZ, URZ, URZ, URZ ;  /* 0x0000003f3f3ff290 */ /* 0x000fe2000fffe03f */
[----:B------:R0:W-:Y:S01]  /*90430*/  STL.64 [R1+0x470], R24 ;  /* 0x0004701801007387 */ /* 0x0001e20000100a00 */
[----:B------:R1:W-:Y:S02]  /*90440*/  STL.64 [R1+0x478], R26 ;  /* 0x0004781a01007387 */ /* 0x0003e40000100a00 */
[----:B0-----:R-:W-:Y:S01]  /*90450*/  IMAD.MOV.U32 R25, RZ, RZ, R18 ;  /* 0x000000ffff197224 */ /* 0x001fe200078e0012 */
[----:B-1----:R-:W2:Y:S01]  /*90460*/  LDL.LU.64 R26, [R1+0x43d8] ;  /* 0x0043d800011a7983 */ /* 0x002ea20000300a00 */
[----:B------:R-:W3:Y:S02]  /*90470*/  LDL.LU.64 R18, [R1+0x43d0] ;  /* 0x0043d00001127983 */ /* 0x000ee40000300a00 */
[----:B------:R-:W-:Y:S01]  /*90480*/  STL [R1+0x42b0], R2 ;  /* 0x0042b00201007387 */ /* 0x000fe20000100800 */
[----:B------:R-:W-:Y:S01]  /*90490*/  STL [R1+0x42ac], R25 ;  /* 0x0042ac1901007387 */ /* 0x000fe20000100800 */
[----:B---3--:R-:W-:Y:S01]  /*904a0*/  HMMA.16816.F32 R12, R8, R18, R12 ;  /* 0x00000012080c723c */ /* 0x008fe2000000180c */
[----:B------:R-:W-:-:S02]  /*904b0*/  IMAD.MOV.U32 R28, RZ, RZ, R19 ;  /* 0x000000ffff1c7224 */ /* 0x000fc400078e0013 */
[----:B------:R-:W-:Y:S11]  /*904c0*/  IMAD.MOV.U32 R20, RZ, RZ, R18 ;  /* 0x000000ffff147224 */ /* 0x000ff600078e0012 */
[----:B------:R-:W-:Y:S09]  /*904d0*/  @!UPT UIADD3 URZ, URZ, URZ, URZ ;  /* 0x0000003f3f3ff290 */ /* 0x000ff2000fffe03f */
[----:B------:R-:W-:Y:S01]  /*904e0*/  STL.64 [R1+0x460], R12 ;  /* 0x0004600c01007387 */ /* 0x000fe20000100a00 */
[----:B------:R0:W-:Y:S03]  /*904f0*/  STL.64 [R1+0x468], R14 ;  /* 0x0004680e01007387 */ /* 0x0001e60000100a00 */
[----:B0-----:R-:W3:Y:S01]  /*90500*/  LDL.LU.64 R14, [R1+0x43c8] ;  /* 0x0043c800010e7983 */ /* 0x001ee20000300a00 */
[----:B------:R-:W4:Y:S02]  /*90510*/  LDL.LU.64 R18, [R1+0x43c0] ;  /* 0x0043c00001127983 */ /* 0x000f240000300a00 */
[----:B------:R-:W4:Y:S02]  /*90520*/  LDL.LU.64 R16, [R1+0x43b8] ;  /* 0x0043b80001107983 */ /* 0x000f240000300a00 */
[----:B------:R-:W-:Y:S01]  /*90530*/  STL [R1+0x42b8], R28 ;  /* 0x0042b81c01007387 */ /* 0x000fe20000100800 */
[----:B------:R-:W-:Y:S01]  /*90540*/  STL [R1+0x42b4], R20 ;  /* 0x0042b41401007387 */ /* 0x000fe20000100800 */
[----:B------:R0:W-:Y:S03]  /*90550*/  STL.64 [R1+0x4388], R22 ;  /* 0x0043881601007387 */ /* 0x0001e60000100a00 */
[----:B0-----:R-:W4:Y:S02]  /*90560*/  LDL.LU.64 R22, [R1+0x58] ;  /* 0x0000580001167983 */ /* 0x001f240000300a00 */
[----:B----4-:R-:W-:Y:S11]  /*90570*/  HMMA.16816.F32 R16, R8, R22, R16 ;  /* 0x000000160810723c */ /* 0x010ff60000001810 */
[----:B------:R-:W-:Y:S11]  /*90580*/  @!UPT UIADD3 URZ, URZ, URZ, URZ ;  /* 0x0000003f3f3ff290 */ /* 0x000ff6000fffe03f */
[----:B------:R-:W-:Y:S01]  /*90590*/  @!UPT UIADD3 URZ, URZ, URZ, URZ ;  /* 0x0000003f3f3ff290 */ /* 0x000fe2000fffe03f */
[----:B------:R-:W-:Y:S01]  /*905a0*/  STL.64 [R1+0x450], R16 ;  /* 0x0004501001007387 */ /* 0x000fe20000100a00 */
[----:B------:R0:W-:Y:S03]  /*905b0*/  STL.64 [R1+0x458], R18 ;  /* 0x0004581201007387 */ /* 0x0001e60000100a00 */
[----:B0-----:R-:W4:Y:S01]  /*905c0*/  LDL.LU.64 R18, [R1+0x43b0] ;  /* 0x0043b00001127983 */ /* 0x001f220000300a00 */
[----:B------:R-:W4:Y:S02]  /*905d0*/  LDL.LU.64 R16, [R1+0x43a8] ;  /* 0x0043a80001107983 */ /* 0x000f240000300a00 */
[----:B------:R-:W-:Y:S02]  /*905e0*/  IMAD.MOV.U32 R24, RZ, RZ, R23 ;  /* 0x000000ffff187224 */ /* 0x000fe400078e0017 */
[----:B------:R-:W-:Y:S01]  /*905f0*/  IMAD.MOV.U32 R5, RZ, RZ, R22 ;  /* 0x000000ffff057224 */ /* 0x000fe200078e0016 */
[----:B--2---:R0:W-:Y:S02]  /*90600*/  STL.64 [R1+0x4398], R26 ;  /* 0x0043981a01007387 */ /* 0x0041e40000100a00 */
[----:B------:R-:W-:Y:S02]  /*90610*/  STL [R1+0x4390], R24 ;  /* 0x0043901801007387 */ /* 0x000fe40000100800 */
[----:B0-----:R-:W2:Y:S01]  /*90620*/  LDL.LU.64 R26, [R1+0x38] ;  /* 0x00003800011a7983 */ /* 0x001ea20000300a00 */
[----:B------:R0:W-:Y:S02]  /*90630*/  STL [R1+0x42bc], R5 ;  /* 0x0042bc0501007387 */ /* 0x0001e40000100800 */
[----:B------:R1:W-:Y:S02]  /*90640*/  STL.64 [R1+0x43a0], R6 ;  /* 0x0043a00601007387 */ /* 0x0003e40000100a00 */
[----:B------:R-:W2:Y:S01]  /*90650*/  LDL.LU R4, [R1+0x430] ;  /* 0x0004300001047983 */ /* 0x000ea20000300800 */
[----:B0-----:R-:W2:Y:S01]  /*90660*/  LDL.LU R5, [R1+0x434] ;  /* 0x0004340001057983 */ /* 0x001ea20000300800 */
[----:B-1----:R-:W2:Y:S02]  /*90670*/  LDL.LU R6, [R1+0x438] ;  /* 0x0004380001067983 */ /* 0x002ea40000300800 */
[----:B------:R-:W2:Y:S02]  /*90680*/  LDL.LU R7, [R1+0x43c] ;  /* 0x00043c0001077983 */ /* 0x000ea40000300800 */
[----:B---3--:R-:W-:-:S02]  /*90690*/  IMAD.MOV.U32 R3, RZ, RZ, R14 ;  /* 0x000000ffff037224 */ /* 0x008fc400078e000e */
[----:B------:R-:W-:Y:S01]  /*906a0*/  IMAD.MOV.U32 R29, RZ, RZ, R15 ;  /* 0x000000ffff1d7224 */ /* 0x000fe200078e000f */
[C---:B----4-:R-:W-:Y:S11]  /*906b0*/  HMMA.16816.F32 R16, R8.reuse, R14, R16 ;  /* 0x0000000e0810723c */ /* 0x050ff60000001810 */
[----:B------:R-:W-:Y:S11]  /*906c0*/  @!UPT UIADD3 URZ, URZ, URZ, URZ ;  /* 0x0000003f3f3ff290 */ /* 0x000ff6000fffe03f */
[----:B------:R-:W-:Y:S01]  /*906d0*/  @!UPT UIADD3 URZ, URZ, URZ, URZ ;  /* 0x0000003f3f3ff290 */ /* 0x000fe2000fffe03f */
[----:B------:R0:W-:Y:S01]  /*906e0*/  STL.64 [R1+0x440], R16 ;  /* 0x0004401001007387 */ /* 0x0001e20000100a00 */
[----:B------:R1:W-:Y:S02]  /*906f0*/  STL.64 [R1+0x448], R18 ;  /* 0x0004481201007387 */ /* 0x0003e40000100a00 */
[----:B------:R-:W3:Y:S02]  /*90700*/  LDL.LU R20, [R1+0x420] ;  /* 0x0004200001147983 */ /* 0x000ee40000300800 */
[----:B------:R-:W3:Y:S01]  /*90710*/  LDL.LU R21, [R1+0x424] ;  /* 0x0004240001157983 */ /* 0x000ee20000300800 */
[----:B------:R-:W3:Y:S01]  /*90720*/  LDL.LU R22, [R1+0x428] ;  /* 0x0004280001167983 */ /* 0x000ee20000300800 */
[----:B------:R-:W3:Y:S02]  /*90730*/  LDL.LU R23, [R1+0x42c] ;  /* 0x00042c0001177983 */ /* 0x000ee40000300800 */
[----:B------:R-:W3:Y:S01]  /*90740*/  LDL.LU.64 R14, [R1+0x28] ;  /* 0x00002800010e7983 */ /* 0x000ee20000300a00 */
[----:B0-----:R-:W4:Y:S01]  /*90750*/  LDL.LU R16, [R1+0x3e0] ;  /* 0x0003e00001107983 */ /* 0x001f220000300800 */
[----:B------:R-:W4:Y:S02]  /*90760*/  LDL.LU R17, [R1+0x3e4] ;  /* 0x0003e40001117983 */ /* 0x000f240000300800 */
[----:B-1----:R-:W2:Y:S02]  /*90770*/  LDL.LU R18, [R1+0x3e8] ;  /* 0x0003e80001127983 */ /* 0x002ea40000300800 */
[----:B------:R-:W2:Y:S02]  /*90780*/  LDL.LU R19, [R1+0x3ec] ;  /* 0x0003ec0001137983 */ /* 0x000ea40000300800 */
[----:B--2---:R-:W-:Y:S01]  /*90790*/  STL.64 [R1+0x4338], R18 ;  /* 0x0043381201007387 */ /* 0x004fe20000100a00 */
[----:B----4-:R0:W-:Y:S03]  /*907a0*/  STL.64 [R1+0x4330], R16 ;  /* 0x0043301001007387 */ /* 0x0101e60000100a00 */
[----:B0-----:R-:W2:Y:S01]  /*907b0*/  LDL.LU R16, [R1+0x3f0] ;  /* 0x0003f00001107983 */ /* 0x001ea20000300800 */
[----:B------:R-:W2:Y:S02]  /*907c0*/  LDL.LU R17, [R1+0x3f4] ;  /* 0x0003f40001117983 */ /* 0x000ea40000300800 */
[----:B------:R-:W4:Y:S02]  /*907d0*/  LDL.LU R18, [R1+0x3f8] ;  /* 0x0003f80001127983 */ /* 0x000f240000300800 */
[----:B------:R-:W4:Y:S01]  /*907e0*/  LDL.LU R19, [R1+0x3fc] ;  /* 0x0003fc0001137983 */ /* 0x000f220000300800 */
[----:B------:R-:W-:Y:S01]  /*907f0*/  HMMA.16816.F32 R4, R8, R26, R4 ;  /* 0x0000001a0804723c */ /* 0x000fe20000001804 */
[----:B----4-:R0:W-:Y:S01]  /*90800*/  STL.64 [R1+0x4348], R18 ;  /* 0x0043481201007387 */ /* 0x0101e20000100a00 */
[----:B--2---:R-:W-:Y:S03]  /*90810*/  STL.64 [R1+0x4340], R16 ;  /* 0x0043401001007387 */ /* 0x004fe60000100a00 */
[----:B0-----:R-:W2:Y:S04]  /*90820*/  LDL.LU.64 R18, [R1+0x8] ;  /* 0x0000080001127983 */ /* 0x001ea80000300a00 */
[----:B--2---:R0:W-:Y:S04]  /*90830*/  STL.64 [R1+0x4360], R18 ;  /* 0x0043601201007387 */ /* 0x0041e80000100a00 */
[----:B0-----:R-:W2:Y:S10]  /*90840*/  LDL.LU.64 R18, [R1+0x18] ;  /* 0x0000180001127983 */ /* 0x001eb40000300a00 */
[----:B------:R-:W-:Y:S02]  /*90850*/  STL.64 [R1+0x430], R4 ;  /* 0x0004300401007387 */ /* 0x000fe40000100a00 */
[----:B------:R0:W-:Y:S02]  /*90860*/  STL.64 [R1+0x438], R6 ;  /* 0x0004380601007387 */ /* 0x0001e40000100a00 */
[----:B0-----:R-:W4:Y:S01]  /*90870*/  LDL.LU.64 R6, [R1+0x43a0] ;  /* 0x0043a00001067983 */ /* 0x001f220000300a00 */
[----:B------:R-:W-:-:S02]  /*90880*/  IMAD.MOV.U32 R4, RZ, RZ, R27 ;  /* 0x000000ffff047224 */ /* 0x000fc400078e001b */
[----:B------:R-:W-:Y:S02]  /*90890*/  IMAD.MOV.U32 R0, RZ, RZ, R26 ;  /* 0x000000ffff007224 */ /* 0x000fe400078e001a */
[----:B------:R-:W2:Y:S01]  /*908a0*/  LDL.LU.64 R26, [R1+0x4398] ;  /* 0x00439800011a7983 */ /* 0x000ea20000300a00 */
[----:B------:R-:W2:Y:S03]  /*908b0*/  LDL.LU R24, [R1+0x4390] ;  /* 0x0043900001187983 */ /* 0x000ea60000300800 */
[----:B----4-:R-:W-:Y:S01]  /*908c0*/  STL.64 [R1+0x4358], R6 ;  /* 0x0043580601007387 */ /* 0x010fe20000100a00 */
[----:B------:R0:W-:Y:S03]  /*908d0*/  STL [R1+0x4350], R4 ;  /* 0x0043500401007387 */ /* 0x0001e60000100800 */
[----:B0-----:R-:W4:Y:S01]  /*908e0*/  LDL.LU R4, [R1+0x400] ;  /* 0x0004000001047983 */ /* 0x001f220000300800 */
[----:B------:R-:W4:Y:S02]  /*908f0*/  LDL.LU R5, [R1+0x404] ;  /* 0x0004040001057983 */ /* 0x000f240000300800 */
[----:B------:R-:W2:Y:S02]  /*90900*/  LDL.LU R6, [R1+0x408] ;  /* 0x0004080001067983 */ /* 0x000ea40000300800 */
[----:B------:R-:W2:Y:S01]  /*90910*/  LDL.LU R7, [R1+0x40c] ;  /* 0x00040c0001077983 */ /* 0x000ea20000300800 */
[----:B---3--:R-:W-:Y:S01]  /*90920*/  HMMA.16816.F32 R20, R8, R14, R20 ;  /* 0x0000000e0814723c */ /* 0x008fe20000001814 */
[----:B------:R-:W-:Y:S01]  /*90930*/  IMAD.MOV.U32 R25, RZ, RZ, R14 ;  /* 0x000000ffff197224 */ /* 0x000fe200078e000e */
[----:B--2---:R-:W-:Y:S01]  /*90940*/  STL.64 [R1+0x4370], R6 ;  /* 0x0043700601007387 */ /* 0x004fe20000100a00 */
[----:B----4-:R0:W-:Y:S03]  /*90950*/  STL.64 [R1+0x4368], R4 ;  /* 0x0043680401007387 */ /* 0x0101e60000100a00 */
[----:B0-----:R-:W2:Y:S01]  /*90960*/  LDL.LU R4, [R1+0x410] ;  /* 0x0004100001047983 */ /* 0x001ea20000300800 */
[----:B------:R-:W2:Y:S02]  /*90970*/  LDL.LU R5, [R1+0x414] ;  /* 0x0004140001057983 */ /* 0x000ea40000300800 */
[----:B------:R-:W2:Y:S02]  /*90980*/  LDL.LU R6, [R1+0x418] ;  /* 0x0004180001067983 */ /* 0x000ea40000300800 */
[----:B------:R-:W2:Y:S11]  /*90990*/  LDL.LU R7, [R1+0x41c] ;  /* 0x00041c0001077983 */ /* 0x000eb60000300800 */
[----:B------:R-:W-:Y:S01]  /*909a0*/  @!UPT UIADD3 URZ, URZ, URZ, URZ ;  /* 0x0000003f3f3ff290 */ /* 0x000fe2000fffe03f */
[----:B------:R-:W-:Y:S01]  /*909b0*/  STL.64 [R1+0x420], R20 ;  /* 0x0004201401007387 */ /* 0x000fe20000100a00 */
[----:B------:R0:W-:Y:S03]  /*909c0*/  STL.64 [R1+0x428], R22 ;  /* 0x0004281601007387 */ /* 0x0001e60000100a00 */
[----:B0-----:R-:W3:Y:S01]  /*909d0*/  LDL.LU.64 R22, [R1+0x4388] ;  /* 0x0043880001167983 */ /* 0x001ee20000300a00 */
[----:B------:R-:W4:Y:S02]  /*909e0*/  LDL.LU R12, [R1+0x3c0] ;  /* 0x0003c000010c7983 */ /* 0x000f240000300800 */
[----:B------:R-:W4:Y:S02]  /*909f0*/  LDL.LU R13, [R1+0x3c4] ;  /* 0x0003c400010d7983 */ /* 0x000f240000300800 */
[----:B------:R-:W-:Y:S01]  /*90a00*/  IMAD.MOV.U32 R21, RZ, RZ, R15 ;  /* 0x000000ffff157224 */ /* 0x000fe200078e000f */
[----:B------:R-:W3:Y:S01]  /*90a10*/  LDL.LU R14, [R1+0x3c8] ;  /* 0x0003c800010e7983 */ /* 0x000ee20000300800 */
[----:B------:R-:W3:Y:S02]  /*90a20*/  LDL.LU R15, [R1+0x3cc] ;  /* 0x0003cc00010f7983 */ /* 0x000ee40000300800 */
[----:B------:R-:W-:-:S02]  /*90a30*/  IMAD.MOV.U32 R20, RZ, RZ, R18 ;  /* 0x000000ffff147224 */ /* 0x000fc400078e0012 */
[----:B------:R-:W-:Y:S01]  /*90a40*/  IMAD.MOV.U32 R2, RZ, RZ, R19 ;  /* 0x000000ffff027224 */ /* 0x000fe200078e0013 */
[----:B--2---:R-:W-:Y:S01]  /*90a50*/  HMMA.16816.F32 R4, R8, R18, R4 ;  /* 0x000000120804723c */ /* 0x004fe20000001804 */
[----:B---3--:R-:W-:Y:S01]  /*90a60*/  STL.64 [R1+0x4300], R14 ;  /* 0x0043000e01007387 */ /* 0x008fe20000100a00 */
[----:B----4-:R0:W-:Y:S02]  /*90a70*/  STL.64 [R1+0x42f8], R12 ;  /* 0x0042f80c01007387 */ /* 0x0101e40000100a00 */
[----:B0-----:R-:W-:Y:S02]  /*90a80*/  IMAD.MOV.U32 R12, RZ, RZ, R22 ;  /* 0x000000ffff0c7224 */ /* 0x001fe400078e0016 */
[----:B------:R-:W-:Y:S01]  /*90a90*/  IMAD.MOV.U32 R13, RZ, RZ, R23 ;  /* 0x000000ffff0d7224 */ /* 0x000fe200078e0017 */
[----:B------:R-:W2:Y:S01]  /*90aa0*/  LDL.LU R22, [R1+0x4384] ;  /* 0x0043840001167983 */ /* 0x000ea20000300800 */
[----:B------:R-:W2:Y:S02]  /*90ab0*/  LDL.LU R23, [R1+0x4380] ;  /* 0x0043800001177983 */ /* 0x000ea40000300800 */
[----:B------:R-:W-:-:S02]  /*90ac0*/  IMAD.MOV.U32 R14, RZ, RZ, R26 ;  /* 0x000000ffff0e7224 */ /* 0x000fc400078e001a */
[----:B------:R-:W-:Y:S01]  /*90ad0*/  IMAD.MOV.U32 R15, RZ, RZ, R27 ;  /* 0x000000ffff0f7224 */ /* 0x000fe200078e001b */
[----:B------:R-:W3:Y:S01]  /*90ae0*/  LDL.LU R26, [R1+0x437c] ;  /* 0x00437c00011a7983 */ /* 0x000ee20000300800 */
[----:B------:R-:W3:Y:S09]  /*90af0*/  LDL.LU R27, [R1+0x4378] ;  /* 0x00437800011b7983 */ /* 0x000ef20000300800 */
[----:B------:R-:W-:Y:S02]  /*90b00*/  STL.64 [R1+0x410], R4 ;  /* 0x0004100401007387 */ /* 0x000fe40000100a00 */
[----:B------:R0:W-:Y:S02]  /*90b10*/  STL.64 [R1+0x418], R6 ;  /* 0x0004180601007387 */ /* 0x0001e40000100a00 */
[----:B0-----:R-:W4:Y:S01]  /*90b20*/  LDL.LU.64 R6, [R1+0x4370] ;  /* 0x0043700001067983 */ /* 0x001f220000300a00 */
[----:B------:R-:W4:Y:S02]  /*90b30*/  LDL.LU.64 R4, [R1+0x4368] ;  /* 0x0043680001047983 */ /* 0x000f240000300a00 */
[----:B------:R-:W4:Y:S02]  /*90b40*/  LDL.LU.64 R18, [R1+0x4360] ;  /* 0x0043600001127983 */ /* 0x000f240000300a00 */
[C---:B----4-:R-:W-:Y:S01]  /*90b50*/  HMMA.16816.F32 R4, R8.reuse, R18, R4 ;  /* 0x000000120804723c */ /* 0x050fe20000001804 */
[----:B------:R-:W-:Y:S11]  /*90b60*/  IMAD.MOV.U32 R28, RZ, RZ, R19 ;  /* 0x000000ffff1c7224 */ /* 0x000ff600078e0013 */
[----:B------:R-:W-:Y:S11]  /*90b70*/  @!UPT UIADD3 URZ, URZ, URZ, URZ ;  /* 0x0000003f3f3ff290 */ /* 0x000ff6000fffe03f */
[----:B------:R0:W-:Y:S01]  /*90b80*/  STL.64 [R1+0x400], R4 ;  /* 0x0004000401007387 */ /* 0x0001e20000100a00 */
[----:B------:R1:W-:Y:S02]  /*90b90*/  STL.64 [R1+0x408], R6 ;  /* 0x0004080601007387 */ /* 0x0003e40000100a00 */
[----:B0-----:R-:W-:Y:S01]  /*90ba0*/  IMAD.MOV.U32 R5, RZ, RZ, R18 ;  /* 0x000000ffff057224 */ /* 0x001fe200078e0012 */
[----:B-1----:R-:W4:Y:S01]  /*90bb0*/  LDL.LU.64 R6, [R1+0x4358] ;  /* 0x0043580001067983 */ /* 0x002f220000300a00 */
[----:B------:R-:W2:Y:S02]  /*90bc0*/  LDL.LU R4, [R1+0x4350] ;  /* 0x0043500001047983 */ /* 0x000ea40000300800 */
[----:B------:R-:W3:Y:S02]  /*90bd0*/  LDL.LU.64 R18, [R1+0x4348] ;  /* 0x0043480001127983 */ /* 0x000ee40000300a00 */
[----:B------:R-:W3:Y:S02]  /*90be0*/  LDL.LU.64 R16, [R1+0x4340] ;  /* 0x0043400001107983 */ /* 0x000ee40000300a00 */
[C---:B---3--:R-:W-:Y:S11]  /*90bf0*/  HMMA.16816.F32 R16, R8.reuse, R26, R16 ;  /* 0x0000001a0810723c */ /* 0x048ff60000001810 */
[----:B------:R-:W-:Y:S11]  /*90c00*/  @!UPT UIADD3 URZ, URZ, URZ, URZ ;  /* 0x0000003f3f3ff290 */ /* 0x000ff6000fffe03f */
[----:B------:R-:W-:Y:S01]  /*90c10*/  @!UPT UIADD3 URZ, URZ, URZ, URZ ;  /* 0x0000003f3f3ff290 */ /* 0x000fe2000fffe03f */
[----:B------:R-:W-:Y:S01]  /*90c20*/  STL.64 [R1+0x3f0], R16 ;  /* 0x0003f01001007387 */ /* 0x000fe20000100a00 */
[----:B------:R0:W-:Y:S03]  /*90c30*/  STL.64 [R1+0x3f8], R18 ;  /* 0x0003f81201007387 */ /* 0x0001e60000100a00 */
[----:B0-----:R-:W2:Y:S01]  /*90c40*/  LDL.LU.64 R18, [R1+0x4338] ;  /* 0x0043380001127983 */ /* 0x001ea20000300a00 */
[----:B------:R-:W2:Y:S02]  /*90c50*/  LDL.LU.64 R16, [R1+0x4330] ;  /* 0x0043300001107983 */ /* 0x000ea40000300a00 */
[----:B------:R0:W-:Y:S02]  /*90c60*/  STL.64 [R1+0x4120], R26 ;  /* 0x0041201a01007387 */ /* 0x0001e40000100a00 */
[----:B------:R-:W-:Y:S01]  /*90c70*/  STL.64 [R1+0x42c0], R24 ;  /* 0x0042c01801007387 */ /* 0x000fe20000100a00 */
[----:B0-----:R-:W3:Y:S01]  /*90c80*/  LDL.LU R26, [R1+0x1a8] ;  /* 0x0001a800011a7983 */ /* 0x001ee20000300800 */
[----:B------:R-:W3:Y:S01]  /*90c90*/  LDL.LU R27, [R1+0x1ac] ;  /* 0x0001ac00011b7983 */ /* 0x000ee20000300800 */
[----:B--2---:R-:W-:Y:S02]  /*90ca0*/  HMMA.16816.F32 R16, R8, R22, R16 ;  /* 0x000000160810723c */ /* 0x004fe40000001810 */
[----:B---3--:R4:W-:Y:S02]  /*90cb0*/  STL.64 [R1+0x42d0], R26 ;  /* 0x0042d01a01007387 */ /* 0x0089e40000100a00 */
[----:B----4-:R-:W-:-:S02]  /*90cc0*/  IMAD.MOV.U32 R26, RZ, RZ, R7 ;  /* 0x000000ffff1a7224 */ /* 0x010fc400078e0007 */
[----:B------:R-:W-:Y:S01]  /*90cd0*/  IMAD.MOV.U32 R27, RZ, RZ, R6 ;  /* 0x000000ffff1b7224 */ /* 0x000fe200078e0006 */
[----:B------:R-:W2:Y:S01]  /*90ce0*/  LDL.LU R7, [R1+0x432c] ;  /* 0x00432c0001077983 */ /* 0x000ea20000300800 */
[----:B------:R-:W3:Y:S11]  /*90cf0*/  LDL.LU R6, [R1+0x4328] ;  /* 0x0043280001067983 */ /* 0x000ef60000300800 */
[----:B------:R-:W-:Y:S04]  /*90d00*/  @!UPT UIADD3 URZ, URZ, URZ, URZ ;  /* 0x0000003f3f3ff290 */ /* 0x000fe8000fffe03f */
[----:B------:R-:W-:Y:S02]  /*90d10*/  STL.64 [R1+0x3e0], R16 ;  /* 0x0003e01001007387 */ /* 0x000fe40000100a00 */
[----:B------:R0:W-:Y:S02]  /*90d20*/  STL.64 [R1+0x3e8], R18 ;  /* 0x0003e81201007387 */ /* 0x0001e40000100a00 */
[----:B0-----:R-:W4:Y:S01]  /*90d30*/  LDL.LU.64 R18, [R1+0x4320] ;  /* 0x0043200001127983 */ /* 0x001f220000300a00 */
[----:B------:R-:W2:Y:S02]  /*90d40*/  LDL.LU.64 R16, [R1+0x4318] ;  /* 0x0043180001107983 */ /* 0x000ea40000300a00 */
[----:B------:R-:W-:Y:S02]  /*90d50*/  STL.64 [R1+0x3fb0], R22 ;  /* 0x003fb01601007387 */ /* 0x000fe40000100a00 */
[----:B------:R0:W-:Y:S02]  /*90d60*/  STL.64 [R1+0x42c8], R20 ;  /* 0x0042c81401007387 */ /* 0x0001e40000100a00 */
[----:B0-----:R-:W2:Y:S01]  /*90d70*/  LDL.LU R20, [R1+0x3a0] ;  /* 0x0003a00001147983 */ /* 0x001ea20000300800 */
[----:B------:R-:W2:Y:S02]  /*90d80*/  LDL.LU R21, [R1+0x3a4] ;  /* 0x0003a40001157983 */ /* 0x000ea40000300800 */
[----:B----4-:R-:W-:-:S02]  /*90d90*/  IMAD.MOV.U32 R22, RZ, RZ, R18 ;  /* 0x000000ffff167224 */ /* 0x010fc400078e0012 */
[----:B------:R-:W-:Y:S01]  /*90da0*/  IMAD.MOV.U32 R23, RZ, RZ, R19 ;  /* 0x000000ffff177224 */ /* 0x000fe200078e0013 */
[----:B------:R-:W4:Y:S01]  /*90db0*/  LDL.LU R18, [R1+0x4314] ;  /* 0x0043140001127983 */ /* 0x000f220000300800 */
[----:B------:R-:W4:Y:S03]  /*90dc0*/  LDL.LU R19, [R1+0x4310] ;  /* 0x0043100001137983 */ /* 0x000f260000300800 */
[----:B------:R3:W-:Y:S04]  /*90dd0*/  STL.64 [R1+0x42e0], R22 ;  /* 0x0042e01601007387 */ /* 0x0007e80000100a00 */
[----:B--2---:R0:W-:Y:S01]  /*90de0*/  STL.64 [R1+0x42d8], R20 ;  /* 0x0042d81401007387 */ /* 0x0041e20000100a00 */
[----:B---3--:R-:W-:-:S02]  /*90df0*/  IMAD.MOV.U32 R22, RZ, RZ, R6 ;  /* 0x000000ffff167224 */ /* 0x008fc400078e0006 */
[----:B------:R-:W-:Y:S01]  /*90e00*/  IMAD.MOV.U32 R23, RZ, RZ, R7 ;  /* 0x000000ffff177224 */ /* 0x000fe200078e0007 */
[----:B0-----:R-:W2:Y:S01]  /*90e10*/  LDL.LU R20, [R1+0x3b0] ;  /* 0x0003b00001147983 */ /* 0x001ea20000300800 */
[----:B------:R-:W2:Y:S02]  /*90e20*/  LDL.LU R21, [R1+0x3b4] ;  /* 0x0003b40001157983 */ /* 0x000ea40000300800 */
[----:B------:R-:W3:Y:S02]  /*90e30*/  LDL.LU R6, [R1+0x430c] ;  /* 0x00430c0001067983 */ /* 0x000ee40000300800 */
[----:B------:R-:W3:Y:S01]  /*90e40*/  LDL.LU R7, [R1+0x4308] ;  /* 0x0043080001077983 */ /* 0x000ee20000300800 */
[C---:B----4-:R-:W-:Y:S11]  /*90e50*/  HMMA.16816.F32 R12, R8.reuse, R18, R12 ;  /* 0x00000012080c723c */ /* 0x050ff6000000180c */
[----:B------:R-:W-:Y:S11]  /*90e60*/  @!UPT UIADD3 URZ, URZ, URZ, URZ ;  /* 0x0000003f3f3ff290 */ /* 0x000ff6000fffe03f */
[----:B------:R-:W-:Y:S01]  /*90e70*/  @!UPT UIADD3 URZ, URZ, URZ, URZ ;  /* 0x0000003f3f3ff290 */ /* 0x000fe2000fffe03f */
[----:B------:R-:W-:Y:S01]  /*90e80*/  STL.64 [R1+0x3d0], R12 ;  /* 0x0003d00c01007387 */ /* 0x000fe20000100a00 */
[----:B------:R0:W-:Y:S03]  /*90e90*/  STL.64 [R1+0x3d8], R14 ;  /* 0x0003d80e01007387 */ /* 0x0001e60000100a00 */
[----:B0-----:R-:W3:Y:S01]  /*90ea0*/  LDL.LU.64 R14, [R1+0x4300] ;  /* 0x00430000010e7983 */ /* 0x001ee20000300a00 */
[----:B------:R-:W3:Y:S02]  /*90eb0*/  LDL.LU.64 R12, [R1+0x42f8] ;  /* 0x0042f800010c7983 */ /* 0x000ee40000300a00 */
[----:B------:R0:W-:Y:S02]  /*90ec0*/  STL.64 [R1+0x3fa8], R18 ;  /* 0x003fa81201007387 */ /* 0x0001e40000100a00 */
[----:B------:R-:W-:Y:S01]  /*90ed0*/  STL [R1+0x3fa4], R16 ;  /* 0x003fa41001007387 */ /* 0x000fe20000100800 */
[----:B0-----:R-:W4:Y:S01]  /*90ee0*/  LDL.LU R18, [R1+0x198] ;  /* 0x0001980001127983 */ /* 0x001f220000300800 */
[----:B---3--:R-:W-:Y:S03]  /*90ef0*/  HMMA.16816.F32 R8, R8, R6, R12 ;  /* 0x000000060808723c */ /* 0x008fe6000000180c */
[----:B------:R-:W2:Y:S01]  /*90f00*/  LDL.LU.64 R14, [R1+0x42f0] ;  /* 0x0042f000010e7983 */ /* 0x000ea20000300a00 */
[----:B------:R-:W2:Y:S11]  /*90f10*/  LDL.LU.64 R12, [R1+0x42e8] ;  /* 0x0042e800010c7983 */ /* 0x000eb60000300a00 */
[----:B------:R-:W-:Y:S08]  /*90f20*/  @!UPT UIADD3 URZ, URZ, URZ, URZ ;  /* 0x0000003f3f3ff290 */ /* 0x000ff0000fffe03f */
[----:B------:R0:W-:Y:S01]  /*90f30*/  STL.64 [R1+0x3c0], R8 ;  /* 0x0003c00801007387 */ /* 0x0001e20000100a00 */
[----:B------:R1:W-:Y:S03]  /*90f40*/  STL.64 [R1+0x3c8], R10 ;  /* 0x0003c80a01007387 */ /* 0x0003e60000100a00 */
[----:B0-----:R-:W4:Y:S01]  /*90f50*/  LDL.LU R8, [R1+0x390] ;  /* 0x0003900001087983 */ /* 0x001f220000300800 */
[----:B------:R-:W4:Y:S02]  /*90f60*/  LDL.LU R9, [R1+0x394] ;  /* 0x0003940001097983 */ /* 0x000f240000300800 */
[----:B-1----:R-:W4:Y:S02]  /*90f70*/  LDL.LU R10, [R1+0x398] ;  /* 0x00039800010a7983 */ /* 0x002f240000300800 */
[----:B------:R-:W4:Y:S01]  /*90f80*/  LDL.LU R11, [R1+0x39c] ;  /* 0x00039c00010b7983 */ /* 0x000f220000300800 */
[----:B------:R-:W-:Y:S01]  /*90f90*/  STL.64 [R1+0x3fb8], R6 ;  /* 0x003fb80601007387 */ /* 0x000fe20000100a00 */
[----:B--2---:R-:W-:Y:S03]  /*90fa0*/  HMMA.16816.F32 R24, R12, R26, R20 ;  /* 0x0000001a0c18723c */ /* 0x004fe60000001814 */
[----:B------:R-:W2:Y:S01]  /*90fb0*/  LDL.LU.64 R22, [R1+0x42e0] ;  /* 0x0042e00001167983 */ /* 0x000ea20000300a00 */
[----:B------:R-:W2:Y:S11]  /*90fc0*/  LDL.LU.64 R20, [R1+0x42d8] ;  /* 0x0042d80001147983 */ /* 0x000eb60000300a00 */
[----:B------:R-:W-:Y:S08]  /*90fd0*/  @!UPT UIADD3 URZ, URZ, URZ, URZ ;  /* 0x0000003f3f3ff290 */ /* 0x000ff0000fffe03f */
[----:B------:R-:W-:Y:S01]  /*90fe0*/  STL.64 [R1+0x3b0], R24 ;  /* 0x0003b01801007387 */ /* 0x000fe20000100a00 */
[----:B------:R0:W-:Y:S03]  /*90ff0*/  STL.64 [R1+0x3b8], R26 ;  /* 0x0003b81a01007387 */ /* 0x0001e60000100a00 */
[----:B0-----:R-:W2:Y:S01]  /*91000*/  LDL.LU.64 R26, [R1+0x42d0] ;  /* 0x0042d000011a7983 */ /* 0x001ea20000300a00 */
[----:B------:R-:W-:-:S07]  /*91010*/  IMAD.MOV.U32 R19, RZ, RZ, R17 ;  /* 0x000000ffff137224 */ /* 0x000fce00078e0011 */
[C---:B----4-:R-:W-:Y:S08]  /*91020*/  HMMA.16816.F32 R8, R12.reuse, R18, R8 ;  /* 0x000000120c08723c */ /* 0x050ff00000001808 */
[----:B--2---:R-:W-:Y:S01]  /*91030*/  HMMA.16816.F32 R24, R12, R26, R20 ;  /* 0x0000001a0c18723c */ /* 0x004fe20000001814 */
[----:B------:R-:W2:Y:S11]  /*91040*/  LDL.LU.64 R20, [R1+0x42c8] ;  /* 0x0042c80001147983 */ /* 0x000eb60000300a00 */
[----:B------:R-:W-:Y:S11]  /*91050*/  @!UPT UIADD3 URZ, URZ, URZ, URZ ;  /* 0x0000003f3f3ff290 */ /* 0x000ff6000fffe03f */
[----:B------:R0:W-:Y:S01]  /*91060*/  STL.64 [R1+0x3a0], R24 ;  /* 0x0003a01801007387 */ /* 0x0001e20000100a00 */
[----:B------:R-:W-:Y:S03]  /*91070*/  STL.64 [R1+0x3a8], R26 ;  /* 0x0003a81a01007387 */ /* 0x000fe60000100a00 */
[----:B0-----:R-:W3:Y:S01]  /*91080*/  LDL.LU.64 R24, [R1+0x42c0] ;  /* 0x0042c00001187983 */ /* 0x001ee20000300a00 */
[----:B------:R-:W4:Y:S02]  /*91090*/  LDL.LU R16, [R1+0x1e0] ;  /* 0x0001e00001107983 */ /* 0x000f240000300800 */
[----:B------:R-:W-:Y:S02]  /*910a0*/  STL.64 [R1+0x390], R8 ;  /* 0x0003900801007387 */ /* 0x000fe40000100a00 */
[----:B------:R-:W-:Y:S01]  /*910b0*/  STL.64 [R1+0x398], R10 ;  /* 0x0003980a01007387 */ /* 0x000fe20000100a00 */
[----:B------:R-:W4:Y:S01]  /*910c0*/  LDL.LU R17, [R1+0x1e4] ;  /* 0x0001e40001117983 */ /* 0x000f220000300800 */
[----:B------:R-:W2:Y:S02]  /*910d0*/  LDL.LU R18, [R1+0x1e8] ;  /* 0x0001e80001127983 */ /* 0x000ea40000300800 */
[----:B------:R-:W2:Y:S02]  /*910e0*/  LDL.LU R19, [R1+0x1ec] ;  /* 0x0001ec0001137983 */ /* 0x000ea40000300800 */
[----:B------:R-:W-:-:S02]  /*910f0*/  IMAD.MOV.U32 R6, RZ, RZ, R5 ;  /* 0x000000ffff067224 */ /* 0x000fc400078e0005 */
        /* <DEDUP_REMOVED lines=13> */
[----:B------:R0:W-:Y:S02]  /*911d0*/  STL.64 [R1+0x3fd8], R16 ;  /* 0x003fd81001007387 */ /* 0x0001e40000100a00 */
[----:B------:R-:W2:Y:S02]  /*911e0*/  LDL.LU R20, [R1+0x42b4] ;  /* 0x0042b40001147983 */ /* 0x000ea40000300800 */
[----:B------:R-:W2:Y:S01]  /*911f0*/  LDL.LU R2, [R1+0x42b0] ;  /* 0x0042b00001027983 */ /* 0x000ea20000300800 */
[----:B------:R3:W-:Y:S04]  /*91200*/  STL.64 [R1+0x3fe8], R6 ;  /* 0x003fe80601007387 */ /* 0x0007e80000100a00 */
[----:B0-----:R-:W2:Y:S01]  /*91210*/  LDL.LU R16, [R1+0x210] ;  /* 0x0002100001107983 */ /* 0x001ea20000300800 */
[----:B------:R-:W2:Y:S02]  /*91220*/  LDL.LU R17, [R1+0x214] ;  /* 0x0002140001117983 */ /* 0x000ea40000300800 */
[----:B------:R-:W2:Y:S02]  /*91230*/  LDL.LU R18, [R1+0x218] ;  /* 0x0002180001127983 */ /* 0x000ea40000300800 */
[----:B------:R-:W2:Y:S02]  /*91240*/  LDL.LU R19, [R1+0x21c] ;  /* 0x00021c0001137983 */ /* 0x000ea40000300800 */
[----:B---3--:R-:W-:-:S02]  /*91250*/  IMAD.MOV.U32 R6, RZ, RZ, R25 ;  /* 0x000000ffff067224 */ /* 0x008fc400078e0019 */
[----:B------:R-:W-:Y:S01]  /*91260*/  IMAD.MOV.U32 R7, RZ, RZ, R21 ;  /* 0x000000ffff077224 */ /* 0x000fe200078e0015 */
[----:B--2---:R-:W-:Y:S01]  /*91270*/  STL.64 [R1+0x3ff8], R18 ;  /* 0x003ff81201007387 */ /* 0x004fe20000100a00 */
        /* <DEDUP_REMOVED lines=16> */
[----:B------:R-:W-:Y:S01]  /*91380*/  IMAD.MOV.U32 R7, RZ, RZ, R29 ;  /* 0x000000ffff077224 */ /* 0x000fe200078e001d */
[----:B------:R-:W2:Y:S01]  /*91390*/  LDL.LU R3, [R1+0x429c] ;  /* 0x00429c0001037983 */ /* 0x000ea20000300800 */
[----:B------:R-:W2:Y:S03]  /*913a0*/  LDL.LU R29, [R1+0x4298] ;  /* 0x00429800011d7983 */ /* 0x000ea60000300800 */
[----:B------:R0:W-:Y:S01]  /*913b0*/  STL.64 [R1+0x4030], R6 ;  /* 0x0040300601007387 */ /* 0x0001e20000100a00 */
[----:B------:R-:W2:Y:S02]  /*913c0*/  LDL.LU R16, [R1+0x230] ;  /* 0x0002300001107983 */ /* 0x000ea40000300800 */
[----:B------:R-:W2:Y:S02]  /*913d0*/  LDL.LU R17, [R1+0x234] ;  /* 0x0002340001117983 */ /* 0x000ea40000300800 */
[----:B------:R-:W2:Y:S01]  /*913e0*/  LDL.LU R18, [R1+0x238] ;  /* 0x0002380001127983 */ /* 0x000ea20000300800 */
[----:B------:R-:W2:Y:S01]  /*913f0*/  LDL.LU R19, [R1+0x23c] ;  /* 0x00023c0001137983 */ /* 0x000ea20000300800 */
[----:B0-----:R-:W-:-:S02]  /*91400*/  IMAD.MOV.U32 R6, RZ, RZ, R5 ;  /* 0x000000ffff067224 */ /* 0x001fc400078e0005 */
[----:B------:R-:W-:Y:S01]  /*91410*/  IMAD.MOV.U32 R7, RZ, RZ, R24 ;  /* 0x000000ffff077224 */ /* 0x000fe200078e0018 */
[----:B------:R-:W3:Y:S01]  /*91420*/  LDL.LU R5, [R1+0x4294] ;  /* 0x0042940001057983 */ /* 0x000ee20000300800 */
[----:B------:R-:W3:Y:S03]  /*91430*/  LDL.LU R24, [R1+0x4290] ;  /* 0x0042900001187983 */ /* 0x000ee60000300800 */
[----:B------:R-:W-:Y:S04]  /*91440*/  STL.64 [R1+0x4048], R6 ;  /* 0x0040480601007387 */ /* 0x000fe80000100a00 */
[----:B--2---:R-:W-:Y:S01]  /*91450*/  STL.64 [R1+0x4028], R18 ;  /* 0x0040281201007387 */ /* 0x004fe20000100a00 */
[----:B------:R0:W-:Y:S03]  /*91460*/  STL.64 [R1+0x4020], R16 ;  /* 0x0040201001007387 */ /* 0x0001e60000100a00 */
[----:B0-----:R-:W2:Y:S01]  /*91470*/  LDL.LU R16, [R1+0x240] ;  /* 0x0002400001107983 */ /* 0x001ea20000300800 */
[----:B------:R-:W2:Y:S02]  /*91480*/  LDL.LU R17, [R1+0x244] ;  /* 0x0002440001117983 */ /* 0x000ea40000300800 */
[----:B------:R-:W2:Y:S02]  /*91490*/  LDL.LU R18, [R1+0x248] ;  /* 0x0002480001127983 */ /* 0x000ea40000300800 */
[----:B------:R-:W2:Y:S02]  /*914a0*/  LDL.LU R19, [R1+0x24c] ;  /* 0x00024c0001137983 */ /* 0x000ea40000300800 */
[----:B------:R-:W-:-:S02]  /*914b0*/  IMAD.MOV.U32 R6, RZ, RZ, R20 ;  /* 0x000000ffff067224 */ /* 0x000fc400078e0014 */
[----:B----4-:R-:W-:Y:S01]  /*914c0*/  IMAD.MOV.U32 R7, RZ, RZ, R28 ;  /* 0x000000ffff077224 */ /* 0x010fe200078e001c */
[----:B------:R-:W4:Y:S01]  /*914d0*/  LDL.LU R20, [R1+0x428c] ;  /* 0x00428c0001147983 */ /* 0x000f220000300800 */
        /* <DEDUP_REMOVED lines=20> */
[----:B---3--:R-:W-:Y:S01]  /*91620*/  IMAD.MOV.U32 R7, RZ, RZ, R21 ;  /* 0x000000ffff077224 */ /* 0x008fe200078e0015 */
        /* <DEDUP_REMOVED lines=13> */
[----:B------:R0:W-:Y:S02]  /*91700*/  STL.64 [R1+0x40a8], R6 ;  /* 0x0040a80601007387 */ /* 0x0001e40000100a00 */
[----:B0-----:R-:W-:Y:S02]  /*91710*/  IMAD.MOV.U32 R6, RZ, RZ, R5 ;  /* 0x000000ffff067224 */ /* 0x001fe400078e0005 */
        /* <DEDUP_REMOVED lines=10> */
[----:B----4-:R-:W-:-:S02]  /*917c0*/  IMAD.MOV.U32 R6, RZ, RZ, R20 ;  /* 0x000000ffff067224 */ /* 0x010fc400078e0014 */
[----:B------:R-:W-:Y:S01]  /*917d0*/  IMAD.MOV.U32 R7, RZ, RZ, R24 ;  /* 0x000000ffff077224 */ /* 0x000fe200078e0018 */
        /* <DEDUP_REMOVED lines=20> */
[----:B---3--:R-:W-:-:S02]  /*91920*/  IMAD.MOV.U32 R6, RZ, RZ, R0 ;  /* 0x000000ffff067224 */ /* 0x008fc400078e0000 */
[----:B------:R-:W-:Y:S01]  /*91930*/  IMAD.MOV.U32 R7, RZ, RZ, R2 ;  /* 0x000000ffff077224 */ /* 0x000fe200078e0002 */
[----:B------:R-:W3:Y:S01]  /*91940*/  LDL.LU R0, [R1+0x4254] ;  /* 0x0042540001007983 */ /* 0x000ee20000300800 */
[----:B------:R-:W3:Y:S03]  /*91950*/  LDL.LU R2, [R1+0x4250] ;  /* 0x0042500001027983 */ /* 0x000ee60000300800 */
[----:B------:R0:W-:Y:S01]  /*91960*/  STL.64 [R1+0x4108], R6 ;  /* 0x0041080601007387 */ /* 0x0001e20000100a00 */
[----:B------:R-:W-:Y:S02]  /*91970*/  IMAD.MOV.U32 R26, RZ, RZ, R5 ;  /* 0x000000ffff1a7224 */ /* 0x000fe400078e0005 */
[----:B------:R-:W-:Y:S02]  /*91980*/  IMAD.MOV.U32 R27, RZ, RZ, R4 ;  /* 0x000000ffff1b7224 */ /* 0x000fe400078e0004 */
[----:B0-----:R-:W-:-:S02]  /*91990*/  IMAD.MOV.U32 R6, RZ, RZ, R3 ;  /* 0x000000ffff067224 */ /* 0x001fc400078e0003 */
[----:B------:R-:W-:Y:S01]  /*919a0*/  IMAD.MOV.U32 R7, RZ, RZ, R21 ;  /* 0x000000ffff077224 */ /* 0x000fe200078e0015 */
        /* <DEDUP_REMOVED lines=8> */
[----:B------:R0:W-:Y:S02]  /*91a30*/  STL.64 [R1+0x4128], R6 ;  /* 0x0041280601007387 */ /* 0x0001e40000100a00 */
[----:B------:R4:W-:Y:S01]  /*91a40*/  STL.64 [R1+0x4130], R26 ;  /* 0x0041301a01007387 */ /* 0x0009e20000100a00 */
[----:B------:R-:W2:Y:S01]  /*91a50*/  LDL.LU R4, [R1+0x2f0] ;  /* 0x0002f00001047983 */ /* 0x000ea20000300800 */
[----:B------:R-:W2:Y:S03]  /*91a60*/  LDL.LU R5, [R1+0x2f4] ;  /* 0x0002f40001057983 */ /* 0x000ea60000300800 */
[----:B0-----:R-:W2:Y:S01]  /*91a70*/  LDL.LU R6, [R1+0x2f8] ;  /* 0x0002f80001067983 */ /* 0x001ea20000300800 */
[----:B------:R-:W2:Y:S02]  /*91a80*/  LDL.LU R7, [R1+0x2fc] ;  /* 0x0002fc0001077983 */ /* 0x000ea40000300800 */
[----:B----4-:R-:W-:-:S02]  /*91a90*/  IMAD.MOV.U32 R26, RZ, RZ, R20 ;  /* 0x000000ffff1a7224 */ /* 0x010fc400078e0014 */
[----:B------:R-:W-:Y:S01]  /*91aa0*/  IMAD.MOV.U32 R27, RZ, RZ, R29 ;  /* 0x000000ffff1b7224 */ /* 0x000fe200078e001d */
[----:B--2---:R-:W-:Y:S01]  /*91ab0*/  STL.64 [R1+0x4140], R6 ;  /* 0x0041400601007387 */ /* 0x004fe20000100a00 */
[----:B------:R0:W-:Y:S02]  /*91ac0*/  STL.64 [R1+0x4138], R4 ;  /* 0x0041380401007387 */ /* 0x0001e40000100a00 */
        /* <DEDUP_REMOVED lines=56> */
[----:B---3--:R-:W-:-:S02]  /*91e50*/  IMAD.MOV.U32 R26, RZ, RZ, R28 ;  /* 0x000000ffff1a7224 */ /* 0x008fc400078e001c */
        /* <DEDUP_REMOVED lines=39> */
[----:B------:R-:W-:-:S02]  /*920d0*/  IMAD.MOV.U32 R26, RZ, RZ, R21 ;  /* 0x000000ffff1a7224 */ /* 0x000fc400078e0015 */
[----:B------:R-:W-:Y:S02]  /*920e0*/  IMAD.MOV.U32 R27, RZ, RZ, R20 ;  /* 0x000000ffff1b7224 */ /* 0x000fe400078e0014 */
[----:B------:R-:W-:Y:S02]  /*920f0*/  IMAD.MOV.U32 R10, RZ, RZ, R25 ;  /* 0x000000ffff0a7224 */ /* 0x000fe400078e0019 */
[----:B------:R-:W-:Y:S01]  /*92100*/  IMAD.MOV.U32 R11, RZ, RZ, R24 ;  /* 0x000000ffff0b7224 */ /* 0x000fe200078e0018 */
[----:B--2---:R-:W-:Y:S01]  /*92110*/  STL.64 [R1+0x4100], R18 ;  /* 0x0041001201007387 */ /* 0x004fe20000100a00 */
[----:B------:R0:W-:Y:S03]  /*92120*/  STL.64 [R1+0x40f8], R16 ;  /* 0x0040f81001007387 */ /* 0x0001e60000100a00 */
[----:B0-----:R-:W2:Y:S01]  /*92130*/  LDL.LU R16, [R1+0x2d0] ;  /* 0x0002d00001107983 */ /* 0x001ea20000300800 */
[----:B------:R-:W2:Y:S02]  /*92140*/  LDL.LU R17, [R1+0x2d4] ;  /* 0x0002d40001117983 */ /* 0x000ea40000300800 */
[----:B------:R-:W2:Y:S02]  /*92150*/  LDL.LU R18, [R1+0x2d8] ;  /* 0x0002d80001127983 */ /* 0x000ea40000300800 */
[----:B------:R-:W2:Y:S01]  /*92160*/  LDL.LU R19, [R1+0x2dc] ;  /* 0x0002dc0001137983 */ /* 0x000ea20000300800 */
[C---:B------:R-:W-:Y:S01]  /*92170*/  HMMA.16816.F32 R24, R12.reuse, R26, R4 ;  /* 0x0000001a0c18723c */ /* 0x040fe20000001804 */
        /* <DEDUP_REMOVED lines=11> */
[----:B------:R-:W2:Y:S02]  /*92230*/  LDL.LU.64 R6, [R1+0x4200] ;  /* 0x0042000001067983 */ /* 0x000ea40000300a00 */
[----:B------:R-:W2:Y:S03]  /*92240*/  LDL.LU.64 R4, [R1+0x41f8] ;  /* 0x0041f80001047983 */ /* 0x000ea60000300a00 */
[----:B------:R-:W-:Y:S01]  /*92250*/  STL.64 [R1+0x380], R24 ;  /* 0x0003801801007387 */ /* 0x000fe20000100a00 */
[----:B------:R0:W-:Y:S04]  /*92260*/  STL.64 [R1+0x388], R26 ;  /* 0x0003881a01007387 */ /* 0x0001e80000100a00 */
        /* <DEDUP_REMOVED lines=58> */
[----:B------:R-:W2:Y:S11]  /*92610*/  LDL.LU.64 R6, [R1+0x4128] ;  /* 0x0041280001067983 */ /* 0x000eb60000300a00 */
[----:B------:R-:W-:Y:S10]  /*92620*/  @!UPT UIADD3 URZ, URZ, URZ, URZ ;  /* 0x0000003f3f3ff290 */ /* 0x000ff4000fffe03f */
[----:B------:R-:W-:Y:S01]  /*92630*/  STL.64 [R1+0x2f0], R24 ;  /* 0x0002f01801007387 */ /* 0x000fe20000100a00 */
[----:B------:R0:W-:Y:S03]  /*92640*/  STL.64 [R1+0x2f8], R26 ;  /* 0x0002f81a01007387 */ /* 0x0001e60000100a00 */
[----:B0-----:R-:W3:Y:S01]  /*92650*/  LDL.LU.64 R26, [R1+0x4120] ;  /* 0x00412000011a7983 */ /* 0x001ee20000300a00 */
[----:B------:R-:W3:Y:S01]  /*92660*/  LDL R25, [R1+0xd10] ;  /* 0x000d100001197983 */ /* 0x000ee20000100800 */
        /* <DEDUP_REMOVED lines=97> */
[----:B0-----:R-:W2:Y:S01]  /*92c80*/  LDL.LU.64 R6, [R1+0x3fd0] ;  /* 0x003fd00001067983 */ /* 0x001ea20000300a00 */
[C---:B---3--:R-:W-:Y:S08]  /*92c90*/  HMMA.16816.F32 R20, R12.reuse, R26, R20 ;  /* 0x0000001a0c14723c */ /* 0x048ff00000001814 */
[C---:B--2---:R-:W-:Y:S01]  /*92ca0*/  HMMA.16816.F32 R4, R12.reuse, R6, R16 ;  /* 0x000000060c04723c */ /* 0x044fe20000001810 */
[----:B------:R-:W2:Y:S01]  /*92cb0*/  LDL.LU.64 R18, [R1+0x3fc8] ;  /* 0x003fc80001127983 */ /* 0x000ea20000300a00 */
[----:B------:R-:W2:Y:S11]  /*92cc0*/  LDL.LU.64 R16, [R1+0x3fc0] ;  /* 0x003fc00001107983 */ /* 0x000eb60000300a00 */
[----:B------:R-:W-:Y:S10]  /*92cd0*/  @!UPT UIADD3 URZ, URZ, URZ, URZ ;  /* 0x0000003f3f3ff290 */ /* 0x000ff4000fffe03f */
[----:B------:R-:W-:Y:S01]  /*92ce0*/  STL.64 [R1+0x200], R4 ;  /* 0x0002000401007387 */ /* 0x000fe20000100a00 */
[----:B------:R0:W-:Y:S03]  /*92cf0*/  STL.64 [R1+0x208], R6 ;  /* 0x0002080601007387 */ /* 0x0001e60000100a00 */
[----:B0-----:R-:W3:Y:S01]  /*92d00*/  LDL.LU.64 R6, [R1+0x3fb8] ;  /* 0x003fb80001067983 */ /* 0x001ee20000300a00 */
[----:B------:R-:W-:Y:S02]  /*92d10*/  STL.64 [R1+0x1f0], R20 ;  /* 0x0001f01401007387 */ /* 0x000fe40000100a00 */
[----:B------:R0:W-:Y:S02]  /*92d20*/  STL.64 [R1+0x1f8], R22 ;  /* 0x0001f81601007387 */ /* 0x0001e40000100a00 */
[----:B0-----:R-:W2:Y:S02]  /*92d30*/  LDL.LU.64 R22, [R1+0x3fb0] ;  /* 0x003fb00001167983 */ /* 0x001ea40000300a00 */
[----:B--2---:R-:W-:Y:S02]  /*92d40*/  HMMA.16816.F32 R20, R12, R22, R16 ;  /* 0x000000160c14723c */ /* 0x004fe40000001810 */
[----:B------:R-:W2:Y:S01]  /*92d50*/  LDL.LU.64 R18, [R1+0x3fa8] ;  /* 0x003fa80001127983 */ /* 0x000ea20000300a00 */
[----:B------:R-:W2:Y:S11]  /*92d60*/  LDL.LU R16, [R1+0x3fa4] ;  /* 0x003fa40001107983 */ /* 0x000eb60000300800 */
[----:B------:R-:W-:Y:S09]  /*92d70*/  @!UPT UIADD3 URZ, URZ, URZ, URZ ;  /* 0x0000003f3f3ff290 */ /* 0x000ff2000fffe03f */
[----:B------:R0:W-:Y:S01]  /*92d80*/  STL.64 [R1+0x1e0], R20 ;  /* 0x0001e01401007387 */ /* 0x0001e20000100a00 */
[----:B------:R1:W-:Y:S02]  /*92d90*/  STL.64 [R1+0x1e8], R22 ;  /* 0x0001e81601007387 */ /* 0x0003e40000100a00 */
[----:B0-----:R-:W-:Y:S02]  /*92da0*/  IMAD.MOV.U32 R21, RZ, RZ, R3 ;  /* 0x000000ffff157224 */ /* 0x001fe400078e0003 */
[----:B-1----:R-:W-:Y:S02]  /*92db0*/  IMAD.MOV.U32 R22, RZ, RZ, R2 ;  /* 0x000000ffff167224 */ /* 0x002fe400078e0002 */
[----:B------:R-:W-:Y:S02]  /*92dc0*/  IMAD.MOV.U32 R23, RZ, RZ, R0 ;  /* 0x000000ffff177224 */ /* 0x000fe400078e0000 */
[----:B------:R-:W-:-:S07]  /*92dd0*/  IMAD.MOV.U32 R9, RZ, RZ, R28 ;  /* 0x000000ffff097224 */ /* 0x000fce00078e001c */
[----:B---3--:R-:W-:Y:S11]  /*92de0*/  HMMA.16816.F32 R4, R12, R6, R8 ;  /* 0x000000060c04723c */ /* 0x008ff60000001808 */
[----:B------:R-:W-:Y:S11]  /*92df0*/  @!UPT UIADD3 URZ, URZ, URZ, URZ ;  /* 0x0000003f3f3ff290 */ /* 0x000ff6000fffe03f */
[----:B------:R-:W-:Y:S02]  /*92e00*/  @!UPT UIADD3 URZ, URZ, URZ, URZ ;  /* 0x0000003f3f3ff290 */ /* 0x000fe4000fffe03f */
[----:B------:R-:W-:Y:S02]  /*92e10*/  IMAD.MOV.U32 R28, RZ, RZ, R4 ;  /* 0x000000ffff1c7224 */ /* 0x000fe400078e0004 */
[----:B------:R-:W-:Y:S02]  /*92e20*/  IMAD.MOV.U32 R3, RZ, RZ, R5 ;  /* 0x000000ffff037224 */ /* 0x000fe400078e0005 */
[----:B------:R-:W-:Y:S02]  /*92e30*/  IMAD.MOV.U32 R2, RZ, RZ, R6 ;  /* 0x000000ffff027224 */ /* 0x000fe400078e0006 */
[----:B------:R-:W-:Y:S02]  /*92e40*/  IMAD.MOV.U32 R0, RZ, RZ, R7 ;  /* 0x000000ffff007224 */ /* 0x000fe400078e0007 */
[----:B--2---:R-:W-:-:S07]  /*92e50*/  IMAD.MOV.U32 R20, RZ, RZ, R16 ;  /* 0x000000ffff147224 */ /* 0x004fce00078e0010 */
[----:B------:R-:W-:Y:S01]  /*92e60*/  HMMA.16816.F32 R16, R12, R18, R20 ;  /* 0x000000120c10723c */ /* 0x000fe20000001814 */
[----:B------:R-:W0:Y:S06]  /*92e70*/  S2R R20, SR_TID.X ;  /* 0x0000000000147919 */ /* 0x000e2c0000002100 */
[C---:B0-----:R-:W-:Y:S02]  /*92e80*/  LOP3.LUT R21, R20.reuse, 0x7, RZ, 0xc0, !PT ;  /* 0x0000000714157812 */ /* 0x041fe400078ec0ff */
[C---:B------:R-:W-:Y:S01]  /*92e90*/  LOP3.LUT R24, R20.reuse, 0x20, RZ, 0xc0, !PT ;  /* 0x0000002014187812 */ /* 0x040fe200078ec0ff */
[----:B------:R-:W-:-:S02]  /*92ea0*/  IMAD.SHL.U32 R20, R20, 0x2, RZ ;  /* 0x0000000214147824 */ /* 0x000fc400078e00ff */
[----:B------:R-:W-:Y:S02]  /*92eb0*/  IMAD R21, R21, 0x110, RZ ;  /* 0x0000011015157824 */ /* 0x000fe400078e02ff */
[----:B------:R-:W-:-:S03]  /*92ec0*/  IMAD.SHL.U32 R24, R24, 0x40, RZ ;  /* 0x0000004018187824 */ /* 0x000fc600078e00ff */
[----:B------:R-:W-:-:S04]  /*92ed0*/  LOP3.LUT R11, R21, 0x30, R20, 0x78, !PT ;  /* 0x00000030150b7812 */ /* 0x000fc800078e7814 */
[----:B------:R-:W-:-:S04]  /*92ee0*/  LOP3.LUT R11, R11, R24, RZ, 0xfc, !PT ;  /* 0x000000180b0b7212 */ /* 0x000fc800078efcff */
[----:B------:R-:W-:-:S05]  /*92ef0*/  LOP3.LUT R11, R11, 0x40, RZ, 0x3c, !PT ;  /* 0x000000400b0b7812 */ /* 0x000fca00078e3cff */
[----:B------:R-:W0:Y:S04]  /*92f00*/  LDSM.16.M88.4 R12, [R11+0x80] ;  /* 0x000080000b0c783b */ /* 0x000e280000000200 */
[----:B------:R-:W1:Y:S04]  /*92f10*/  LDSM.16.M88.4 R4, [R11+0x1080] ;  /* 0x001080000b04783b */ /* 0x000e680000000200 */
[----:B------:R-:W-:Y:S01]  /*92f20*/  STL.64 [R1+0x1d0], R16 ;  /* 0x0001d01001007387 */ /* 0x000fe20000100a00 */
[----:B------:R-:W-:Y:S02]  /*92f30*/  STL.64 [R1+0x1d8], R18 ;  /* 0x0001d81201007387 */ /* 0x000fe40000100a00 */
[----:B------:R-:W-:Y:S02]  /*92f40*/  STL [R1+0x3c5c], R0 ;  /* 0x003c5c0001007387 */ /* 0x000fe40000100800 */
[----:B------:R-:W-:Y:S01]  /*92f50*/  STL [R1+0x3c58], R2 ;  /* 0x003c580201007387 */ /* 0x000fe20000100800 */
[----:B------:R-:W-:Y:S01]  /*92f60*/  STL [R1+0x3c54], R3 ;  /* 0x003c540301007387 */ /* 0x000fe20000100800 */
[----:B------:R-:W-:Y:S03]  /*92f70*/  STL [R1+0x3c50], R28 ;  /* 0x003c501c01007387 */ /* 0x000fe60000100800 */
[----:B------:R-:W2:Y:S04]  /*92f80*/  LDSM.16.M88.4 R20, [R11+0x2080] ;  /* 0x002080000b14783b */ /* 0x000ea80000000200 */
[----:B------:R-:W-:Y:S02]  /*92f90*/  LDSM.16.MT88.4 R16, [R25+0x21800] ;  /* 0x021800001910783b */ /* 0x000fe40000004200 */
[----:B------:R-:W-:Y:S02]  /*92fa0*/  LDSM.16.M88.4 R24, [R11+0x10080] ;  /* 0x010080000b18783b */ /* 0x000fe40000000200 */
[----:B0-----:R-:W-:Y:S02]  /*92fb0*/  STL.64 [R1+0x1b0], R12 ;  /* 0x0001b00c01007387 */ /* 0x001fe40000100a00 */
[----:B------:R-:W-:Y:S02]  /*92fc0*/  STL.64 [R1+0x1b8], R14 ;  /* 0x0001b80e01007387 */ /* 0x000fe40000100a00 */
[----:B------:R-:W0:Y:S04]  /*92fd0*/  LDSM.16.M88.4 R12, [R11+0x3080] ;  /* 0x003080000b0c783b */ /* 0x000e280000000200 */
[----:B-1----:R-:W-:Y:S01]  /*92fe0*/  STL.64 [R1+0x1a0], R4 ;  /* 0x0001a00401007387 */ /* 0x002fe20000100a00 */
[----:B------:R-:W-:Y:S02]  /*92ff0*/  STL.64 [R1+0x1a8], R6 ;  /* 0x0001a80601007387 */ /* 0x000fe40000100a00 */
[----:B------:R-:W1:Y:S02]  /*93000*/  LDSM.16.M88.4 R4, [R11+0x4080] ;  /* 0x004080000b04783b */ /* 0x000e640000000200 */
[----:B--2---:R-:W-:Y:S02]  /*93010*/  STL.64 [R1+0x190], R20 ;  /* 0x0001901401007387 */ /* 0x004fe40000100a00 */
[----:B------:R-:W-:Y:S02]  /*93020*/  STL.64 [R1+0x198], R22 ;  /* 0x0001981601007387 */ /* 0x000fe40000100a00 */
[----:B------:R-:W2:Y:S01]  /*93030*/  LDSM.16.M88.4 R20, [R11+0x5080] ;  /* 0x005080000b14783b */ /* 0x000ea20000000200 */
[----:B0-----:R-:W-:Y:S03]  /*93040*/  STL.64 [R1+0x180], R12 ;  /* 0x0001800c01007387 */ /* 0x001fe60000100a00 */
        /* <DEDUP_REMOVED lines=27> */
[----:B------:R0:W-:Y:S02]  /*93200*/  STL.64 [R1+0xf8], R14 ;  /* 0x0000f80e01007387 */ /* 0x0001e40000100a00 */
[----:B0-----:R-:W3:Y:S01]  /*93210*/  LDL R15, [R1+0xd2c] ;  /* 0x000d2c00010f7983 */ /* 0x001ee20000100800 */
[----:B-1----:R-:W-:Y:S02]  /*93220*/  STL.64 [R1+0xe0], R4 ;  /* 0x0000e00401007387 */ /* 0x002fe40000100a00 */
[----:B------:R-:W-:Y:S02]  /*93230*/  STL.64 [R1+0xe8], R6 ;  /* 0x0000e80601007387 */ /* 0x000fe40000100a00 */
[----:B------:R-:W0:Y:S04]  /*93240*/  LDSM.16.M88.4 R4, [R11+0xf080] ;  /* 0x00f080000b04783b */ /* 0x000e280000000200 */
[----:B--2---:R-:W-:Y:S01]  /*93250*/  STL.64 [R1+0xd0], R20 ;  /* 0x0000d01401007387 */ /* 0x004fe20000100a00 */
[----:B------:R-:W-:Y:S02]  /*93260*/  STL.64 [R1+0xd8], R22 ;  /* 0x0000d81601007387 */ /* 0x000fe40000100a00 */
[----:B------:R-:W1:Y:S01]  /*93270*/  LDSM.16.M88.4 R20, [R11+0x11080] ;  /* 0x011080000b14783b */ /* 0x000e620000000200 */
[----:B0-----:R-:W-:Y:S03]  /*93280*/  STL.64 [R1+0xc0], R4 ;  /* 0x0000c00401007387 */ /* 0x001fe60000100a00 */
[----:B------:R-:W-:Y:S02]  /*93290*/  STL.64 [R1+0xc8], R6 ;  /* 0x0000c80601007387 */ /* 0x000fe40000100a00 */
[----:B------:R-:W0:Y:S04]  /*932a0*/  LDSM.16.M88.4 R4, [R11+0x12080] ;  /* 0x012080000b04783b */ /* 0x000e280000000200 */
[----:B------:R-:W-:Y:S01]  /*932b0*/  STL.64 [R1+0xb0], R24 ;  /* 0x0000b01801007387 */ /* 0x000fe20000100a00 */
[----:B------:R-:W-:Y:S02]  /*932c0*/  STL.64 [R1+0xb8], R26 ;  /* 0x0000b81a01007387 */ /* 0x000fe40000100a00 */
[----:B------:R-:W2:Y:S04]  /*932d0*/  LDSM.16.M88.4 R24, [R11+0x13080] ;  /* 0x013080000b18783b */ /* 0x000ea80000000200 */
[----:B-1----:R-:W-:Y:S02]  /*932e0*/  STL.64 [R1+0xa0], R20 ;  /* 0x0000a01401007387 */ /* 0x002fe40000100a00 */
[----:B------:R-:W-:Y:S02]  /*932f0*/  STL.64 [R1+0xa8], R22 ;  /* 0x0000a81601007387 */ /* 0x000fe40000100a00 */
[----:B------:R-:W1:Y:S04]  /*93300*/  LDSM.16.M88.4 R20, [R11+0x14080] ;  /* 0x014080000b14783b */ /* 0x000e680000000200 */
[----:B0-----:R-:W-:Y:S01]  /*93310*/  STL.64 [R1+0x90], R4 ;  /* 0x0000900401007387 */ /* 0x001fe20000100a00 */
[----:B------:R-:W-:Y:S02]  /*93320*/  STL.64 [R1+0x98], R6 ;  /* 0x0000980601007387 */ /* 0x000fe40000100a00 */
[----:B------:R-:W0:Y:S04]  /*93330*/  LDSM.16.M88.4 R4, [R11+0x15080] ;  /* 0x015080000b04783b */ /* 0x000e280000000200 */
[----:B--2---:R-:W-:Y:S01]  /*93340*/  STL.64 [R1+0x80], R24 ;  /* 0x0000801801007387 */ /* 0x004fe20000100a00 */
[----:B------:R-:W-:Y:S02]  /*93350*/  STL.64 [R1+0x88], R26 ;  /* 0x0000881a01007387 */ /* 0x000fe40000100a00 */
[----:B------:R-:W2:Y:S04]  /*93360*/  LDSM.16.M88.4 R24, [R11+0x16080] ;  /* 0x016080000b18783b */ /* 0x000ea80000000200 */
[----:B-1----:R-:W-:Y:S01]  /*93370*/  STL.64 [R1+0x70], R20 ;  /* 0x0000701401007387 */ /* 0x002fe20000100a00 */
[----:B------:R-:W-:Y:S04]  /*93380*/  STL.64 [R1+0x78], R22 ;  /* 0x0000781601007387 */ /* 0x000fe80000100a00 */
[----:B------:R-:W1:Y:S04]  /*93390*/  LDSM.16.M88.4 R20, [R11+0x17080] ;  /* 0x017080000b14783b */ /* 0x000e680000000200 */
[----:B0-----:R-:W-:Y:S01]  /*933a0*/  STL.64 [R1+0x60], R4 ;  /* 0x0000600401007387 */ /* 0x001fe20000100a00 */
[----:B------:R-:W-:Y:S02]  /*933b0*/  STL.64 [R1+0x68], R6 ;  /* 0x0000680601007387 */ /* 0x000fe40000100a00 */
[----:B------:R-:W0:Y:S04]  /*933c0*/  LDSM.16.M88.4 R4, [R11+0x18080] ;  /* 0x018080000b04783b */ /* 0x000e280000000200 */
[----:B--2---:R-:W-:Y:S01]  /*933d0*/  STL.64 [R1+0x50], R24 ;  /* 0x0000501801007387 */ /* 0x004fe20000100a00 */
[----:B------:R-:W-:Y:S02]  /*933e0*/  STL.64 [R1+0x58], R26 ;  /* 0x0000581a01007387 */ /* 0x000fe40000100a00 */
[----:B------:R-:W2:Y:S04]  /*933f0*/  LDSM.16.M88.4 R24, [R11+0x19080] ;  /* 0x019080000b18783b */ /* 0x000ea80000000200 */
[----:B-1----:R-:W-:Y:S02]  /*93400*/  STL.64 [R1+0x40], R20 ;  /* 0x0000401401007387 */ /* 0x002fe40000100a00 */
[----:B------:R-:W-:Y:S02]  /*93410*/  STL.64 [R1+0x48], R22 ;  /* 0x0000481601007387 */ /* 0x000fe40000100a00 */
[----:B------:R-:W1:Y:S04]  /*93420*/  LDSM.16.M88.4 R20, [R11+0x1a080] ;  /* 0x01a080000b14783b */ /* 0x000e680000000200 */
[----:B0-----:R-:W-:Y:S01]  /*93430*/  STL.64 [R1+0x30], R4 ;  /* 0x0000300401007387 */ /* 0x001fe20000100a00 */
[----:B------:R-:W-:Y:S02]  /*93440*/  STL.64 [R1+0x38], R6 ;  /* 0x0000380601007387 */ /* 0x000fe40000100a00 */
[----:B--2---:R-:W-:Y:S02]  /*93450*/  STL.64 [R1+0x20], R24 ;  /* 0x0000201801007387 */ /* 0x004fe40000100a00 */
[----:B------:R-:W-:Y:S02]  /*93460*/  STL.64 [R1+0x28], R26 ;  /* 0x0000281a01007387 */ /* 0x000fe40000100a00 */
[----:B------:R-:W0:Y:S04]  /*93470*/  LDSM.16.M88.4 R24, [R11+0x1c080] ;  /* 0x01c080000b18783b */ /* 0x000e280000000200 */
[----:B------:R-:W2:Y:S04]  /*93480*/  LDSM.16.M88.4 R4, [R11+0x1b080] ;  /* 0x01b080000b04783b */ /* 0x000ea80000000200 */
[----:B-1----:R-:W-:Y:S01]  /*93490*/  STL.64 [R1+0x10], R20 ;  /* 0x0000101401007387 */ /* 0x002fe20000100a00 */
[----:B------:R-:W-:Y:S02]  /*934a0*/  STL.64 [R1+0x18], R22 ;  /* 0x0000181601007387 */ /* 0x000fe40000100a00 */
[----:B------:R-:W1:Y:S01]  /*934b0*/  LDSM.16.M88.4 R20, [R11+0x1d080] ;  /* 0x01d080000b14783b */ /* 0x000e620000000200 */
[----:B0-----:R-:W-:Y:S03]  /*934c0*/  STL [R1+0x3904], R26 ;  /* 0x0039041a01007387 */ /* 0x001fe60000100800 */
[----:B--2---:R-:W-:Y:S02]  /*934d0*/  STL.64 [R1], R4 ;  /* 0x0000000401007387 */ /* 0x004fe40000100a00 */
[----:B------:R-:W-:Y:S02]  /*934e0*/  STL.64 [R1+0x8], R6 ;  /* 0x0000080601007387 */ /* 0x000fe40000100a00 */
[----:B------:R-:W0:Y:S04]  /*934f0*/  LDSM.16.M88.4 R4, [R11+0x1e080] ;  /* 0x01e080000b04783b */ /* 0x000e280000000200 */
[----:B------:R-:W2:Y:S04]  /*93500*/  LDSM.16.M88.4 R8, [R11+0x1f080] ;  /* 0x01f080000b08783b */ /* 0x000ea80000000200 */
[----:B------:R-:W-:Y:S01]  /*93510*/  STL [R1+0x3900], R27 ;  /* 0x0039001b01007387 */ /* 0x000fe20000100800 */
[----:B------:R-:W-:Y:S02]  /*93520*/  STL.64 [R1+0x3dc8], R24 ;  /* 0x003dc81801007387 */ /* 0x000fe40000100a00 */
[----:B-1----:R-:W-:Y:S02]  /*93530*/  STL [R1+0x390c], R22 ;  /* 0x00390c1601007387 */ /* 0x002fe40000100800 */
[----:B------:R-:W-:Y:S01]  /*93540*/  STL [R1+0x3908], R23 ;  /* 0x0039081701007387 */ /* 0x000fe20000100800 */
[----:B------:R1:W-:Y:S04]  /*93550*/  STL.64 [R1+0x3dc0], R20 ;  /* 0x003dc01401007387 */ /* 0x0003e80000100a00 */
[----:B0-----:R0:W-:Y:S01]  /*93560*/  STL [R1+0x3d9c], R4 ;  /* 0x003d9c0401007387 */ /* 0x0011e20000100800 */
[----:B------:R0:W-:Y:S02]  /*93570*/  STL [R1+0x3d98], R5 ;  /* 0x003d980501007387 */ /* 0x0001e40000100800 */
[----:B------:R0:W-:Y:S02]  /*93580*/  STL [R1+0x384c], R6 ;  /* 0x00384c0601007387 */ /* 0x0001e40000100800 */
[----:B------:R0:W-:Y:S01]  /*93590*/  STL [R1+0x3848], R7 ;  /* 0x0038480701007387 */ /* 0x0001e20000100800 */
[----:B--2---:R-:W-:Y:S01]  /*935a0*/  STL [R1+0x3854], R10 ;  /* 0x0038540a01007387 */ /* 0x004fe20000100800 */
[----:B------:R-:W-:Y:S02]  /*935b0*/  STL [R1+0x3850], R11 ;  /* 0x0038500b01007387 */ /* 0x000fe40000100800 */
[----:B------:R-:W-:Y:S02]  /*935c0*/  STL.64 [R1+0x3d90], R8 ;  /* 0x003d900801007387 */ /* 0x000fe40000100a00 */
[----:B-1----:R-:W2:Y:S01]  /*935d0*/  LDL.LU R20, [R1+0x550] ;  /* 0x0005500001147983 */ /* 0x002ea20000300800 */
[----:B------:R-:W2:Y:S01]  /*935e0*/  LDL.LU R21, [R1+0x554] ;  /* 0x0005540001157983 */ /* 0x000ea20000300800 */
[----:B------:R-:W2:Y:S02]  /*935f0*/  LDL.LU R22, [R1+0x558] ;  /* 0x0005580001167983 */ /* 0x000ea40000300800 */
[----:B----4-:R-:W-:-:S02]  /*93600*/  IMAD.MOV.U32 R23, RZ, RZ, R29 ;  /* 0x000000ffff177224 */ /* 0x010fc400078e001d */
[----:B------:R-:W4:Y:S01]  /*93610*/  LDL.LU R29, [R1+0x3fa0] ;  /* 0x003fa000011d7983 */ /* 0x000f220000300800 */
[----:B0-----:R-:W4:Y:S02]  /*93620*/  LDL.LU R4, [R1+0x5b0] ;  /* 0x0005b00001047983 */ /* 0x001f240000300800 */
[----:B------:R-:W4:Y:S02]  /*93630*/  LDL.LU R5, [R1+0x5b4] ;  /* 0x0005b40001057983 */ /* 0x000f240000300800 */
[----:B------:R-:W4:Y:S01]  /*93640*/  LDL.LU R6, [R1+0x5b8] ;  /* 0x0005b80001067983 */ /* 0x000f220000300800 */
[----:B------:R-:W4:Y:S04]  /*93650*/  LDL.LU R7, [R1+0x5bc] ;  /* 0x0005bc0001077983 */ /* 0x000f280000300800 */
[----:B---3--:R-:W0:Y:S04]  /*93660*/  LDSM.16.MT88.4 R12, [R15+0x21800] ;  /* 0x021800000f0c783b */ /* 0x008e280000004200 */
[----:B--2---:R-:W-:Y:S01]  /*93670*/  STL.64 [R1+0x3f50], R22 ;  /* 0x003f501601007387 */ /* 0x004fe20000100a00 */
[----:B------:R1:W-:Y:S03]  /*93680*/  STL.64 [R1+0x3f48], R20 ;  /* 0x003f481401007387 */ /* 0x0003e60000100a00 */
[----:B-1----:R-:W2:Y:S01]  /*93690*/  LDL.LU R20, [R1+0x560] ;  /* 0x0005600001147983 */ /* 0x002ea20000300800 */
[----:B------:R-:W2:Y:S02]  /*936a0*/  LDL.LU R21, [R1+0x564] ;  /* 0x0005640001157983 */ /* 0x000ea40000300800 */
[----:B------:R-:W3:Y:S02]  /*936b0*/  LDL.LU R22, [R1+0x568] ;  /* 0x0005680001167983 */ /* 0x000ee40000300800 */
[----:B------:R-:W3:Y:S01]  /*936c0*/  LDL.LU R23, [R1+0x56c] ;  /* 0x00056c0001177983 */ /* 0x000ee20000300800 */
[----:B------:R-:W2:Y:S01]  /*936d0*/  LDL.LU R8, [R1+0x590] ;  /* 0x0005900001087983 */ /* 0x000ea20000300800 */
[----:B------:R-:W2:Y:S02]  /*936e0*/  LDL.LU R9, [R1+0x594] ;  /* 0x0005940001097983 */ /* 0x000ea40000300800 */
[----:B------:R-:W2:Y:S02]  /*936f0*/  LDL.LU R10, [R1+0x598] ;  /* 0x00059800010a7983 */ /* 0x000ea40000300800 */
[----:B------:R-:W2:Y:S02]  /*93700*/  LDL.LU R11, [R1+0x59c] ;  /* 0x00059c00010b7983 */ /* 0x000ea40000300800 */
[----:B--2---:R-:W-:Y:S01]  /*93710*/  STL.64 [R1+0x3f90], R10 ;  /* 0x003f900a01007387 */ /* 0x004fe20000100a00 */
[----:B------:R1:W-:Y:S03]  /*93720*/  STL.64 [R1+0x3f88], R8 ;  /* 0x003f880801007387 */ /* 0x0003e60000100a00 */
[----:B-1----:R-:W2:Y:S04]  /*93730*/  LDL.LU.64 R8, [R1+0x1a0] ;  /* 0x0001a00001087983 */ /* 0x002ea80000300a00 */
[----:B--2---:R1:W-:Y:S04]  /*93740*/  STL.64 [R1+0x3f98], R8 ;  /* 0x003f980801007387 */ /* 0x0043e80000100a00 */
[----:B-1----:R-:W4:Y:S01]  /*93750*/  LDL.LU.64 R8, [R1+0x1b0] ;  /* 0x0001b00001087983 */ /* 0x002f220000300a00 */
[----:B---3--:R-:W-:Y:S02]  /*93760*/  STL.64 [R1+0x3f60], R22 ;  /* 0x003f601601007387 */ /* 0x008fe40000100a00 */
[----:B------:R1:W-:Y:S02]  /*93770*/  STL.64 [R1+0x3f58], R20 ;  /* 0x003f581401007387 */ /* 0x0003e40000100a00 */
[----:B-1----:R-:W2:Y:S04]  /*93780*/  LDL.LU.64 R20, [R1+0x170] ;  /* 0x0001700001147983 */ /* 0x002ea80000300a00 */
[----:B--2---:R1:W-:Y:S04]  /*93790*/  STL.64 [R1+0x3f68], R20 ;  /* 0x003f681401007387 */ /* 0x0043e80000100a00 */
[----:B-1----:R-:W2:Y:S01]  /*937a0*/  LDL.LU R20, [R1+0x580] ;  /* 0x0005800001147983 */ /* 0x002ea20000300800 */
[----:B------:R-:W2:Y:S02]  /*937b0*/  LDL.LU R21, [R1+0x584] ;  /* 0x0005840001157983 */ /* 0x000ea40000300800 */
[----:B------:R-:W3:Y:S02]  /*937c0*/  LDL.LU R22, [R1+0x588] ;  /* 0x0005880001167983 */ /* 0x000ee40000300800 */
[----:B------:R-:W3:Y:S01]  /*937d0*/  LDL.LU R23, [R1+0x58c] ;  /* 0x00058c0001177983 */ /* 0x000ee20000300800 */
[----:B----4-:R-:W-:Y:S01]  /*937e0*/  HMMA.16816.F32 R4, R16, R8, R4 ;  /* 0x000000081004723c */ /* 0x010fe20000001804 */
[----:B---3--:R-:W-:Y:S01]  /*937f0*/  STL.64 [R1+0x3f80], R22 ;  /* 0x003f801601007387 */ /* 0x008fe20000100a00 */
[----:B--2---:R1:W-:Y:S03]  /*93800*/  STL.64 [R1+0x3f78], R20 ;  /* 0x003f781401007387 */ /* 0x0043e60000100a00 */
[----:B-1----:R-:W2:Y:S01]  /*93810*/  LDL.LU.64 R20, [R1+0x190] ;  /* 0x0001900001147983 */ /* 0x002ea20000300a00 */
[----:B------:R-:W3:Y:S03]  /*93820*/  LDL.LU.64 R24, [R1+0x150] ;  /* 0x0001500001187983 */ /* 0x000ee60000300a00 */
[----:B---3--:R1:W-:Y:S04]  /*93830*/  STL.64 [R1+0x3f70], R24 ;  /* 0x003f701801007387 */ /* 0x0083e80000100a00 */
[----:B-1----:R-:W3:Y:S01]  /*93840*/  LDL.LU.64 R24, [R1+0x180] ;  /* 0x0001800001187983 */ /* 0x002ee20000300a00 */
[----:B0-----:R-:W-:Y:S02]  /*93850*/  STL [R1+0x3d7c], R14 ;  /* 0x003d7c0e01007387 */ /* 0x001fe40000100800 */
[----:B------:R-:W-:Y:S07]  /*93860*/  STL [R1+0x3d78], R15 ;  /* 0x003d780f01007387 */ /* 0x000fee0000100800 */
[----:B------:R-:W-:Y:S01]  /*93870*/  STL.64 [R1+0x5b0], R4 ;  /* 0x0005b00401007387 */ /* 0x000fe20000100a00 */
[----:B------:R0:W-:Y:S02]  /*93880*/  STL.64 [R1+0x5b8], R6 ;  /* 0x0005b80601007387 */ /* 0x0001e40000100a00 */
[----:B0-----:R-:W-:-:S02]  /*93890*/  IMAD.MOV.U32 R6, RZ, RZ, R9 ;  /* 0x000000ffff067224 */ /* 0x001fc400078e0009 */
[----:B------:R-:W-:Y:S02]  /*938a0*/  IMAD.MOV.U32 R7, RZ, RZ, R8 ;  /* 0x000000ffff077224 */ /* 0x000fe400078e0008 */
[----:B------:R-:W4:Y:S01]  /*938b0*/  LDL.LU.64 R8, [R1+0x3f98] ;  /* 0x003f980001087983 */ /* 0x000f220000300a00 */
[----:B------:R0:W-:Y:S02]  /*938c0*/  STL [R1+0x3da4], R6 ;  /* 0x003da40601007387 */ /* 0x0001e40000100800 */
[----:B------:R1:W-:Y:S02]  /*938d0*/  STL [R1+0x3da0], R7 ;  /* 0x003da00701007387 */ /* 0x0003e40000100800 */
[----:B------:R-:W4:Y:S01]  /*938e0*/  LDL.LU R4, [R1+0x5a0] ;  /* 0x0005a00001047983 */ /* 0x000f220000300800 */
[----:B------:R-:W4:Y:S04]  /*938f0*/  LDL.LU R5, [R1+0x5a4] ;  /* 0x0005a40001057983 */ /* 0x000f280000300800 */
[----:B0-----:R-:W4:Y:S01]  /*93900*/  LDL.LU R6, [R1+0x5a8] ;  /* 0x0005a80001067983 */ /* 0x001f220000300800 */
[----:B-1----:R-:W4:Y:S02]  /*93910*/  LDL.LU R7, [R1+0x5ac] ;  /* 0x0005ac0001077983 */ /* 0x002f240000300800 */
[C---:B----4-:R-:W-:Y:S11]  /*93920*/  HMMA.16816.F32 R4, R16.reuse, R8, R4 ;  /* 0x000000081004723c */ /* 0x050ff60000001804 */
[----:B------:R-:W-:Y:S11]  /*93930*/  @!UPT UIADD3 URZ, URZ, URZ, URZ ;  /* 0x0000003f3f3ff290 */ /* 0x000ff6000fffe03f */
[----:B------:R-:W-:Y:S01]  /*93940*/  @!UPT UIADD3 URZ, URZ, URZ, URZ ;  /* 0x0000003f3f3ff290 */ /* 0x000fe2000fffe03f */
[----:B------:R0:W-:Y:S01]  /*93950*/  STL.64 [R1+0x5a0], R4 ;  /* 0x0005a00401007387 */ /* 0x0001e20000100a00 */
[----:B------:R-:W-:Y:S02]  /*93960*/  STL.64 [R1+0x5a8], R6 ;  /* 0x0005a80601007387 */ /* 0x000fe40000100a00 */
[----:B------:R-:W2:Y:S02]  /*93970*/  LDL.LU.64 R10, [R1+0x3f90] ;  /* 0x003f9000010a7983 */ /* 0x000ea40000300a00 */
[----:B0-----:R-:W-:Y:S02]  /*93980*/  IMAD.MOV.U32 R4, RZ, RZ, R8 ;  /* 0x000000ffff047224 */ /* 0x001fe400078e0008 */
[----:B------:R-:W-:Y:S02]  /*93990*/  IMAD.MOV.U32 R5, RZ, RZ, R9 ;  /* 0x000000ffff057224 */ /* 0x000fe400078e0009 */
[----:B------:R-:W2:Y:S03]  /*939a0*/  LDL.LU.64 R8, [R1+0x3f88] ;  /* 0x003f880001087983 */ /* 0x000ea60000300a00 */
[----:B------:R-:W-:Y:S02]  /*939b0*/  STL [R1+0x3dac], R5 ;  /* 0x003dac0501007387 */ /* 0x000fe40000100800 */
[----:B------:R0:W-:Y:S02]  /*939c0*/  STL [R1+0x3da8], R4 ;  /* 0x003da80401007387 */ /* 0x0001e40000100800 */
[----:B0-----:R-:W4:Y:S01]  /*939d0*/  LDL.LU R4, [R1+0x570] ;  /* 0x0005700001047983 */ /* 0x001f220000300800 */
[----:B------:R-:W4:Y:S02]  /*939e0*/  LDL.LU R5, [R1+0x574] ;  /* 0x0005740001057983 */ /* 0x000f240000300800 */
[----:B------:R-:W4:Y:S01]  /*939f0*/  LDL.LU R6, [R1+0x578] ;  /* 0x0005780001067983 */ /* 0x000f220000300800 */
[----:B--2---:R-:W-:Y:S11]  /*93a00*/  HMMA.16816.F32 R8, R16, R20, R8 ;  /* 0x000000141008723c */ /* 0x004ff60000001808 */
[----:B------:R-:W-:Y:S11]  /*93a10*/  @!UPT UIADD3 URZ, URZ, URZ, URZ ;  /* 0x0000003f3f3ff290 */ /* 0x000ff6000fffe03f */
[----:B------:R-:W-:Y:S01]  /*93a20*/  @!UPT UIADD3 URZ, URZ, URZ, URZ ;  /* 0x0000003f3f3ff290 */ /* 0x000fe2000fffe03f */
[----:B------:R0:W-:Y:S01]  /*93a30*/  STL.64 [R1+0x590], R8 ;  /* 0x0005900801007387 */ /* 0x0001e20000100a00 */
[----:B------:R3:W-:Y:S02]  /*93a40*/  STL.64 [R1+0x598], R10 ;  /* 0x0005980a01007387 */ /* 0x0007e40000100a00 */
[----:B------:R-:W2:Y:S02]  /*93a50*/  LDL.LU.64 R22, [R1+0x3f80] ;  /* 0x003f800001167983 */ /* 0x000ea40000300a00 */
[----:B0-----:R-:W-:Y:S02]  /*93a60*/  IMAD.MOV.U32 R9, RZ, RZ, R20 ;  /* 0x000000ffff097224 */ /* 0x001fe400078e0014 */
[----:B------:R-:W-:Y:S02]  /*93a70*/  IMAD.MOV.U32 R8, RZ, RZ, R21 ;  /* 0x000000ffff087224 */ /* 0x000fe400078e0015 */
[----:B------:R-:W2:Y:S01]  /*93a80*/  LDL.LU.64 R20, [R1+0x3f78] ;  /* 0x003f780001147983 */ /* 0x000ea20000300a00 */
[----:B---3--:R-:W-:-:S02]  /*93a90*/  IMAD.MOV.U32 R11, RZ, RZ, R24 ;  /* 0x000000ffff0b7224 */ /* 0x008fc400078e0018 */
[----:B------:R-:W-:Y:S01]  /*93aa0*/  IMAD.MOV.U32 R10, RZ, RZ, R25 ;  /* 0x000000ffff0a7224 */ /* 0x000fe200078e0019 */
[C---:B--2---:R-:W-:Y:S01]  /*93ab0*/  HMMA.16816.F32 R20, R16.reuse, R24, R20 ;  /* 0x000000181014723c */ /* 0x044fe20000001814 */
[----:B------:R-:W2:Y:S11]  /*93ac0*/  LDL.LU.64 R24, [R1+0x3f70] ;  /* 0x003f700001187983 */ /* 0x000eb60000300a00 */
[----:B------:R-:W-:Y:S11]  /*93ad0*/  @!UPT UIADD3 URZ, URZ, URZ, URZ ;  /* 0x0000003f3f3ff290 */ /* 0x000ff6000fffe03f */
[----:B------:R0:W-:Y:S01]  /*93ae0*/  STL.64 [R1+0x580], R20 ;  /* 0x0005801401007387 */ /* 0x0001e20000100a00 */
[----:B------:R-:W-:Y:S03]  /*93af0*/  STL [R1+0x588], R22 ;  /* 0x0005881601007387 */ /* 0x000fe60000100800 */
[----:B0-----:R-:W4:Y:S01]  /*93b00*/  LDL.LU.64 R20, [R1+0x3f68] ;  /* 0x003f680001147983 */ /* 0x001f220000300a00 */
[----:B------:R-:W-:Y:S02]  /*93b10*/  IMAD.MOV.U32 R7, RZ, RZ, R29 ;  /* 0x000000ffff077224 */ /* 0x000fe400078e001d */
[----:B------:R-:W-:Y:S02]  /*93b20*/  IMAD.MOV.U32 R29, RZ, RZ, R23 ;  /* 0x000000ffff1d7224 */ /* 0x000fe400078e0017 */
[----:B------:R-:W-:Y:S01]  /*93b30*/  STL.64 [R1+0x3db8], R10 ;  /* 0x003db80a01007387 */ /* 0x000fe20000100a00 */
[----:B------:R0:W-:Y:S04]  /*93b40*/  STL.64 [R1+0x3db0], R8 ;  /* 0x003db00801007387 */ /* 0x0001e80000100a00 */
[----:B0-----:R-:W3:Y:S01]  /*93b50*/  LDL.LU.64 R8, [R1+0x160] ;  /* 0x0001600001087983 */ /* 0x001ee20000300a00 */
[----:B------:R-:W-:Y:S01]  /*93b60*/  STL [R1+0x3c60], R29 ;  /* 0x003c601d01007387 */ /* 0x000fe20000100800 */
[C---:B----4-:R-:W-:Y:S11]  /*93b70*/  HMMA.16816.F32 R4, R16.reuse, R20, R4 ;  /* 0x000000141004723c */ /* 0x050ff60000001804 */
[----:B------:R-:W-:Y:S11]  /*93b80*/  @!UPT UIADD3 URZ, URZ, URZ, URZ ;  /* 0x0000003f3f3ff290 */ /* 0x000ff6000fffe03f */
[----:B------:R-:W-:Y:S01]  /*93b90*/  @!UPT UIADD3 URZ, URZ, URZ, URZ ;  /* 0x0000003f3f3ff290 */ /* 0x000fe2000fffe03f */
[----:B------:R-:W-:Y:S01]  /*93ba0*/  STL.64 [R1+0x570], R4 ;  /* 0x0005700401007387 */ /* 0x000fe20000100a00 */
[----:B------:R0:W-:Y:S02]  /*93bb0*/  STL.64 [R1+0x578], R6 ;  /* 0x0005780601007387 */ /* 0x0001e40000100a00 */
[----:B------:R-:W3:Y:S02]  /*93bc0*/  LDL.LU.64 R22, [R1+0x3f60] ;  /* 0x003f600001167983 */ /* 0x000ee40000300a00 */
[----:B0-----:R-:W-:Y:S02]  /*93bd0*/  IMAD.MOV.U32 R6, RZ, RZ, R20 ;  /* 0x000000ffff067224 */ /* 0x001fe400078e0014 */
[----:B------:R-:W-:Y:S02]  /*93be0*/  IMAD.MOV.U32 R7, RZ, RZ, R21 ;  /* 0x000000ffff077224 */ /* 0x000fe400078e0015 */
        /* <DEDUP_REMOVED lines=8> */
[----:B------:R-:W-:Y:S02]  /*93c70*/  IMAD.MOV.U32 R5, RZ, RZ, R8 ;  /* 0x000000ffff057224 */ /* 0x000fe400078e0008 */
[----:B------:R-:W-:Y:S01]  /*93c80*/  IMAD.MOV.U32 R4, RZ, RZ, R9 ;  /* 0x000000ffff047224 */ /* 0x000fe200078e0009 */
[----:B------:R-:W-:Y:S04]  /*93c90*/  STL.64 [R1+0x3dd8], R6 ;  /* 0x003dd80601007387 */ /* 0x000fe80000100a00 */
[----:B------:R2:W-:Y:S02]  /*93ca0*/  STL.64 [R1+0x3dd0], R4 ;  /* 0x003dd00401007387 */ /* 0x0005e40000100a00 */
[----:B--2---:R-:W-:Y:S11]  /*93cb0*/  HMMA.16816.F32 R4, R16, R24, R20 ;  /* 0x000000181004723c */ /* 0x004ff60000001814 */
[----:B------:R-:W-:Y:S11]  /*93cc0*/  @!UPT UIADD3 URZ, URZ, URZ, URZ ;  /* 0x0000003f3f3ff290 */ /* 0x000ff6000fffe03f */
[----:B------:R-:W-:Y:S01]  /*93cd0*/  @!UPT UIADD3 URZ, URZ, URZ, URZ ;  /* 0x0000003f3f3ff290 */ /* 0x000fe2000fffe03f */
[----:B------:R0:W-:Y:S01]  /*93ce0*/  STL.64 [R1+0x550], R4 ;  /* 0x0005500401007387 */ /* 0x0001e20000100a00 */
[----:B------:R1:W-:Y:S03]  /*93cf0*/  STL.64 [R1+0x558], R6 ;  /* 0x0005580601007387 */ /* 0x0003e60000100a00 */
[----:B0-----:R-:W2:Y:S01]  /*93d00*/  LDL.LU R4, [R1+0x4f0] ;  /* 0x0004f00001047983 */ /* 0x001ea20000300800 */
[----:B------:R-:W2:Y:S02]  /*93d10*/  LDL.LU R5, [R1+0x4f4] ;  /* 0x0004f40001057983 */ /* 0x000ea40000300800 */
[----:B-1----:R-:W3:Y:S02]  /*93d20*/  LDL.LU R6, [R1+0x4f8] ;  /* 0x0004f80001067983 */ /* 0x002ee40000300800 */
        /* <DEDUP_REMOVED lines=9> */
[----:B0-----:R-:W2:Y:S04]  /*93dc0*/  LDL.LU.64 R4, [R1+0x110] ;  /* 0x0001100001047983 */ /* 0x001ea80000300a00 */
[----:B--2---:R0:W-:Y:S04]  /*93dd0*/  STL.64 [R1+0x3f10], R4 ;  /* 0x003f100401007387 */ /* 0x0041e80000100a00 */
[----:B0-----:R-:W2:Y:S04]  /*93de0*/  LDL.LU.64 R4, [R1+0x120] ;  /* 0x0001200001047983 */ /* 0x001ea80000300a00 */
[----:B--2---:R0:W-:Y:S04]  /*93df0*/  STL.64 [R1+0x3f28], R4 ;  /* 0x003f280401007387 */ /* 0x0041e80000100a00 */
[----:B0-----:R-:W2:Y:S04]  /*93e00*/  LDL.LU.64 R4, [R1+0x130] ;  /* 0x0001300001047983 */ /* 0x001ea80000300a00 */
[----:B--2---:R0:W-:Y:S04]  /*93e10*/  STL.64 [R1+0x3f40], R4 ;  /* 0x003f400401007387 */ /* 0x0041e80000100a00 */
[----:B0-----:R-:W2:Y:S01]  /*93e20*/  LDL.LU.64 R4, [R1+0x140] ;  /* 0x0001400001047983 */ /* 0x001ea20000300a00 */
[----:B------:R-:W3:Y:S03]  /*93e30*/  LDL.LU.64 R8, [R1+0xf0] ;  /* 0x0000f00001087983 */ /* 0x000ee60000300a00 */
[----:B---3--:R0:W-:Y:S04]  /*93e40*/  STL.64 [R1+0x3f08], R8 ;  /* 0x003f080801007387 */ /* 0x0081e80000100a00 */
        /* <DEDUP_REMOVED lines=9> */
[----:B------:R-:W4:Y:S02]  /*93ee0*/  LDL.LU R11, [R1+0x52c] ;  /* 0x00052c00010b7983 */ /* 0x000f240000300800 */
[----:B------:R-:W-:-:S02]  /*93ef0*/  IMAD.MOV.U32 R14, RZ, RZ, R24 ;  /* 0x000000ffff0e7224 */ /* 0x000fc400078e0018 */
[----:B------:R-:W-:Y:S01]  /*93f00*/  IMAD.MOV.U32 R15, RZ, RZ, R25 ;  /* 0x000000ffff0f7224 */ /* 0x000fe200078e0019 */
[----:B----4-:R-:W-:Y:S01]  /*93f10*/  STL.64 [R1+0x3f38], R10 ;  /* 0x003f380a01007387 */ /* 0x010fe20000100a00 */
[----:B---3--:R0:W-:Y:S03]  /*93f20*/  STL.64 [R1+0x3f30], R8 ;  /* 0x003f300801007387 */ /* 0x0081e60000100a00 */
[----:B0-----:R-:W3:Y:S01]  /*93f30*/  LDL.LU R8, [R1+0x530] ;  /* 0x0005300001087983 */ /* 0x001ee20000300800 */
[----:B------:R-:W3:Y:S02]  /*93f40*/  LDL.LU R9, [R1+0x534] ;  /* 0x0005340001097983 */ /* 0x000ee40000300800 */
[----:B------:R-:W3:Y:S02]  /*93f50*/  LDL.LU R10, [R1+0x538] ;  /* 0x00053800010a7983 */ /* 0x000ee40000300800 */
[----:B------:R-:W3:Y:S01]  /*93f60*/  LDL.LU R11, [R1+0x53c] ;  /* 0x00053c00010b7983 */ /* 0x000ee20000300800 */
[----:B------:R-:W4:Y:S01]  /*93f70*/  LDL.LU R20, [R1+0x4e0] ;  /* 0x0004e00001147983 */ /* 0x000f220000300800 */
[----:B------:R-:W4:Y:S02]  /*93f80*/  LDL.LU R21, [R1+0x4e4] ;  /* 0x0004e40001157983 */ /* 0x000f240000300800 */
[----:B------:R-:W4:Y:S02]  /*93f90*/  LDL.LU R22, [R1+0x4e8] ;  /* 0x0004e80001167983 */ /* 0x000f240000300800 */
[----:B------:R-:W4:Y:S01]  /*93fa0*/  LDL.LU R23, [R1+0x4ec] ;  /* 0x0004ec0001177983 */ /* 0x000f220000300800 */
[----:B------:R-:W4:Y:S01]  /*93fb0*/  LDL.LU.64 R24, [R1+0xe0] ;  /* 0x0000e00001187983 */ /* 0x000f220000300a00 */
[----:B------:R-:W-:Y:S02]  /*93fc0*/  STL.64 [R1+0x3d88], R14 ;  /* 0x003d880e01007387 */ /* 0x000fe40000100a00 */
[----:B------:R0:W-:Y:S02]  /*93fd0*/  STL.64 [R1+0x3d80], R12 ;  /* 0x003d800c01007387 */ /* 0x0001e40000100a00 */
[----:B0-----:R-:W2:Y:S01]  /*93fe0*/  LDL.LU R12, [R1+0x540] ;  /* 0x00054000010c7983 */ /* 0x001ea20000300800 */
[----:B------:R-:W2:Y:S02]  /*93ff0*/  LDL.LU R13, [R1+0x544] ;  /* 0x00054400010d7983 */ /* 0x000ea40000300800 */
[----:B------:R-:W2:Y:S02]  /*94000*/  LDL.LU R14, [R1+0x548] ;  /* 0x00054800010e7983 */ /* 0x000ea40000300800 */
[----:B------:R-:W2:Y:S02]  /*94010*/  LDL.LU R15, [R1+0x54c] ;  /* 0x00054c00010f7983 */ /* 0x000ea40000300800 */
[C---:B--2---:R-:W-:Y:S11]  /*94020*/  HMMA.16816.F32 R12, R16.reuse, R4, R12 ;  /* 0x00000004100c723c */ /* 0x044ff6000000180c */
[----:B------:R-:W-:Y:S11]  /*94030*/  @!UPT UIADD3 URZ, URZ, URZ, URZ ;  /* 0x0000003f3f3ff290 */ /* 0x000ff6000fffe03f */
[----:B------:R-:W-:Y:S01]  /*94040*/  @!UPT UIADD3 URZ, URZ, URZ, URZ ;  /* 0x0000003f3f3ff290 */ /* 0x000fe2000fffe03f */
[----:B------:R0:W-:Y:S01]  /*94050*/  STL.64 [R1+0x540], R12 ;  /* 0x0005400c01007387 */ /* 0x0001e20000100a00 */
[----:B------:R-:W-:Y:S02]  /*94060*/  STL.64 [R1+0x548], R14 ;  /* 0x0005480e01007387 */ /* 0x000fe40000100a00 */
[----:B0-----:R-:W-:Y:S02]  /*94070*/  IMAD.MOV.U32 R13, RZ, RZ, R4 ;  /* 0x000000ffff0d7224 */ /* 0x001fe400078e0004 */
[----:B------:R-:W-:Y:S02]  /*94080*/  IMAD.MOV.U32 R12, RZ, RZ, R5 ;  /* 0x000000ffff0c7224 */ /* 0x000fe400078e0005 */
[----:B------:R-:W3:Y:S03]  /*94090*/  LDL.LU.64 R4, [R1+0x3f40] ;  /* 0x003f400001047983 */ /* 0x000ee60000300a00 */
[----:B------:R0:W-:Y:S02]  /*940a0*/  STL.64 [R1+0x3de0], R12 ;  /* 0x003de00c01007387 */ /* 0x0001e40000100a00 */
[----:B0-----:R-:W2:Y:S01]  /*940b0*/  LDL.LU.64 R12, [R1+0x100] ;  /* 0x00010000010c7983 */ /* 0x001ea20000300a00 */
[----:B---3--:R-:W-:Y:S01]  /*940c0*/  HMMA.16816.F32 R8, R16, R4, R8 ;  /* 0x000000041008723c */ /* 0x008fe20000001808 */
[----:B------:R-:W-:-:S02]  /*940d0*/  IMAD.MOV.U32 R3, RZ, RZ, R4 ;  /* 0x000000ffff037224 */ /* 0x000fc400078e0004 */
[----:B------:R-:W-:Y:S11]  /*940e0*/  IMAD.MOV.U32 R28, RZ, RZ, R5 ;  /* 0x000000ffff1c7224 */ /* 0x000ff600078e0005 */
[----:B------:R-:W-:Y:S09]  /*940f0*/  @!UPT UIADD3 URZ, URZ, URZ, URZ ;  /* 0x0000003f3f3ff290 */ /* 0x000ff2000fffe03f */
[----:B------:R-:W-:Y:S01]  /*94100*/  STL.64 [R1+0x530], R8 ;  /* 0x0005300801007387 */ /* 0x000fe20000100a00 */
[----:B------:R0:W-:Y:S03]  /*94110*/  STL.64 [R1+0x538], R10 ;  /* 0x0005380a01007387 */ /* 0x0001e60000100a00 */
[----:B0-----:R-:W3:Y:S01]  /*94120*/  LDL.LU.64 R10, [R1+0x3f38] ;  /* 0x003f3800010a7983 */ /* 0x001ee20000300a00 */
[----:B------:R-:W3:Y:S02]  /*94130*/  LDL.LU.64 R8, [R1+0x3f30] ;  /* 0x003f300001087983 */ /* 0x000ee40000300a00 */
        /* <DEDUP_REMOVED lines=33> */
[----:B------:R-:W-:-:S03]  /*94350*/  IMAD.MOV.U32 R0, RZ, RZ, R12 ;  /* 0x000000ffff007224 */ /* 0x000fc600078e000c */
[----:B------:R-:W-:Y:S02]  /*94360*/  STL [R1+0x3c80], R28 ;  /* 0x003c801c01007387 */ /* 0x000fe40000100800 */
        /* <DEDUP_REMOVED lines=8> */
[----:B----4-:R-:W-:Y:S01]  /*943f0*/  HMMA.16816.F32 R4, R16, R24, R20 ;  /* 0x000000181004723c */ /* 0x010fe20000001814 */
[----:B------:R-:W-:Y:S01]  /*94400*/  STL [R1+0x3c88], R2 ;  /* 0x003c880201007387 */ /* 0x000fe20000100800 */
[----:B------:R-:W-:Y:S11]  /*94410*/  STL [R1+0x3c84], R3 ;  /* 0x003c840301007387 */ /* 0x000ff60000100800 */
[----:B------:R-:W-:Y:S10]  /*94420*/  @!UPT UIADD3 URZ, URZ, URZ, URZ ;  /* 0x0000003f3f3ff290 */ /* 0x000ff4000fffe03f */
[----:B------:R-:W-:Y:S01]  /*94430*/  STL.64 [R1+0x4e0], R4 ;  /* 0x0004e00401007387 */ /* 0x000fe20000100a00 */
[----:B------:R-:W-:Y:S02]  /*94440*/  STL.64 [R1+0x4e8], R6 ;  /* 0x0004e80601007387 */ /* 0x000fe40000100a00 */
[----:B------:R-:W2:Y:S02]  /*94450*/  LDL.LU.64 R12, [R1+0x90] ;  /* 0x00009000010c7983 */ /* 0x000ea40000300a00 */
        /* <DEDUP_REMOVED lines=119> */
[----:B------:R0:W-:Y:S01]  /*94bd0*/  STL.64 [R1+0x470], R4 ;  /* 0x0004700401007387 */ /* 0x0001e20000100a00 */
[----:B------:R1:W-:Y:S02]  /*94be0*/  STL.64 [R1+0x478], R6 ;  /* 0x0004780601007387 */ /* 0x0003e40000100a00 */
[----:B------:R-:W2:Y:S02]  /*94bf0*/  LDL.LU R8, [R1+0x3e0] ;  /* 0x0003e00001087983 */ /* 0x000ea40000300800 */
[----:B------:R-:W2:Y:S01]  /*94c00*/  LDL.LU R9, [R1+0x3e4] ;  /* 0x0003e40001097983 */ /* 0x000ea20000300800 */
[----:B------:R-:W3:Y:S01]  /*94c10*/  LDL.LU R10, [R1+0x3e8] ;  /* 0x0003e800010a7983 */ /* 0x000ee20000300800 */
[----:B------:R-:W3:Y:S03]  /*94c20*/  LDL.LU R11, [R1+0x3ec] ;  /* 0x0003ec00010b7983 */ /* 0x000ee60000300800 */
[----:B---3--:R-:W-:Y:S01]  /*94c30*/  STL.64 [R1+0x3df0], R10 ;  /* 0x003df00a01007387 */ /* 0x008fe20000100a00 */
[----:B--2---:R-:W-:Y:S02]  /*94c40*/  STL.64 [R1+0x3de8], R8 ;  /* 0x003de80801007387 */ /* 0x004fe40000100a00 */
[----:B0-----:R-:W2:Y:S02]  /*94c50*/  LDL.LU R4, [R1+0x400] ;  /* 0x0004000001047983 */ /* 0x001ea40000300800 */
[----:B------:R-:W2:Y:S01]  /*94c60*/  LDL.LU R5, [R1+0x404] ;  /* 0x0004040001057983 */ /* 0x000ea20000300800 */
[----:B-1----:R-:W3:Y:S01]  /*94c70*/  LDL.LU R6, [R1+0x408] ;  /* 0x0004080001067983 */ /* 0x002ee20000300800 */
[----:B------:R-:W3:Y:S03]  /*94c80*/  LDL.LU R7, [R1+0x40c] ;  /* 0x00040c0001077983 */ /* 0x000ee60000300800 */
[----:B---3--:R-:W-:Y:S01]  /*94c90*/  STL.64 [R1+0x3e00], R6 ;  /* 0x003e000601007387 */ /* 0x008fe20000100a00 */
[----:B--2---:R0:W-:Y:S03]  /*94ca0*/  STL.64 [R1+0x3df8], R4 ;  /* 0x003df80401007387 */ /* 0x0041e60000100a00 */
        /* <DEDUP_REMOVED lines=42> */
[----:B------:R-:W2:Y:S02]  /*94f50*/  LDL.LU R11, [R1+0x46c] ;  /* 0x00046c00010b7983 */ /* 0x000ea40000300800 */
[----:B------:R-:W-:-:S02]  /*94f60*/  IMAD.MOV.U32 R3, RZ, RZ, R24 ;  /* 0x000000ffff037224 */ /* 0x000fc400078e0018 */
[----:B------:R-:W-:Y:S01]  /*94f70*/  IMAD.MOV.U32 R28, RZ, RZ, R25 ;  /* 0x000000ffff1c7224 */ /* 0x000fe200078e0019 */
[----:B------:R-:W3:Y:S01]  /*94f80*/  LDL.LU.64 R12, [R1+0x10] ;  /* 0x00001000010c7983 */ /* 0x000ee20000300a00 */
[----:B------:R-:W3:Y:S02]  /*94f90*/  LDL.LU.64 R24, [R1] ;  /* 0x0000000001187983 */ /* 0x000ee40000300a00 */
[----:B------:R-:W3:Y:S02]  /*94fa0*/  LDL.LU R20, [R1+0x3f0] ;  /* 0x0003f00001147983 */ /* 0x000ee40000300800 */
[----:B------:R-:W3:Y:S01]  /*94fb0*/  LDL.LU R21, [R1+0x3f4] ;  /* 0x0003f40001157983 */ /* 0x000ee20000300800 */
[----:B------:R-:W3:Y:S01]  /*94fc0*/  LDL.LU R22, [R1+0x3f8] ;  /* 0x0003f80001167983 */ /* 0x000ee20000300800 */
[----:B------:R-:W3:Y:S02]  /*94fd0*/  LDL.LU R23, [R1+0x3fc] ;  /* 0x0003fc0001177983 */ /* 0x000ee40000300800 */
[----:B------:R-:W-:Y:S02]  /*94fe0*/  STL [R1+0x3cc8], R28 ;  /* 0x003cc81c01007387 */ /* 0x000fe40000100800 */
        /* <DEDUP_REMOVED lines=54> */
[----:B------:R-:W4:Y:S02]  /*95350*/  LDL.LU.64 R6, [R1+0x3e00] ;  /* 0x003e000001067983 */ /* 0x000f240000300a00 */
[----:B------:R-:W4:Y:S01]  /*95360*/  LDL.LU.64 R4, [R1+0x3df8] ;  /* 0x003df80001047983 */ /* 0x000f220000300a00 */
[----:B------:R0:W-:Y:S01]  /*95370*/  STL [R1+0x3cec], R29 ;  /* 0x003cec1d01007387 */ /* 0x0001e20000100800 */
[----:B---3--:R-:W-:-:S02]  /*95380*/  IMAD.MOV.U32 R3, RZ, RZ, R12 ;  /* 0x000000ffff037224 */ /* 0x008fc400078e000c */
[----:B------:R-:W-:Y:S02]  /*95390*/  IMAD.MOV.U32 R28, RZ, RZ, R13 ;  /* 0x000000ffff1c7224 */ /* 0x000fe400078e000d */
[----:B------:R-:W-:Y:S02]  /*953a0*/  IMAD.MOV.U32 R2, RZ, RZ, R25 ;  /* 0x000000ffff027224 */ /* 0x000fe400078e0019 */
[----:B0-----:R-:W-:Y:S01]  /*953b0*/  IMAD.MOV.U32 R29, RZ, RZ, R24 ;  /* 0x000000ffff1d7224 */ /* 0x001fe200078e0018 */
[C---:B--2---:R-:W-:Y:S08]  /*953c0*/  HMMA.16816.F32 R8, R16.reuse, R12, R8 ;  /* 0x0000000c1008723c */ /* 0x044ff00000001808 */
[C---:B----4-:R-:W-:Y:S11]  /*953d0*/  HMMA.16816.F32 R4, R16.reuse, R24, R4 ;  /* 0x000000181004723c */ /* 0x050ff60000001804 */
[----:B------:R-:W-:Y:S04]  /*953e0*/  @!UPT UIADD3 URZ, URZ, URZ, URZ ;  /* 0x0000003f3f3ff290 */ /* 0x000fe8000fffe03f */
[----:B------:R-:W-:Y:S01]  /*953f0*/  STL.64 [R1+0x410], R8 ;  /* 0x0004100801007387 */ /* 0x000fe20000100a00 */
[----:B------:R0:W-:Y:S03]  /*95400*/  STL.64 [R1+0x418], R10 ;  /* 0x0004180a01007387 */ /* 0x0001e60000100a00 */
[----:B0-----:R-:W2:Y:S01]  /*95410*/  LDL.LU.64 R10, [R1+0x3df0] ;  /* 0x003df000010a7983 */ /* 0x001ea20000300a00 */
[----:B------:R-:W2:Y:S02]  /*95420*/  LDL.LU.64 R8, [R1+0x3de8] ;  /* 0x003de80001087983 */ /* 0x000ea40000300a00 */
[----:B------:R-:W3:Y:S02]  /*95430*/  LDL.LU.64 R12, [R1+0x3de0] ;  /* 0x003de000010c7983 */ /* 0x000ee40000300a00 */
[----:B------:R-:W-:Y:S01]  /*95440*/  STL.64 [R1+0x400], R4 ;  /* 0x0004000401007387 */ /* 0x000fe20000100a00 */
[----:B------:R0:W-:Y:S04]  /*95450*/  STL.64 [R1+0x408], R6 ;  /* 0x0004080601007387 */ /* 0x0001e80000100a00 */
[----:B0-----:R-:W4:Y:S01]  /*95460*/  LDL.LU.64 R6, [R1+0x3dd8] ;  /* 0x003dd80001067983 */ /* 0x001f220000300a00 */
[----:B------:R-:W2:Y:S02]  /*95470*/  LDL.LU.64 R4, [R1+0x3dd0] ;  /* 0x003dd00001047983 */ /* 0x000ea40000300a00 */
[----:B------:R-:W2:Y:S02]  /*95480*/  LDL.LU.64 R24, [R1+0x3dc8] ;  /* 0x003dc80001187983 */ /* 0x000ea40000300a00 */
[C---:B--2---:R-:W-:Y:S11]  /*95490*/  HMMA.16816.F32 R20, R16.reuse, R24, R20 ;  /* 0x000000181014723c */ /* 0x044ff60000001814 */
[----:B------:R-:W-:Y:S11]  /*954a0*/  @!UPT UIADD3 URZ, URZ, URZ, URZ ;  /* 0x0000003f3f3ff290 */ /* 0x000ff6000fffe03f */
[----:B------:R-:W-:Y:S01]  /*954b0*/  @!UPT UIADD3 URZ, URZ, URZ, URZ ;  /* 0x0000003f3f3ff290 */ /* 0x000fe2000fffe03f */
[----:B------:R0:W-:Y:S01]  /*954c0*/  STL.64 [R1+0x3f0], R20 ;  /* 0x0003f01401007387 */ /* 0x0001e20000100a00 */
[----:B------:R1:W-:Y:S03]  /*954d0*/  STL.64 [R1+0x3f8], R22 ;  /* 0x0003f81601007387 */ /* 0x0003e60000100a00 */
[----:B0-----:R-:W2:Y:S02]  /*954e0*/  LDL.LU.64 R20, [R1+0x3dc0] ;  /* 0x003dc00001147983 */ /* 0x001ea40000300a00 */
[----:B--2---:R-:W-:Y:S11]  /*954f0*/  HMMA.16816.F32 R8, R16, R20, R8 ;  /* 0x000000141008723c */ /* 0x004ff60000001808 */
[----:B------:R-:W-:Y:S11]  /*95500*/  @!UPT UIADD3 URZ, URZ, URZ, URZ ;  /* 0x0000003f3f3ff290 */ /* 0x000ff6000fffe03f */
[----:B------:R-:W-:Y:S02]  /*95510*/  @!UPT UIADD3 URZ, URZ, URZ, URZ ;  /* 0x0000003f3f3ff290 */ /* 0x000fe4000fffe03f */
[----:B------:R-:W-:Y:S02]  /*95520*/  IMAD.MOV.U32 R26, RZ, RZ, R10 ;  /* 0x000000ffff1a7224 */ /* 0x000fe400078e000a */
[----:B------:R-:W-:Y:S02]  /*95530*/  IMAD.MOV.U32 R27, RZ, RZ, R11 ;  /* 0x000000ffff1b7224 */ /* 0x000fe400078e000b */
[----:B-1----:R-:W-:Y:S02]  /*95540*/  IMAD.MOV.U32 R22, RZ, RZ, R8 ;  /* 0x000000ffff167224 */ /* 0x002fe400078e0008 */
[----:B------:R-:W-:Y:S01]  /*95550*/  IMAD.MOV.U32 R23, RZ, RZ, R9 ;  /* 0x000000ffff177224 */ /* 0x000fe200078e0009 */
[----:B------:R-:W2:Y:S01]  /*95560*/  LDL.LU.64 R10, [R1+0x3db8] ;  /* 0x003db800010a7983 */ /* 0x000ea20000300a00 */
[----:B------:R-:W2:Y:S02]  /*95570*/  LDL.LU.64 R8, [R1+0x3db0] ;  /* 0x003db00001087983 */ /* 0x000ea40000300a00 */
[----:B------:R0:W-:Y:S02]  /*95580*/  STL.64 [R1+0x3a70], R26 ;  /* 0x003a701a01007387 */ /* 0x0001e40000100a00 */
[----:B0-----:R-:W2:Y:S01]  /*95590*/  LDL R27, [R1+0xd10] ;  /* 0x000d1000011b7983 */ /* 0x001ea20000100800 */
[----:B------:R0:W-:Y:S02]  /*955a0*/  STL.64 [R1+0x3a68], R24 ;  /* 0x003a681801007387 */ /* 0x0001e40000100a00 */
[----:B0-----:R-:W-:-:S02]  /*955b0*/  IMAD.MOV.U32 R24, RZ, RZ, R5 ;  /* 0x000000ffff187224 */ /* 0x001fc400078e0005 */
[----:B------:R-:W-:Y:S01]  /*955c0*/  IMAD.MOV.U32 R25, RZ, RZ, R4 ;  /* 0x000000ffff197224 */ /* 0x000fe200078e0004 */
[----:B--2---:R-:W-:Y:S01]  /*955d0*/  STL [R1+0x3cf0], R27 ;  /* 0x003cf01b01007387 */ /* 0x004fe20000100800 */
[----:B------:R-:W2:Y:S02]  /*955e0*/  LDL.LU R5, [R1+0x3dac] ;  /* 0x003dac0001057983 */ /* 0x000ea40000300800 */
[----:B------:R-:W2:Y:S02]  /*955f0*/  LDL.LU R4, [R1+0x3da8] ;  /* 0x003da80001047983 */ /* 0x000ea40000300800 */
[----:B------:R4:W-:Y:S02]  /*95600*/  STL.64 [R1+0x3d00], R24 ;  /* 0x003d001801007387 */ /* 0x0009e40000100a00 */
[----:B----4-:R-:W-:Y:S02]  /*95610*/  IMAD.MOV.U32 R24, RZ, RZ, R6 ;  /* 0x000000ffff187224 */ /* 0x010fe400078e0006 */
[----:B------:R-:W-:Y:S01]  /*95620*/  IMAD.MOV.U32 R25, RZ, RZ, R7 ;  /* 0x000000ffff197224 */ /* 0x000fe200078e0007 */
[----:B------:R-:W4:Y:S01]  /*95630*/  LDL.LU R6, [R1+0x3da4] ;  /* 0x003da40001067983 */ /* 0x000f220000300800 */
[----:B------:R-:W2:Y:S03]  /*95640*/  LDL.LU R7, [R1+0x3da0] ;  /* 0x003da00001077983 */ /* 0x000ea60000300800 */
[----:B------:R0:W-:Y:S01]  /*95650*/  STL.64 [R1+0x3d18], R24 ;  /* 0x003d181801007387 */ /* 0x0001e20000100a00 */
[----:B------:R-:W-:Y:S02]  /*95660*/  STL.64 [R1+0x3a60], R22 ;  /* 0x003a601601007387 */ /* 0x000fe40000100a00 */
[----:B------:R3:W-:Y:S02]  /*95670*/  STL.64 [R1+0x3a58], R20 ;  /* 0x003a581401007387 */ /* 0x0007e40000100a00 */
[----:B0-----:R-:W-:-:S02]  /*95680*/  IMAD.MOV.U32 R24, RZ, RZ, R11 ;  /* 0x000000ffff187224 */ /* 0x001fc400078e000b */
[----:B------:R-:W-:Y:S02]  /*95690*/  IMAD.MOV.U32 R25, RZ, RZ, R10 ;  /* 0x000000ffff197224 */ /* 0x000fe400078e000a */
[----:B---3--:R-:W-:Y:S02]  /*956a0*/  IMAD.MOV.U32 R20, RZ, RZ, R13 ;  /* 0x000000ffff147224 */ /* 0x008fe400078e000d */
[----:B------:R-:W-:Y:S01]  /*956b0*/  IMAD.MOV.U32 R21, RZ, RZ, R12 ;  /* 0x000000ffff157224 */ /* 0x000fe200078e000c */
[----:B------:R-:W-:Y:S04]  /*956c0*/  STL.64 [R1+0x3d30], R24 ;  /* 0x003d301801007387 */ /* 0x000fe80000100a00 */
[----:B------:R0:W-:Y:S02]  /*956d0*/  STL.64 [R1+0x3cf8], R20 ;  /* 0x003cf81401007387 */ /* 0x0001e40000100a00 */
[----:B0-----:R-:W3:Y:S01]  /*956e0*/  LDL.LU R20, [R1+0x360] ;  /* 0x0003600001147983 */ /* 0x001ee20000300800 */
[----:B------:R-:W3:Y:S02]  /*956f0*/  LDL.LU R21, [R1+0x364] ;  /* 0x0003640001157983 */ /* 0x000ee40000300800 */
[----:B------:R-:W2:Y:S02]  /*95700*/  LDL.LU R22, [R1+0x368] ;  /* 0x0003680001167983 */ /* 0x000ea40000300800 */
[----:B------:R-:W2:Y:S02]  /*95710*/  LDL.LU R23, [R1+0x36c] ;  /* 0x00036c0001177983 */ /* 0x000ea40000300800 */
[----:B------:R-:W-:-:S02]  /*95720*/  IMAD.MOV.U32 R24, RZ, RZ, R9 ;  /* 0x000000ffff187224 */ /* 0x000fc400078e0009 */
[----:B------:R-:W-:-:S05]  /*95730*/  IMAD.MOV.U32 R25, RZ, RZ, R8 ;  /* 0x000000ffff197224 */ /* 0x000fca00078e0008 */
[----:B------:R-:W-:Y:S04]  /*95740*/  STL.64 [R1+0x3d48], R24 ;  /* 0x003d481801007387 */ /* 0x000fe80000100a00 */
[----:B--2---:R-:W-:Y:S01]  /*95750*/  STL.64 [R1+0x3d10], R22 ;  /* 0x003d101601007387 */ /* 0x004fe20000100a00 */
[----:B---3--:R0:W-:Y:S03]  /*95760*/  STL.64 [R1+0x3d08], R20 ;  /* 0x003d081401007387 */ /* 0x0081e60000100a00 */
        /* <DEDUP_REMOVED lines=8> */
[----:B------:R-:W4:Y:S01]  /*957f0*/  LDL.LU R12, [R1+0x3c0] ;  /* 0x0003c000010c7983 */ /* 0x000f220000300800 */
[----:B------:R-:W4:Y:S02]  /*95800*/  LDL.LU R13, [R1+0x3c4] ;  /* 0x0003c400010d7983 */ /* 0x000f240000300800 */
[----:B------:R-:W-:-:S02]  /*95810*/  IMAD.MOV.U32 R24, RZ, RZ, R4 ;  /* 0x000000ffff187224 */ /* 0x000fc400078e0004 */
[----:B------:R-:W-:Y:S01]  /*95820*/  IMAD.MOV.U32 R25, RZ, RZ, R5 ;  /* 0x000000ffff197224 */ /* 0x000fe200078e0005 */
[----:B------:R-:W4:Y:S01]  /*95830*/  LDL.LU R14, [R1+0x3c8] ;  /* 0x0003c800010e7983 */ /* 0x000f220000300800 */
[----:B------:R-:W4:Y:S02]  /*95840*/  LDL.LU R15, [R1+0x3cc] ;  /* 0x0003cc00010f7983 */ /* 0x000f240000300800 */
[----:B------:R-:W4:Y:S02]  /*95850*/  LDL.LU R4, [R1+0x3d9c] ;  /* 0x003d9c0001047983 */ /* 0x000f240000300800 */
[----:B------:R-:W4:Y:S01]  /*95860*/  LDL.LU R5, [R1+0x3d98] ;  /* 0x003d980001057983 */ /* 0x000f220000300800 */
[----:B------:R-:W-:Y:S04]  /*95870*/  STL.64 [R1+0x3d60], R24 ;  /* 0x003d601801007387 */ /* 0x000fe80000100a00 */
        /* <DEDUP_REMOVED lines=25> */
[----:B------:R0:W-:Y:S01]  /*95a10*/  STL.64 [R1+0x3d0], R8 ;  /* 0x0003d00801007387 */ /* 0x0001e20000100a00 */
[----:B------:R1:W-:Y:S03]  /*95a20*/  STL.64 [R1+0x3d8], R10 ;  /* 0x0003d80a01007387 */ /* 0x0003e60000100a00 */
[----:B0-----:R-:W3:Y:S01]  /*95a30*/  LDL.LU.64 R8, [R1+0x3d90] ;  /* 0x003d900001087983 */ /* 0x001ee20000300a00 */
[----:B------:R-:W-:-:S02]  /*95a40*/  IMAD.MOV.U32 R24, RZ, RZ, R7 ;  /* 0x000000ffff187224 */ /* 0x000fc400078e0007 */
[----:B------:R-:W-:Y:S01]  /*95a50*/  IMAD.MOV.U32 R25, RZ, RZ, R6 ;  /* 0x000000ffff197224 */ /* 0x000fe200078e0006 */
[----:B---3--:R-:W-:Y:S01]  /*95a60*/  HMMA.16816.F32 R16, R16, R8, R12 ;  /* 0x000000081010723c */ /* 0x008fe2000000180c */
[----:B------:R-:W3:Y:S01]  /*95a70*/  LDL.LU.64 R14, [R1+0x3d88] ;  /* 0x003d8800010e7983 */ /* 0x000ee20000300a00 */
[----:B------:R-:W2:Y:S11]  /*95a80*/  LDL.LU.64 R12, [R1+0x3d80] ;  /* 0x003d8000010c7983 */ /* 0x000eb60000300a00 */
[----:B------:R-:W-:Y:S11]  /*95a90*/  @!UPT UIADD3 URZ, URZ, URZ, URZ ;  /* 0x0000003f3f3ff290 */ /* 0x000ff6000fffe03f */
[----:B-1----:R-:W-:Y:S02]  /*95aa0*/  IMAD.MOV.U32 R10, RZ, RZ, R16 ;  /* 0x000000ffff0a7224 */ /* 0x002fe400078e0010 */
[----:B------:R-:W-:Y:S02]  /*95ab0*/  IMAD.MOV.U32 R6, RZ, RZ, R18 ;  /* 0x000000ffff067224 */ /* 0x000fe400078e0012 */
[----:B------:R-:W-:Y:S02]  /*95ac0*/  IMAD.MOV.U32 R7, RZ, RZ, R19 ;  /* 0x000000ffff077224 */ /* 0x000fe400078e0013 */
[----:B------:R-:W-:Y:S01]  /*95ad0*/  IMAD.MOV.U32 R11, RZ, RZ, R17 ;  /* 0x000000ffff0b7224 */ /* 0x000fe200078e0011 */
[----:B------:R-:W4:Y:S01]  /*95ae0*/  LDL.LU R16, [R1+0x340] ;  /* 0x0003400001107983 */ /* 0x000f220000300800 */
[----:B------:R-:W4:Y:S02]  /*95af0*/  LDL.LU R17, [R1+0x344] ;  /* 0x0003440001117983 */ /* 0x000f240000300800 */
[----:B------:R-:W4:Y:S02]  /*95b00*/  LDL.LU R18, [R1+0x348] ;  /* 0x0003480001127983 */ /* 0x000f240000300800 */
[----:B------:R-:W4:Y:S01]  /*95b10*/  LDL.LU R19, [R1+0x34c] ;  /* 0x00034c0001137983 */ /* 0x000f220000300800 */
[----:B------:R-:W-:Y:S01]  /*95b20*/  STL.64 [R1+0x3a50], R6 ;  /* 0x003a500601007387 */ /* 0x000fe20000100a00 */
[----:B------:R3:W-:Y:S02]  /*95b30*/  STL.64 [R1+0x3a48], R4 ;  /* 0x003a480401007387 */ /* 0x0007e40000100a00 */
[----:B---3--:R-:W-:-:S02]  /*95b40*/  IMAD.MOV.U32 R4, RZ, RZ, R14 ;  /* 0x000000ffff047224 */ /* 0x008fc400078e000e */
[----:B------:R-:W-:Y:S01]  /*95b50*/  IMAD.MOV.U32 R5, RZ, RZ, R15 ;  /* 0x000000ffff057224 */ /* 0x000fe200078e000f */
[----:B------:R-:W2:Y:S01]  /*95b60*/  LDL.LU R14, [R1+0x3d7c] ;  /* 0x003d7c00010e7983 */ /* 0x000ea20000300800 */
[----:B------:R-:W2:Y:S02]  /*95b70*/  LDL.LU R15, [R1+0x3d78] ;  /* 0x003d7800010f7983 */ /* 0x000ea40000300800 */
[----:B------:R-:W-:Y:S02]  /*95b80*/  STL.64 [R1+0x3a40], R10 ;  /* 0x003a400a01007387 */ /* 0x000fe40000100a00 */
[----:B------:R0:W-:Y:S02]  /*95b90*/  STL.64 [R1+0x3a38], R8 ;  /* 0x003a380801007387 */ /* 0x0001e40000100a00 */
[----:B0-----:R-:W3:Y:S01]  /*95ba0*/  LDL.LU R8, [R1+0x350] ;  /* 0x0003500001087983 */ /* 0x001ee20000300800 */
[----:B------:R-:W3:Y:S02]  /*95bb0*/  LDL.LU R9, [R1+0x354] ;  /* 0x0003540001097983 */ /* 0x000ee40000300800 */
[----:B------:R-:W3:Y:S02]  /*95bc0*/  LDL.LU R10, [R1+0x358] ;  /* 0x00035800010a7983 */ /* 0x000ee40000300800 */
        /* <DEDUP_REMOVED lines=35> */
[----:B0-----:R-:W2:Y:S01]  /*95e00*/  LDL.LU.64 R24, [R1+0x3d00] ;  /* 0x003d000001187983 */ /* 0x001ea20000300a00 */
[C---:B---3--:R-:W-:Y:S08]  /*95e10*/  HMMA.16816.F32 R8, R12.reuse, R4, R8 ;  /* 0x000000040c08723c */ /* 0x048ff00000001808 */
[C---:B--2---:R-:W-:Y:S01]  /*95e20*/  HMMA.16816.F32 R24, R12.reuse, R24, R20 ;  /* 0x000000180c18723c */ /* 0x044fe20000001814 */
        /* <DEDUP_REMOVED lines=11> */
[----:B------:R0:W-:Y:S01]  /*95ee0*/  STL.64 [R1+0x340], R4 ;  /* 0x0003400401007387 */ /* 0x0001e20000100a00 */
[----:B------:R4:W-:Y:S02]  /*95ef0*/  STL.64 [R1+0x348], R6 ;  /* 0x0003480601007387 */ /* 0x0009e40000100a00 */
[----:B------:R-:W3:Y:S02]  /*95f00*/  LDL.LU R9, [R1+0x1d4] ;  /* 0x0001d40001097983 */ /* 0x000ee40000300800 */
[----:B-1----:R-:W3:Y:S01]  /*95f10*/  LDL.LU R10, [R1+0x1d8] ;  /* 0x0001d800010a7983 */ /* 0x002ee20000300800 */
[----:B------:R-:W3:Y:S01]  /*95f20*/  LDL.LU R11, [R1+0x1dc] ;  /* 0x0001dc00010b7983 */ /* 0x000ee20000300800 */
[----:B------:R-:W-:Y:S02]  /*95f30*/  IMAD.MOV.U32 R24, RZ, RZ, R29 ;  /* 0x000000ffff187224 */ /* 0x000fe400078e001d */
[----:B------:R-:W-:Y:S01]  /*95f40*/  IMAD.MOV.U32 R25, RZ, RZ, R2 ;  /* 0x000000ffff197224 */ /* 0x000fe200078e0002 */
[----:B--2---:R-:W1:Y:S04]  /*95f50*/  LDSM.16.MT88.4 R16, [R27+0x21c00] ;  /* 0x021c00001b10783b */ /* 0x004e680000004200 */
[----:B---3--:R-:W-:Y:S01]  /*95f60*/  STL.64 [R1+0x3a80], R10 ;  /* 0x003a800a01007387 */ /* 0x008fe20000100a00 */
[----:B------:R-:W-:Y:S02]  /*95f70*/  STL.64 [R1+0x3a78], R8 ;  /* 0x003a780801007387 */ /* 0x000fe40000100a00 */
[----:B0-----:R-:W2:Y:S02]  /*95f80*/  LDL.LU R4, [R1+0x1e0] ;  /* 0x0001e00001047983 */ /* 0x001ea40000300800 */
[----:B------:R-:W2:Y:S01]  /*95f90*/  LDL.LU R5, [R1+0x1e4] ;  /* 0x0001e40001057983 */ /* 0x000ea20000300800 */
[----:B----4-:R-:W3:Y:S01]  /*95fa0*/  LDL.LU R6, [R1+0x1e8] ;  /* 0x0001e80001067983 */ /* 0x010ee20000300800 */
[----:B------:R-:W3:Y:S03]  /*95fb0*/  LDL.LU R7, [R1+0x1ec] ;  /* 0x0001ec0001077983 */ /* 0x000ee60000300800 */
[----:B---3--:R-:W-:Y:S01]  /*95fc0*/  STL.64 [R1+0x3a90], R6 ;  /* 0x003a900601007387 */ /* 0x008fe20000100a00 */
[----:B--2---:R0:W-:Y:S02]  /*95fd0*/  STL.64 [R1+0x3a88], R4 ;  /* 0x003a880401007387 */ /* 0x0041e40000100a00 */
[----:B------:R-:W2:Y:S02]  /*95fe0*/  LDL.LU R20, [R1+0x1f0] ;  /* 0x0001f00001147983 */ /* 0x000ea40000300800 */
[----:B------:R-:W2:Y:S01]  /*95ff0*/  LDL.LU R21, [R1+0x1f4] ;  /* 0x0001f40001157983 */ /* 0x000ea20000300800 */
[----:B------:R-:W3:Y:S01]  /*96000*/  LDL.LU R22, [R1+0x1f8] ;  /* 0x0001f80001167983 */ /* 0x000ee20000300800 */
[----:B------:R-:W3:Y:S03]  /*96010*/  LDL.LU R23, [R1+0x1fc] ;  /* 0x0001fc0001177983 */ /* 0x000ee60000300800 */
[----:B---3--:R-:W-:Y:S01]  /*96020*/  STL.64 [R1+0x3aa0], R22 ;  /* 0x003aa01601007387 */ /* 0x008fe20000100a00 */
[----:B--2---:R-:W-:Y:S02]  /*96030*/  STL.64 [R1+0x3a98], R20 ;  /* 0x003a981401007387 */ /* 0x004fe40000100a00 */
[----:B------:R-:W2:Y:S02]  /*96040*/  LDL.LU R29, [R1+0x3cec] ;  /* 0x003cec00011d7983 */ /* 0x000ea40000300800 */
[----:B0-----:R-:W-:-:S02]  /*96050*/  IMAD.MOV.U32 R4, RZ, RZ, R3 ;  /* 0x000000ffff047224 */ /* 0x001fc400078e0003 */
[----:B------:R-:W-:Y:S01]  /*96060*/  IMAD.MOV.U32 R5, RZ, RZ, R28 ;  /* 0x000000ffff057224 */ /* 0x000fe200078e001c */
[----:B------:R-:W3:Y:S01]  /*96070*/  LDL.LU R2, [R1+0x3ce8] ;  /* 0x003ce80001027983 */ /* 0x000ee20000300800 */
[----:B------:R0:W-:Y:S02]  /*96080*/  STL.64 [R1+0x3aa8], R24 ;  /* 0x003aa81801007387 */ /* 0x0001e40000100a00 */
[----:B------:R-:W4:Y:S02]  /*96090*/  LDL.LU R3, [R1+0x3ce4] ;  /* 0x003ce40001037983 */ /* 0x000f240000300800 */
[----:B------:R-:W3:Y:S01]  /*960a0*/  LDL.LU R28, [R1+0x3ce0] ;  /* 0x003ce000011c7983 */ /* 0x000ee20000300800 */
[----:B------:R1:W-:Y:S01]  /*960b0*/  STL.64 [R1+0x3ab0], R4 ;  /* 0x003ab00401007387 */ /* 0x0003e20000100a00 */
[----:B0-----:R-:W-:-:S03]  /*960c0*/  IMAD.MOV.U32 R24, RZ, RZ, R0 ;  /* 0x000000ffff187224 */ /* 0x001fc600078e0000 */
[----:B------:R-:W3:Y:S01]  /*960d0*/  LDL.LU R0, [R1+0x3cdc] ;  /* 0x003cdc0001007983 */ /* 0x000ee20000300800 */
[----:B--2---:R-:W-:-:S03]  /*960e0*/  IMAD.MOV.U32 R25, RZ, RZ, R29 ;  /* 0x000000ffff197224 */ /* 0x004fc600078e001d */
[----:B------:R-:W2:Y:S02]  /*960f0*/  LDL.LU R29, [R1+0x3cd8] ;  /* 0x003cd800011d7983 */ /* 0x000ea40000300800 */
[----:B------:R4:W-:Y:S02]  /*96100*/  STL.64 [R1+0x3ab8], R24 ;  /* 0x003ab81801007387 */ /* 0x0009e40000100a00 */
[----:B-1----:R-:W2:Y:S02]  /*96110*/  LDL.LU R4, [R1+0x220] ;  /* 0x0002200001047983 */ /* 0x002ea40000300800 */
[----:B------:R-:W2:Y:S01]  /*96120*/  LDL.LU R5, [R1+0x224] ;  /* 0x0002240001057983 */ /* 0x000ea20000300800 */
[----:B------:R-:W2:Y:S01]  /*96130*/  LDL.LU R6, [R1+0x228] ;  /* 0x0002280001067983 */ /* 0x000ea20000300800 */
[----:B------:R-:W2:Y:S02]  /*96140*/  LDL.LU R7, [R1+0x22c] ;  /* 0x00022c0001077983 */ /* 0x000ea40000300800 */
[----:B----4-:R-:W-:-:S02]  /*96150*/  IMAD.MOV.U32 R24, RZ, RZ, R3 ;  /* 0x000000ffff187224 */ /* 0x010fc400078e0003 */
[----:B---3--:R-:W-:Y:S01]  /*96160*/  IMAD.MOV.U32 R25, RZ, RZ, R2 ;  /* 0x000000ffff197224 */ /* 0x008fe200078e0002 */
[----:B--2---:R-:W-:Y:S01]  /*96170*/  STL.64 [R1+0x3ac8], R6 ;  /* 0x003ac80601007387 */ /* 0x004fe20000100a00 */
[----:B------:R-:W-:Y:S02]  /*96180*/  STL.64 [R1+0x3ac0], R4 ;  /* 0x003ac00401007387 */ /* 0x000fe40000100a00 */
[----:B------:R-:W2:Y:S02]  /*96190*/  LDL.LU R3, [R1+0x3cd4] ;  /* 0x003cd40001037983 */ /* 0x000ea40000300800 */
[----:B------:R-:W3:Y:S01]  /*961a0*/  LDL.LU R2, [R1+0x3cd0] ;  /* 0x003cd00001027983 */ /* 0x000ee20000300800 */
[----:B------:R0:W-:Y:S02]  /*961b0*/  STL.64 [R1+0x3ad0], R24 ;  /* 0x003ad01801007387 */ /* 0x0001e40000100a00 */
[----:B0-----:R-:W-:Y:S02]  /*961c0*/  IMAD.MOV.U32 R24, RZ, RZ, R0 ;  /* 0x000000ffff187224 */ /* 0x001fe400078e0000 */
[----:B------:R-:W-:Y:S01]  /*961d0*/  IMAD.MOV.U32 R25, RZ, RZ, R28 ;  /* 0x000000ffff197224 */ /* 0x000fe200078e001c */
[----:B------:R-:W4:Y:S01]  /*961e0*/  LDL.LU R0, [R1+0x3ccc] ;  /* 0x003ccc0001007983 */ /* 0x000f220000300800 */
[----:B------:R-:W3:Y:S03]  /*961f0*/  LDL.LU R28, [R1+0x3cc8] ;  /* 0x003cc800011c7983 */ /* 0x000ee60000300800 */
[----:B------:R0:W-:Y:S01]  /*96200*/  STL.64 [R1+0x3ae8], R24 ;  /* 0x003ae81801007387 */ /* 0x0001e20000100a00 */
[----:B------:R-:W3:Y:S02]  /*96210*/  LDL.LU R4, [R1+0x230] ;  /* 0x0002300001047983 */ /* 0x000ee40000300800 */
[----:B------:R-:W3:Y:S02]  /*96220*/  LDL.LU R5, [R1+0x234] ;  /* 0x0002340001057983 */ /* 0x000ee40000300800 */
[----:B------:R-:W3:Y:S01]  /*96230*/  LDL.LU R6, [R1+0x238] ;  /* 0x0002380001067983 */ /* 0x000ee20000300800 */
[----:B------:R-:W3:Y:S01]  /*96240*/  LDL.LU R7, [R1+0x23c] ;  /* 0x00023c0001077983 */ /* 0x000ee20000300800 */
[----:B0-----:R-:W-:-:S02]  /*96250*/  IMAD.MOV.U32 R25, RZ, RZ, R29 ;  /* 0x000000ffff197224 */ /* 0x001fc400078e001d */
[----:B--2---:R-:W-:Y:S02]  /*96260*/  IMAD.MOV.U32 R24, RZ, RZ, R3 ;  /* 0x000000ffff187224 */ /* 0x004fe400078e0003 */
[----:B------:R-:W2:Y:S01]  /*96270*/  LDL.LU R3, [R1+0x3cc4] ;  /* 0x003cc40001037983 */ /* 0x000ea20000300800 */
[----:B------:R-:W2:Y:S02]  /*96280*/  LDL.LU R29, [R1+0x3cc0] ;  /* 0x003cc000011d7983 */ /* 0x000ea40000300800 */
[----:B------:R-:W-:Y:S01]  /*96290*/  STL.64 [R1+0x3b00], R24 ;  /* 0x003b001801007387 */ /* 0x000fe20000100a00 */
[----:B---3--:R-:W-:Y:S01]  /*962a0*/  STL.64 [R1+0x3ae0], R6 ;  /* 0x003ae00601007387 */ /* 0x008fe20000100a00 */
[----:B------:R0:W-:Y:S03]  /*962b0*/  STL.64 [R1+0x3ad8], R4 ;  /* 0x003ad80401007387 */ /* 0x0001e60000100a00 */
[----:B0-----:R-:W3:Y:S01]  /*962c0*/  LDL.LU R4, [R1+0x240] ;  /* 0x0002400001047983 */ /* 0x001ee20000300800 */
[----:B------:R-:W3:Y:S02]  /*962d0*/  LDL.LU R5, [R1+0x244] ;  /* 0x0002440001057983 */ /* 0x000ee40000300800 */
[----:B------:R-:W2:Y:S02]  /*962e0*/  LDL.LU R6, [R1+0x248] ;  /* 0x0002480001067983 */ /* 0x000ea40000300800 */
[----:B------:R-:W2:Y:S02]  /*962f0*/  LDL.LU R7, [R1+0x24c] ;  /* 0x00024c0001077983 */ /* 0x000ea40000300800 */
[----:B----4-:R-:W-:-:S02]  /*96300*/  IMAD.MOV.U32 R24, RZ, RZ, R0 ;  /* 0x000000ffff187224 */ /* 0x010fc400078e0000 */
        /* <DEDUP_REMOVED lines=166> */
[----:B------:R-:W-:Y:S01]  /*96d70*/  STL.64 [R1+0x3a30], R18 ;  /* 0x003a301201007387 */ /* 0x000fe20000100a00 */
[----:B------:R-:W-:Y:S01]  /*96d80*/  STL.64 [R1+0x3a28], R16 ;  /* 0x003a281001007387 */ /* 0x000fe20000100a00 */
        /* <DEDUP_REMOVED lines=105> */
[----:B--2---:R-:W-:Y:S02]  /*97420*/  HMMA.16816.F32 R24, R12, R24, R4 ;  /* 0x000000180c18723c */ /* 0x004fe40000001804 */
[----:B------:R-:W2:Y:S01]  /*97430*/  LDL.LU.64 R6, [R1+0x3ae0] ;  /* 0x003ae00001067983 */ /* 0x000ea20000300a00 */
[----:B------:R-:W2:Y:S11]  /*97440*/  LDL.LU.64 R4, [R1+0x3ad8] ;  /* 0x003ad80001047983 */ /* 0x000eb60000300a00 */
[----:B------:R-:W-:Y:S09]  /*97450*/  @!UPT UIADD3 URZ, URZ, URZ, URZ ;  /* 0x0000003f3f3ff290 */ /* 0x000ff2000fffe03f */
[----:B------:R0:W-:Y:S01]  /*97460*/  STL.64 [R1+0x240], R24 ;  /* 0x0002401801007387 */ /* 0x0001e20000100a00 */
[----:B------:R2:W-:Y:S03]  /*97470*/  STL [R1+0x248], R26 ;  /* 0x0002481a01007387 */ /* 0x0005e60000100800 */
[----:B0-----:R-:W2:Y:S01]  /*97480*/  LDL.LU.64 R24, [R1+0x3ad0] ;  /* 0x003ad00001187983 */ /* 0x001ea20000300a00 */
[----:B----4-:R-:W-:Y:S02]  /*97490*/  IMAD.MOV.U32 R16, RZ, RZ, R28 ;  /* 0x000000ffff107224 */ /* 0x010fe400078e001c */
[----:B------:R-:W-:-:S05]  /*974a0*/  IMAD.MOV.U32 R28, RZ, RZ, R27 ;  /* 0x000000ffff1c7224 */ /* 0x000fca00078e001b */
[----:B------:R-:W-:Y:S01]  /*974b0*/  STL [R1+0x3648], R28 ;  /* 0x0036481c01007387 */ /* 0x000fe20000100800 */
[C---:B--2---:R-:W-:Y:S03]  /*974c0*/  HMMA.16816.F32 R24, R12.reuse, R24, R4 ;  /* 0x000000180c18723c */ /* 0x044fe60000001804 */
[----:B------:R-:W2:Y:S01]  /*974d0*/  LDL.LU.64 R6, [R1+0x3ac8] ;  /* 0x003ac80001067983 */ /* 0x000ea20000300a00 */
[----:B------:R-:W2:Y:S11]  /*974e0*/  LDL.LU.64 R4, [R1+0x3ac0] ;  /* 0x003ac00001047983 */ /* 0x000eb60000300a00 */
[----:B------:R-:W-:Y:S08]  /*974f0*/  @!UPT UIADD3 URZ, URZ, URZ, URZ ;  /* 0x0000003f3f3ff290 */ /* 0x000ff0000fffe03f */
[----:B------:R0:W-:Y:S01]  /*97500*/  STL.64 [R1+0x230], R24 ;  /* 0x0002301801007387 */ /* 0x0001e20000100a00 */
[----:B------:R2:W-:Y:S03]  /*97510*/  STL.64 [R1+0x238], R26 ;  /* 0x0002381a01007387 */ /* 0x0005e60000100a00 */
[----:B0-----:R-:W2:Y:S02]  /*97520*/  LDL.LU.64 R24, [R1+0x3ab8] ;  /* 0x003ab80001187983 */ /* 0x001ea40000300a00 */
[----:B--2---:R-:W-:Y:S02]  /*97530*/  HMMA.16816.F32 R24, R12, R24, R4 ;  /* 0x000000180c18723c */ /* 0x004fe40000001804 */
[----:B------:R-:W3:Y:S11]  /*97540*/  LDL.LU.64 R4, [R1+0x3ab0] ;  /* 0x003ab00001047983 */ /* 0x000ef60000300a00 */
[----:B------:R-:W-:Y:S10]  /*97550*/  @!UPT UIADD3 URZ, URZ, URZ, URZ ;  /* 0x0000003f3f3ff290 */ /* 0x000ff4000fffe03f */
[----:B------:R0:W-:Y:S01]  /*97560*/  STL.64 [R1+0x220], R24 ;  /* 0x0002201801007387 */ /* 0x0001e20000100a00 */
[----:B------:R-:W-:Y:S03]  /*97570*/  STL [R1+0x228], R26 ;  /* 0x0002281a01007387 */ /* 0x000fe60000100800 */
[----:B0-----:R-:W2:Y:S01]  /*97580*/  LDL.LU.64 R24, [R1+0x3aa8] ;  /* 0x003aa80001187983 */ /* 0x001ea20000300a00 */
[----:B------:R-:W-:-:S05]  /*97590*/  IMAD.MOV.U32 R28, RZ, RZ, R27 ;  /* 0x000000ffff1c7224 */ /* 0x000fca00078e001b */
[----:B------:R0:W-:Y:S04]  /*975a0*/  STL [R1+0x364c], R28 ;  /* 0x00364c1c01007387 */ /* 0x0001e80000100800 */
[----:B0-----:R-:W4:Y:S01]  /*975b0*/  LDL R28, [R1+0xd2c] ;  /* 0x000d2c00011c7983 */ /* 0x001f220000100800 */
[C---:B---3--:R-:W-:Y:S03]  /*975c0*/  HMMA.16816.F32 R4, R12.reuse, R4, R20 ;  /* 0x000000040c04723c */ /* 0x048fe60000001814 */
[----:B------:R-:W3:Y:S01]  /*975d0*/  LDL.LU.64 R22, [R1+0x3aa0] ;  /* 0x003aa00001167983 */ /* 0x000ee20000300a00 */
[----:B------:R-:W3:Y:S04]  /*975e0*/  LDL.LU.64 R20, [R1+0x3a98] ;  /* 0x003a980001147983 */ /* 0x000ee80000300a00 */
[C---:B--2---:R-:W-:Y:S11]  /*975f0*/  HMMA.16816.F32 R24, R12.reuse, R24, R8 ;  /* 0x000000180c18723c */ /* 0x044ff60000001808 */
[----:B------:R-:W-:Y:S04]  /*97600*/  @!UPT UIADD3 URZ, URZ, URZ, URZ ;  /* 0x0000003f3f3ff290 */ /* 0x000fe8000fffe03f */
[----:B------:R-:W-:Y:S01]  /*97610*/  STL.64 [R1+0x210], R4 ;  /* 0x0002100401007387 */ /* 0x000fe20000100a00 */
[----:B------:R0:W-:Y:S03]  /*97620*/  STL.64 [R1+0x218], R6 ;  /* 0x0002180601007387 */ /* 0x0001e60000100a00 */
[----:B0-----:R-:W2:Y:S01]  /*97630*/  LDL.LU.64 R6, [R1+0x3a90] ;  /* 0x003a900001067983 */ /* 0x001ea20000300a00 */
[----:B------:R-:W2:Y:S02]  /*97640*/  LDL.LU.64 R4, [R1+0x3a88] ;  /* 0x003a880001047983 */ /* 0x000ea40000300a00 */
[----:B------:R-:W2:Y:S02]  /*97650*/  LDL.LU.64 R10, [R1+0x3a80] ;  /* 0x003a8000010a7983 */ /* 0x000ea40000300a00 */
[----:B------:R-:W2:Y:S01]  /*97660*/  LDL.LU.64 R8, [R1+0x3a78] ;  /* 0x003a780001087983 */ /* 0x000ea20000300a00 */
        /* <DEDUP_REMOVED lines=12> */
[----:B0-----:R-:W2:Y:S01]  /*97730*/  LDL.LU.64 R26, [R1+0x1b8] ;  /* 0x0001b800011a7983 */ /* 0x001ea20000300a00 */
[C---:B---3--:R-:W-:Y:S11]  /*97740*/  HMMA.16816.F32 R4, R12.reuse, R20, R4 ;  /* 0x000000140c04723c */ /* 0x048ff60000001804 */
[----:B------:R-:W-:Y:S11]  /*97750*/  @!UPT UIADD3 URZ, URZ, URZ, URZ ;  /* 0x0000003f3f3ff290 */ /* 0x000ff6000fffe03f */
[----:B------:R-:W-:Y:S01]  /*97760*/  @!UPT UIADD3 URZ, URZ, URZ, URZ ;  /* 0x0000003f3f3ff290 */ /* 0x000fe2000fffe03f */
[----:B------:R-:W-:Y:S01]  /*97770*/  STL.64 [R1+0x1e0], R4 ;  /* 0x0001e00401007387 */ /* 0x000fe20000100a00 */
[----:B------:R0:W-:Y:S03]  /*97780*/  STL.64 [R1+0x1e8], R6 ;  /* 0x0001e80601007387 */ /* 0x0001e60000100a00 */
[----:B0-----:R-:W3:Y:S01]  /*97790*/  LDL.LU.64 R6, [R1+0x3a50] ;  /* 0x003a500001067983 */ /* 0x001ee20000300a00 */
[----:B------:R-:W2:Y:S02]  /*977a0*/  LDL.LU.64 R4, [R1+0x3a48] ;  /* 0x003a480001047983 */ /* 0x000ea40000300a00 */
        /* <DEDUP_REMOVED lines=9> */
[----:B------:R-:W-:-:S07]  /*97840*/  IMAD.MOV.U32 R19, RZ, RZ, R0 ;  /* 0x000000ffff137224 */ /* 0x000fce00078e0000 */
[----:B--2---:R-:W-:Y:S01]  /*97850*/  HMMA.16816.F32 R12, R12, R8, R16 ;  /* 0x000000080c0c723c */ /* 0x004fe20000001810 */
[----:B------:R-:W2:Y:S01]  /*97860*/  LDL.LU.64 R18, [R1+0x3a30] ;  /* 0x003a300001127983 */ /* 0x000ea20000300a00 */
[----:B------:R-:W2:Y:S11]  /*97870*/  LDL.LU.64 R16, [R1+0x3a28] ;  /* 0x003a280001107983 */ /* 0x000eb60000300a00 */
[----:B------:R-:W-:Y:S10]  /*97880*/  @!UPT UIADD3 URZ, URZ, URZ, URZ ;  /* 0x0000003f3f3ff290 */ /* 0x000ff4000fffe03f */
[----:B------:R-:W-:Y:S01]  /*97890*/  STL [R1+0x1c0], R12 ;  /* 0x0001c00c01007387 */ /* 0x000fe20000100800 */
[----:B------:R0:W-:Y:S02]  /*978a0*/  STL.64 [R1+0x3990], R10 ;  /* 0x0039900a01007387 */ /* 0x0001e40000100a00 */
[----:B------:R-:W2:Y:S02]  /*978b0*/  LDL.LU R8, [R1+0x5b0] ;  /* 0x0005b00001087983 */ /* 0x000ea40000300800 */
[----:B------:R-:W2:Y:S01]  /*978c0*/  LDL.LU R9, [R1+0x5b4] ;  /* 0x0005b40001097983 */ /* 0x000ea20000300800 */
[----:B0-----:R-:W2:Y:S01]  /*978d0*/  LDL.LU R10, [R1+0x5b8] ;  /* 0x0005b800010a7983 */ /* 0x001ea20000300800 */
[----:B------:R-:W2:Y:S02]  /*978e0*/  LDL.LU R11, [R1+0x5bc] ;  /* 0x0005bc00010b7983 */ /* 0x000ea40000300800 */
[----:B------:R-:W-:Y:S02]  /*978f0*/  IMAD.MOV.U32 R2, RZ, RZ, R13 ;  /* 0x000000ffff027224 */ /* 0x000fe400078e000d */
[----:B------:R-:W-:-:S02]  /*97900*/  IMAD.MOV.U32 R3, RZ, RZ, R14 ;  /* 0x000000ffff037224 */ /* 0x000fc400078e000e */
[----:B------:R-:W-:Y:S02]  /*97910*/  IMAD.MOV.U32 R0, RZ, RZ, R15 ;  /* 0x000000ffff007224 */ /* 0x000fe400078e000f */
[----:B----4-:R-:W0:Y:S04]  /*97920*/  LDSM.16.MT88.4 R12, [R28+0x21c00] ;  /* 0x021c00001c0c783b */ /* 0x010e280000004200 */
[----:B------:R-:W-:Y:S01]  /*97930*/  STL [R1+0x3658], R0 ;  /* 0x0036580001007387 */ /* 0x000fe20000100800 */
[----:B------:R-:W-:Y:S02]  /*97940*/  STL [R1+0x3654], R3 ;  /* 0x0036540301007387 */ /* 0x000fe40000100800 */
[----:B------:R-:W-:Y:S02]  /*97950*/  STL [R1+0x3650], R2 ;  /* 0x0036500201007387 */ /* 0x000fe40000100800 */
[----:B------:R-:W-:-:S02]  /*97960*/  IMAD.MOV.U32 R5, RZ, RZ, R26 ;  /* 0x000000ffff057224 */ /* 0x000fc400078e001a */
[----:B------:R-:W-:Y:S01]  /*97970*/  IMAD.MOV.U32 R4, RZ, RZ, R27 ;  /* 0x000000ffff047224 */ /* 0x000fe200078e001b */
[----:B0-----:R0:W-:Y:S01]  /*97980*/  STL [R1+0x37e4], R12 ;  /* 0x0037e40c01007387 */ /* 0x0011e20000100800 */
[----:B------:R1:W-:Y:S02]  /*97990*/  STL [R1+0x37e0], R13 ;  /* 0x0037e00d01007387 */ /* 0x0003e40000100800 */
[----:B------:R4:W-:Y:S02]  /*979a0*/  STL [R1+0x37dc], R14 ;  /* 0x0037dc0e01007387 */ /* 0x0009e40000100800 */
[----:B------:R3:W-:Y:S01]  /*979b0*/  STL [R1+0x37d8], R15 ;  /* 0x0037d80f01007387 */ /* 0x0007e20000100800 */
[----:B0-----:R-:W2:Y:S01]  /*979c0*/  LDL.LU R12, [R1+0x5a0] ;  /* 0x0005a000010c7983 */ /* 0x001ea20000300800 */
[----:B-1----:R-:W2:Y:S02]  /*979d0*/  LDL.LU R13, [R1+0x5a4] ;  /* 0x0005a400010d7983 */ /* 0x002ea40000300800 */
[----:B----4-:R-:W4:Y:S02]  /*979e0*/  LDL.LU R14, [R1+0x5a8] ;  /* 0x0005a800010e7983 */ /* 0x010f240000300800 */
[----:B---3--:R-:W4:Y:S01]  /*979f0*/  LDL.LU R15, [R1+0x5ac] ;  /* 0x0005ac00010f7983 */ /* 0x008f220000300800 */
[----:B--2---:R-:W-:Y:S01]  /*97a00*/  HMMA.16816.F32 R8, R16, R26, R8 ;  /* 0x0000001a1008723c */ /* 0x004fe20000001808 */
[----:B------:R-:W2:Y:S11]  /*97a10*/  LDL.LU.64 R26, [R1+0x3a20] ;  /* 0x003a2000011a7983 */ /* 0x000eb60000300a00 */
[----:B------:R-:W-:Y:S11]  /*97a20*/  @!UPT UIADD3 URZ, URZ, URZ, URZ ;  /* 0x0000003f3f3ff290 */ /* 0x000ff6000fffe03f */
[----:B------:R-:W-:Y:S01]  /*97a30*/  STL.64 [R1+0x5b0], R8 ;  /* 0x0005b00801007387 */ /* 0x000fe20000100a00 */
[----:B------:R0:W-:Y:S03]  /*97a40*/  STL.64 [R1+0x5b8], R10 ;  /* 0x0005b80a01007387 */ /* 0x0001e60000100a00 */
[----:B0-----:R-:W3:Y:S04]  /*97a50*/  LDL.LU.64 R10, [R1+0x158] ;  /* 0x00015800010a7983 */ /* 0x001ee80000300a00 */
[----:B---3--:R0:W-:Y:S04]  /*97a60*/  STL.64 [R1+0x39d8], R10 ;  /* 0x0039d80a01007387 */ /* 0x0081e80000100a00 */
[----:B0-----:R-:W3:Y:S04]  /*97a70*/  LDL.LU.64 R10, [R1+0x178] ;  /* 0x00017800010a7983 */ /* 0x001ee80000300a00 */
[----:B---3--:R0:W-:Y:S04]  /*97a80*/  STL.64 [R1+0x39e0], R10 ;  /* 0x0039e00a01007387 */ /* 0x0081e80000100a00 */
[----:B0-----:R-:W3:Y:S01]  /*97a90*/  LDL.LU.64 R10, [R1+0x188] ;  /* 0x00018800010a7983 */ /* 0x001ee20000300a00 */
[----:B------:R-:W-:-:S02]  /*97aa0*/  IMAD.MOV.U32 R24, RZ, RZ, R8 ;  /* 0x000000ffff187224 */ /* 0x000fc400078e0008 */
[----:B------:R-:W-:Y:S01]  /*97ab0*/  IMAD.MOV.U32 R20, RZ, RZ, R9 ;  /* 0x000000ffff147224 */ /* 0x000fe200078e0009 */
[----:B---3--:R0:W-:Y:S01]  /*97ac0*/  STL.64 [R1+0x39f0], R10 ;  /* 0x0039f00a01007387 */ /* 0x0081e20000100a00 */
[----:B------:R-:W3:Y:S02]  /*97ad0*/  LDL.LU R8, [R1+0x590] ;  /* 0x0005900001087983 */ /* 0x000ee40000300800 */
[----:B------:R-:W3:Y:S01]  /*97ae0*/  LDL.LU R9, [R1+0x594] ;  /* 0x0005940001097983 */ /* 0x000ee20000300800 */
[----:B0-----:R-:W2:Y:S01]  /*97af0*/  LDL.LU R10, [R1+0x598] ;  /* 0x00059800010a7983 */ /* 0x001ea20000300800 */
[----:B------:R-:W2:Y:S03]  /*97b00*/  LDL.LU R11, [R1+0x59c] ;  /* 0x00059c00010b7983 */ /* 0x000ea60000300800 */
[----:B--2---:R-:W-:Y:S01]  /*97b10*/  STL.64 [R1+0x3a10], R10 ;  /* 0x003a100a01007387 */ /* 0x004fe20000100a00 */
[----:B---3--:R-:W-:Y:S02]  /*97b20*/  STL.64 [R1+0x3a08], R8 ;  /* 0x003a080801007387 */ /* 0x008fe40000100a00 */
[----:B------:R0:W-:Y:S02]  /*97b30*/  STL [R1+0x37ec], R4 ;  /* 0x0037ec0401007387 */ /* 0x0001e40000100800 */
[----:B------:R1:W-:Y:S01]  /*97b40*/  STL [R1+0x37e8], R5 ;  /* 0x0037e80501007387 */ /* 0x0003e20000100800 */
[----:B------:R2:W-:Y:S04]  /*97b50*/  STL.64 [R1+0x39e8], R6 ;  /* 0x0039e80601007387 */ /* 0x0005e80000100a00 */
[----:B0-----:R-:W3:Y:S01]  /*97b60*/  LDL.LU R4, [R1+0x580] ;  /* 0x0005800001047983 */ /* 0x001ee20000300800 */
[----:B-1----:R-:W3:Y:S03]  /*97b70*/  LDL.LU R5, [R1+0x584] ;  /* 0x0005840001057983 */ /* 0x002ee60000300800 */
[----:B--2---:R-:W2:Y:S01]  /*97b80*/  LDL.LU R6, [R1+0x588] ;  /* 0x0005880001067983 */ /* 0x004ea20000300800 */
[----:B------:R-:W-:-:S05]  /*97b90*/  IMAD.MOV.U32 R7, RZ, RZ, R29 ;  /* 0x000000ffff077224 */ /* 0x000fca00078e001d */
[----:B--2---:R0:W-:Y:S01]  /*97ba0*/  STL.64 [R1+0x3a00], R6 ;  /* 0x003a000601007387 */ /* 0x0041e20000100a00 */
[----:B---3--:R-:W-:Y:S03]  /*97bb0*/  STL.64 [R1+0x39f8], R4 ;  /* 0x0039f80401007387 */ /* 0x008fe60000100a00 */
[----:B0-----:R-:W2:Y:S04]  /*97bc0*/  LDL.LU.64 R6, [R1+0x198] ;  /* 0x0001980001067983 */ /* 0x001ea80000300a00 */
[----:B--2---:R0:W-:Y:S04]  /*97bd0*/  STL.64 [R1+0x3a18], R6 ;  /* 0x003a180601007387 */ /* 0x0041e80000100a00 */
[----:B0-----:R-:W4:Y:S01]  /*97be0*/  LDL.LU.64 R6, [R1+0x1a8] ;  /* 0x0001a80001067983 */ /* 0x001f220000300a00 */
[----:B------:R-:W-:Y:S02]  /*97bf0*/  STL [R1+0x34d0], R24 ;  /* 0x0034d01801007387 */ /* 0x000fe40000100800 */
[----:B------:R-:W-:Y:S01]  /*97c00*/  STL [R1+0x34cc], R20 ;  /* 0x0034cc1401007387 */ /* 0x000fe20000100800 */
[----:B----4-:R-:W-:Y:S07]  /*97c10*/  HMMA.16816.F32 R8, R16, R6, R12 ;  /* 0x000000061008723c */ /* 0x010fee000000180c */
[----:B------:R-:W-:-:S02]  /*97c20*/  IMAD.MOV.U32 R14, RZ, RZ, R6 ;  /* 0x000000ffff0e7224 */ /* 0x000fc400078e0006 */
[----:B------:R-:W-:Y:S02]  /*97c30*/  IMAD.MOV.U32 R15, RZ, RZ, R7 ;  /* 0x000000ffff0f7224 */ /* 0x000fe400078e0007 */
[----:B------:R-:W2:Y:S11]  /*97c40*/  LDL.LU.64 R6, [R1+0x3a18] ;  /* 0x003a180001067983 */ /* 0x000eb60000300a00 */
[----:B------:R-:W-:Y:S01]  /*97c50*/  @!UPT UIADD3 URZ, URZ, URZ, URZ ;  /* 0x0000003f3f3ff290 */ /* 0x000fe2000fffe03f */
[----:B------:R-:W-:Y:S01]  /*97c60*/  STL.64 [R1+0x5a0], R8 ;  /* 0x0005a00801007387 */ /* 0x000fe20000100a00 */
[----:B------:R0:W-:Y:S02]  /*97c70*/  STL.64 [R1+0x5a8], R10 ;  /* 0x0005a80a01007387 */ /* 0x0001e40000100a00 */
[----:B------:R-:W-:Y:S01]  /*97c80*/  IMAD.MOV.U32 R29, RZ, RZ, R8 ;  /* 0x000000ffff1d7224 */ /* 0x000fe200078e0008 */
[----:B0-----:R-:W3:Y:S01]  /*97c90*/  LDL.LU.64 R10, [R1+0x3a10] ;  /* 0x003a1000010a7983 */ /* 0x001ee20000300a00 */
[----:B------:R-:W3:Y:S02]  /*97ca0*/  LDL.LU.64 R8, [R1+0x3a08] ;  /* 0x003a080001087983 */ /* 0x000ee40000300a00 */
[----:B------:R-:W-:Y:S02]  /*97cb0*/  STL [R1+0x37f4], R15 ;  /* 0x0037f40f01007387 */ /* 0x000fe40000100800 */
[----:B------:R-:W-:Y:S01]  /*97cc0*/  STL [R1+0x37f0], R14 ;  /* 0x0037f00e01007387 */ /* 0x000fe20000100800 */
[----:B------:R-:W-:Y:S01]  /*97cd0*/  STL [R1+0x34d4], R29 ;  /* 0x0034d41d01007387 */ /* 0x000fe20000100800 */
[----:B--2---:R-:W-:-:S02]  /*97ce0*/  IMAD.MOV.U32 R12, RZ, RZ, R6 ;  /* 0x000000ffff0c7224 */ /* 0x004fc400078e0006 */
[----:B------:R-:W-:Y:S01]  /*97cf0*/  IMAD.MOV.U32 R13, RZ, RZ, R7 ;  /* 0x000000ffff0d7224 */ /* 0x000fe200078e0007 */
[C---:B---3--:R-:W-:Y:S01]  /*97d00*/  HMMA.16816.F32 R8, R16.reuse, R6, R8 ;  /* 0x000000061008723c */ /* 0x048fe20000001808 */
[----:B------:R-:W2:Y:S01]  /*97d10*/  LDL.LU.64 R6, [R1+0x3a00] ;  /* 0x003a000001067983 */ /* 0x000ea20000300a00 */
[----:B------:R-:W2:Y:S11]  /*97d20*/  LDL.LU.64 R4, [R1+0x39f8] ;  /* 0x0039f80001047983 */ /* 0x000eb60000300a00 */
[----:B------:R-:W-:Y:S10]  /*97d30*/  @!UPT UIADD3 URZ, URZ, URZ, URZ ;  /* 0x0000003f3f3ff290 */ /* 0x000ff4000fffe03f */
[----:B------:R-:W-:Y:S01]  /*97d40*/  STL.64 [R1+0x590], R8 ;  /* 0x0005900801007387 */ /* 0x000fe20000100a00 */
[----:B------:R0:W-:Y:S03]  /*97d50*/  STL.64 [R1+0x598], R10 ;  /* 0x0005980a01007387 */ /* 0x0001e60000100a00 */
[----:B0-----:R-:W2:Y:S01]  /*97d60*/  LDL.LU.64 R10, [R1+0x39f0] ;  /* 0x0039f000010a7983 */ /* 0x001ea20000300a00 */
[----:B------:R-:W-:Y:S02]  /*97d70*/  STL [R1+0x37fc], R13 ;  /* 0x0037fc0d01007387 */ /* 0x000fe40000100800 */
[----:B------:R-:W-:Y:S02]  /*97d80*/  IMAD.MOV.U32 R25, RZ, RZ, R8 ;  /* 0x000000ffff197224 */ /* 0x000fe400078e0008 */
[----:B------:R0:W-:Y:S02]  /*97d90*/  STL [R1+0x37f8], R12 ;  /* 0x0037f80c01007387 */ /* 0x0001e40000100800 */
[----:B------:R-:W-:Y:S01]  /*97da0*/  IMAD.MOV.U32 R21, RZ, RZ, R9 ;  /* 0x000000ffff157224 */ /* 0x000fe200078e0009 */
[----:B0-----:R-:W3:Y:S01]  /*97db0*/  LDL.LU R12, [R1+0x570] ;  /* 0x00057000010c7983 */ /* 0x001ee20000300800 */
[----:B------:R-:W3:Y:S02]  /*97dc0*/  LDL.LU R13, [R1+0x574] ;  /* 0x00057400010d7983 */ /* 0x000ee40000300800 */
[----:B------:R-:W3:Y:S02]  /*97dd0*/  LDL.LU R14, [R1+0x578] ;  /* 0x00057800010e7983 */ /* 0x000ee40000300800 */
[----:B------:R-:W3:Y:S01]  /*97de0*/  LDL.LU R15, [R1+0x57c] ;  /* 0x00057c00010f7983 */ /* 0x000ee20000300800 */
[----:B------:R0:W-:Y:S01]  /*97df0*/  STL [R1+0x34dc], R25 ;  /* 0x0034dc1901007387 */ /* 0x0001e20000100800 */
[----:B------:R1:W-:Y:S02]  /*97e00*/  STL.64 [R1+0x3978], R26 ;  /* 0x0039781a01007387 */ /* 0x0003e40000100a00 */
[----:B------:R-:W4:Y:S01]  /*97e10*/  LDL.LU R24, [R1+0x550] ;  /* 0x0005500001187983 */ /* 0x000f220000300800 */
[----:B0-----:R-:W4:Y:S01]  /*97e20*/  LDL.LU R25, [R1+0x554] ;  /* 0x0005540001197983 */ /* 0x001f220000300800 */
[----:B-1----:R-:W4:Y:S02]  /*97e30*/  LDL.LU R26, [R1+0x558] ;  /* 0x00055800011a7983 */ /* 0x002f240000300800 */
[----:B------:R-:W4:Y:S02]  /*97e40*/  LDL.LU R27, [R1+0x55c] ;  /* 0x00055c00011b7983 */ /* 0x000f240000300800 */
[----:B------:R-:W-:Y:S01]  /*97e50*/  STL [R1+0x34d8], R21 ;  /* 0x0034d81501007387 */ /* 0x000fe20000100800 */
[----:B------:R0:W-:Y:S04]  /*97e60*/  STL.64 [R1+0x3960], R22 ;  /* 0x0039601601007387 */ /* 0x0001e80000100a00 */
[----:B0-----:R-:W3:Y:S01]  /*97e70*/  LDL.LU.64 R22, [R1+0x168] ;  /* 0x0001680001167983 */ /* 0x001ee20000300a00 */
[C---:B--2---:R-:W-:Y:S11]  /*97e80*/  HMMA.16816.F32 R4, R16.reuse, R10, R4 ;  /* 0x0000000a1004723c */ /* 0x044ff60000001804 */
[----:B------:R-:W-:Y:S11]  /*97e90*/  @!UPT UIADD3 URZ, URZ, URZ, URZ ;  /* 0x0000003f3f3ff290 */ /* 0x000ff6000fffe03f */
[----:B------:R-:W-:Y:S01]  /*97ea0*/  @!UPT UIADD3 URZ, URZ, URZ, URZ ;  /* 0x0000003f3f3ff290 */ /* 0x000fe2000fffe03f */
[----:B------:R0:W-:Y:S01]  /*97eb0*/  STL.64 [R1+0x580], R4 ;  /* 0x0005800401007387 */ /* 0x0001e20000100a00 */
[----:B------:R1:W-:Y:S02]  /*97ec0*/  STL.64 [R1+0x588], R6 ;  /* 0x0005880601007387 */ /* 0x0003e40000100a00 */
[----:B0-----:R-:W-:Y:S01]  /*97ed0*/  IMAD.MOV.U32 R4, RZ, RZ, R10 ;  /* 0x000000ffff047224 */ /* 0x001fe200078e000a */
[----:B-1----:R-:W2:Y:S01]  /*97ee0*/  LDL.LU.64 R6, [R1+0x39e8] ;  /* 0x0039e80001067983 */ /* 0x002ea20000300a00 */
[----:B------:R-:W-:Y:S02]  /*97ef0*/  IMAD.MOV.U32 R5, RZ, RZ, R11 ;  /* 0x000000ffff057224 */ /* 0x000fe400078e000b */
[----:B------:R-:W3:Y:S03]  /*97f00*/  LDL.LU.64 R10, [R1+0x39e0] ;  /* 0x0039e000010a7983 */ /* 0x000ee60000300a00 */
[----:B------:R-:W-:Y:S01]  /*97f10*/  STL [R1+0x3804], R5 ;  /* 0x0038040501007387 */ /* 0x000fe20000100800 */
[----:B------:R-:W-:Y:S01]  /*97f20*/  STL [R1+0x3800], R4 ;  /* 0x0038000401007387 */ /* 0x000fe20000100800 */
[C---:B---3--:R-:W-:Y:S11]  /*97f30*/  HMMA.16816.F32 R12, R16.reuse, R10, R12 ;  /* 0x0000000a100c723c */ /* 0x048ff6000000180c */
[----:B------:R-:W-:Y:S11]  /*97f40*/  @!UPT UIADD3 URZ, URZ, URZ, URZ ;  /* 0x0000003f3f3ff290 */ /* 0x000ff6000fffe03f */
[----:B------:R-:W-:Y:S01]  /*97f50*/  @!UPT UIADD3 URZ, URZ, URZ, URZ ;  /* 0x0000003f3f3ff290 */ /* 0x000fe2000fffe03f */
[----:B------:R-:W-:Y:S01]  /*97f60*/  STL.64 [R1+0x570], R12 ;  /* 0x0005700c01007387 */ /* 0x000fe20000100a00 */
[----:B------:R0:W-:Y:S02]  /*97f70*/  STL.64 [R1+0x578], R14 ;  /* 0x0005780e01007387 */ /* 0x0001e40000100a00 */
[----:B0-----:R-:W-:Y:S02]  /*97f80*/  IMAD.MOV.U32 R14, RZ, RZ, R11 ;  /* 0x000000ffff0e7224 */ /* 0x001fe400078e000b */
[----:B------:R-:W-:Y:S02]  /*97f90*/  IMAD.MOV.U32 R15, RZ, RZ, R10 ;  /* 0x000000ffff0f7224 */ /* 0x000fe400078e000a */
[----:B------:R-:W4:Y:S01]  /*97fa0*/  LDL.LU.64 R10, [R1+0x39d8] ;  /* 0x0039d800010a7983 */ /* 0x000f220000300a00 */
[----:B------:R0:W-:Y:S02]  /*97fb0*/  STL [R1+0x380c], R14 ;  /* 0x00380c0e01007387 */ /* 0x0001e40000100800 */
[----:B------:R1:W-:Y:S02]  /*97fc0*/  STL [R1+0x3808], R15 ;  /* 0x0038080f01007387 */ /* 0x0003e40000100800 */
[----:B------:R-:W3:Y:S01]  /*97fd0*/  LDL.LU R12, [R1+0x560] ;  /* 0x00056000010c7983 */ /* 0x000ee20000300800 */
[----:B------:R-:W3:Y:S04]  /*97fe0*/  LDL.LU R13, [R1+0x564] ;  /* 0x00056400010d7983 */ /* 0x000ee80000300800 */
[----:B0-----:R-:W3:Y:S01]  /*97ff0*/  LDL.LU R14, [R1+0x568] ;  /* 0x00056800010e7983 */ /* 0x001ee20000300800 */
[----:B-1----:R-:W3:Y:S02]  /*98000*/  LDL.LU R15, [R1+0x56c] ;  /* 0x00056c00010f7983 */ /* 0x002ee40000300800 */
[----:B---3--:R-:W-:Y:S11]  /*98010*/  HMMA.16816.F32 R12, R16, R22, R12 ;  /* 0x00000016100c723c */ /* 0x008ff6000000180c */
[----:B------:R-:W-:Y:S11]  /*98020*/  @!UPT UIADD3 URZ, URZ, URZ, URZ ;  /* 0x0000003f3f3ff290 */ /* 0x000ff6000fffe03f */
[----:B------:R-:W-:Y:S01]  /*98030*/  @!UPT UIADD3 URZ, URZ, URZ, URZ ;  /* 0x0000003f3f3ff290 */ /* 0x000fe2000fffe03f */
[----:B------:R0:W-:Y:S01]  /*98040*/  STL.64 [R1+0x560], R12 ;  /* 0x0005600c01007387 */ /* 0x0001e20000100a00 */
[----:B------:R-:W-:Y:S02]  /*98050*/  STL.64 [R1+0x568], R14 ;  /* 0x0005680e01007387 */ /* 0x000fe40000100a00 */
[----:B0-----:R-:W-:Y:S02]  /*98060*/  IMAD.MOV.U32 R12, RZ, RZ, R23 ;  /* 0x000000ffff0c7224 */ /* 0x001fe400078e0017 */
[----:B------:R-:W-:-:S03]  /*98070*/  IMAD.MOV.U32 R13, RZ, RZ, R22 ;  /* 0x000000ffff0d7224 */ /* 0x000fc600078e0016 */
[----:B------:R-:W-:Y:S02]  /*98080*/  STL [R1+0x3814], R12 ;  /* 0x0038140c01007387 */ /* 0x000fe40000100800 */
[----:B------:R4:W-:Y:S02]  /*98090*/  STL [R1+0x3810], R13 ;  /* 0x0038100d01007387 */ /* 0x0009e40000100800 */
[----:B----4-:R-:W-:Y:S11]  /*980a0*/  HMMA.16816.F32 R12, R16, R10, R24 ;  /* 0x0000000a100c723c */ /* 0x010ff60000001818 */
[----:B------:R-:W-:Y:S11]  /*980b0*/  @!UPT UIADD3 URZ, URZ, URZ, URZ ;  /* 0x0000003f3f3ff290 */ /* 0x000ff6000fffe03f */
[----:B------:R-:W-:Y:S01]  /*980c0*/  @!UPT UIADD3 URZ, URZ, URZ, URZ ;  /* 0x0000003f3f3ff290 */ /* 0x000fe2000fffe03f */
[----:B------:R0:W-:Y:S01]  /*980d0*/  STL.64 [R1+0x550], R12 ;  /* 0x0005500c01007387 */ /* 0x0001e20000100a00 */
[----:B------:R1:W-:Y:S03]  /*980e0*/  STL.64 [R1+0x558], R14 ;  /* 0x0005580e01007387 */ /* 0x0003e60000100a00 */
[----:B0-----:R-:W3:Y:S01]  /*980f0*/  LDL.LU R12, [R1+0x540] ;  /* 0x00054000010c7983 */ /* 0x001ee20000300800 */
[----:B------:R-:W3:Y:S02]  /*98100*/  LDL.LU R13, [R1+0x544] ;  /* 0x00054400010d7983 */ /* 0x000ee40000300800 */
[----:B-1----:R-:W3:Y:S02]  /*98110*/  LDL.LU R14, [R1+0x548] ;  /* 0x00054800010e7983 */ /* 0x002ee40000300800 */
[----:B------:R-:W3:Y:S01]  /*98120*/  LDL.LU R15, [R1+0x54c] ;  /* 0x00054c00010f7983 */ /* 0x000ee20000300800 */
[----:B------:R-:W4:Y:S04]  /*98130*/  LDL.LU.64 R22, [R1+0xf8] ;  /* 0x0000f80001167983 */ /* 0x000f280000300a00 */
[----:B----4-:R0:W-:Y:S04]  /*98140*/  STL.64 [R1+0x3998], R22 ;  /* 0x0039981601007387 */ /* 0x0101e80000100a00 */
[----:B0-----:R-:W4:Y:S04]  /*98150*/  LDL.LU.64 R22, [R1+0x108] ;  /* 0x0001080001167983 */ /* 0x001f280000300a00 */
[----:B----4-:R0:W-:Y:S04]  /*98160*/  STL.64 [R1+0x39a8], R22 ;  /* 0x0039a81601007387 */ /* 0x0101e80000100a00 */
[----:B0-----:R-:W4:Y:S04]  /*98170*/  LDL.LU.64 R22, [R1+0x118] ;  /* 0x0001180001167983 */ /* 0x001f280000300a00 */
[----:B----4-:R0:W-:Y:S04]  /*98180*/  STL.64 [R1+0x39b0], R22 ;  /* 0x0039b01601007387 */ /* 0x0101e80000100a00 */
[----:B0-----:R-:W4:Y:S04]  /*98190*/  LDL.LU.64 R22, [R1+0x128] ;  /* 0x0001280001167983 */ /* 0x001f280000300a00 */
[----:B----4-:R0:W-:Y:S04]  /*981a0*/  STL.64 [R1+0x39c8], R22 ;  /* 0x0039c81601007387 */ /* 0x0101e80000100a00 */
[----:B0-----:R-:W4:Y:S01]  /*981b0*/  LDL.LU.64 R22, [R1+0x138] ;  /* 0x0001380001167983 */ /* 0x001f220000300a00 */
[----:B------:R-:W-:-:S02]  /*981c0*/  IMAD.MOV.U32 R5, RZ, RZ, R10 ;  /* 0x000000ffff057224 */ /* 0x000fc400078e000a */
[----:B------:R-:W-:Y:S01]  /*981d0*/  IMAD.MOV.U32 R4, RZ, RZ, R11 ;  /* 0x000000ffff047224 */ /* 0x000fe200078e000b */
[----:B----4-:R0:W-:Y:S04]  /*981e0*/  STL.64 [R1+0x39d0], R22 ;  /* 0x0039d01601007387 */ /* 0x0101e80000100a00 */
[----:B0-----:R-:W3:Y:S01]  /*981f0*/  LDL.LU.64 R22, [R1+0x148] ;  /* 0x0001480001167983 */ /* 0x001ee20000300a00 */
[----:B------:R-:W4:Y:S02]  /*98200*/  LDL R10, [R1+0xe8] ;  /* 0x0000e800010a7983 */ /* 0x000f240000100800 */
[----:B------:R-:W4:Y:S02]  /*98210*/  LDL R11, [R1+0xec] ;  /* 0x0000ec00010b7983 */ /* 0x000f240000100800 */
[----:B----4-:R0:W-:Y:S01]  /*98220*/  STL.64 [R1+0x39a0], R10 ;  /* 0x0039a00a01007387 */ /* 0x0101e20000100a00 */
[----:B------:R-:W4:Y:S02]  /*98230*/  LDL.LU R8, [R1+0x500] ;  /* 0x0005000001087983 */ /* 0x000f240000300800 */
[----:B------:R-:W4:Y:S01]  /*98240*/  LDL.LU R9, [R1+0x504] ;  /* 0x0005040001097983 */ /* 0x000f220000300800 */
[----:B0-----:R-:W2:Y:S01]  /*98250*/  LDL.LU R10, [R1+0x508] ;  /* 0x00050800010a7983 */ /* 0x001ea20000300800 */
[----:B------:R-:W2:Y:S01]  /*98260*/  LDL.LU R11, [R1+0x50c] ;  /* 0x00050c00010b7983 */ /* 0x000ea20000300800 */
[----:B---3--:R-:W-:Y:S02]  /*98270*/  HMMA.16816.F32 R12, R16, R22, R12 ;  /* 0x00000016100c723c */ /* 0x008fe4000000180c */
[----:B--2---:R-:W-:Y:S01]  /*98280*/  STL.64 [R1+0x39c0], R10 ;  /* 0x0039c00a01007387 */ /* 0x004fe20000100a00 */
[----:B----4-:R0:W-:Y:S03]  /*98290*/  STL.64 [R1+0x39b8], R8 ;  /* 0x0039b80801007387 */ /* 0x0101e60000100a00 */
        /* <DEDUP_REMOVED lines=8> */
[----:B------:R-:W-:Y:S01]  /*98320*/  STL [R1+0x381c], R4 ;  /* 0x00381c0401007387 */ /* 0x000fe20000100800 */
[----:B------:R-:W-:Y:S04]  /*98330*/  STL [R1+0x3818], R5 ;  /* 0x0038180501007387 */ /* 0x000fe80000100800 */
[----:B------:R-:W-:Y:S02]  /*98340*/  STL.64 [R1+0x540], R12 ;  /* 0x0005400c01007387 */ /* 0x000fe40000100a00 */
[----:B------:R0:W-:Y:S02]  /*98350*/  STL.64 [R1+0x548], R14 ;  /* 0x0005480e01007387 */ /* 0x0001e40000100a00 */
[----:B0-----:R-:W-:-:S02]  /*98360*/  IMAD.MOV.U32 R15, RZ, RZ, R23 ;  /* 0x000000ffff0f7224 */ /* 0x001fc400078e0017 */
[----:B------:R-:W-:Y:S02]  /*98370*/  IMAD.MOV.U32 R14, RZ, RZ, R22 ;  /* 0x000000ffff0e7224 */ /* 0x000fe400078e0016 */
[----:B------:R-:W4:Y:S01]  /*98380*/  LDL.LU.64 R22, [R1+0x39d0] ;  /* 0x0039d00001167983 */ /* 0x000f220000300a00 */
[----:B------:R-:W-:Y:S02]  /*98390*/  STL [R1+0x3824], R15 ;  /* 0x0038240f01007387 */ /* 0x000fe40000100800 */
[----:B------:R0:W-:Y:S02]  /*983a0*/  STL [R1+0x3820], R14 ;  /* 0x0038200e01007387 */ /* 0x0001e40000100800 */
[----:B------:R-:W4:Y:S01]  /*983b0*/  LDL.LU R12, [R1+0x530] ;  /* 0x00053000010c7983 */ /* 0x000f220000300800 */
[----:B------:R-:W4:Y:S04]  /*983c0*/  LDL.LU R13, [R1+0x534] ;  /* 0x00053400010d7983 */ /* 0x000f280000300800 */
[----:B0-----:R-:W4:Y:S01]  /*983d0*/  LDL.LU R14, [R1+0x538] ;  /* 0x00053800010e7983 */ /* 0x001f220000300800 */
[----:B------:R-:W4:Y:S02]  /*983e0*/  LDL.LU R15, [R1+0x53c] ;  /* 0x00053c00010f7983 */ /* 0x000f240000300800 */
[C---:B----4-:R-:W-:Y:S11]  /*983f0*/  HMMA.16816.F32 R12, R16.reuse, R22, R12 ;  /* 0x00000016100c723c */ /* 0x050ff6000000180c */
[----:B------:R-:W-:Y:S11]  /*98400*/  @!UPT UIADD3 URZ, URZ, URZ, URZ ;  /* 0x0000003f3f3ff290 */ /* 0x000ff6000fffe03f */
[----:B------:R-:W-:Y:S01]  /*98410*/  @!UPT UIADD3 URZ, URZ, URZ, URZ ;  /* 0x0000003f3f3ff290 */ /* 0x000fe2000fffe03f */
[----:B------:R0:W-:Y:S01]  /*98420*/  STL.64 [R1+0x530], R12 ;  /* 0x0005300c01007387 */ /* 0x0001e20000100a00 */
[----:B------:R-:W-:Y:S02]  /*98430*/  STL.64 [R1+0x538], R14 ;  /* 0x0005380e01007387 */ /* 0x000fe40000100a00 */
[----:B0-----:R-:W-:Y:S02]  /*98440*/  IMAD.MOV.U32 R12, RZ, RZ, R22 ;  /* 0x000000ffff0c7224 */ /* 0x001fe400078e0016 */
[----:B------:R-:W-:Y:S02]  /*98450*/  IMAD.MOV.U32 R13, RZ, RZ, R23 ;  /* 0x000000ffff0d7224 */ /* 0x000fe400078e0017 */
[----:B------:R-:W2:Y:S03]  /*98460*/  LDL.LU.64 R22, [R1+0x39c8] ;  /* 0x0039c80001167983 */ /* 0x000ea60000300a00 */
[----:B------:R-:W-:Y:S02]  /*98470*/  STL [R1+0x382c], R13 ;  /* 0x00382c0d01007387 */ /* 0x000fe40000100800 */
[----:B------:R0:W-:Y:S02]  /*98480*/  STL [R1+0x3828], R12 ;  /* 0x0038280c01007387 */ /* 0x0001e40000100800 */
[----:B0-----:R-:W4:Y:S01]  /*98490*/  LDL.LU R12, [R1+0x510] ;  /* 0x00051000010c7983 */ /* 0x001f220000300800 */
[----:B------:R-:W4:Y:S02]  /*984a0*/  LDL.LU R13, [R1+0x514] ;  /* 0x00051400010d7983 */ /* 0x000f240000300800 */
[----:B------:R-:W4:Y:S02]  /*984b0*/  LDL.LU R14, [R1+0x518] ;  /* 0x00051800010e7983 */ /* 0x000f240000300800 */
[----:B------:R-:W4:Y:S01]  /*984c0*/  LDL.LU R15, [R1+0x51c] ;  /* 0x00051c00010f7983 */ /* 0x000f220000300800 */
        /* <DEDUP_REMOVED lines=9> */
[----:B------:R-:W-:Y:S01]  /*98560*/  STL [R1+0x3834], R5 ;  /* 0x0038340501007387 */ /* 0x000fe20000100800 */
[----:B------:R-:W-:Y:S01]  /*98570*/  STL [R1+0x3830], R4 ;  /* 0x0038300401007387 */ /* 0x000fe20000100800 */
[C---:B----4-:R-:W-:Y:S11]  /*98580*/  HMMA.16816.F32 R12, R16.reuse, R22, R12 ;  /* 0x00000016100c723c */ /* 0x050ff6000000180c */
[----:B------:R-:W-:Y:S11]  /*98590*/  @!UPT UIADD3 URZ, URZ, URZ, URZ ;  /* 0x0000003f3f3ff290 */ /* 0x000ff6000fffe03f */
[----:B------:R-:W-:Y:S01]  /*985a0*/  @!UPT UIADD3 URZ, URZ, URZ, URZ ;  /* 0x0000003f3f3ff290 */ /* 0x000fe2000fffe03f */
[----:B------:R-:W-:Y:S01]  /*985b0*/  STL.64 [R1+0x900], R12 ;  /* 0x0009000c01007387 */ /* 0x000fe20000100a00 */
[----:B------:R0:W-:Y:S02]  /*985c0*/  STL.64 [R1+0x908], R14 ;  /* 0x0009080e01007387 */ /* 0x0001e40000100a00 */
[----:B0-----:R-:W-:Y:S02]  /*985d0*/  IMAD.MOV.U32 R15, RZ, RZ, R22 ;  /* 0x000000ffff0f7224 */ /* 0x001fe400078e0016 */
[----:B------:R-:W-:Y:S02]  /*985e0*/  IMAD.MOV.U32 R14, RZ, RZ, R23 ;  /* 0x000000ffff0e7224 */ /* 0x000fe400078e0017 */
[----:B------:R-:W2:Y:S02]  /*985f0*/  LDL.LU.64 R22, [R1+0x39a8] ;  /* 0x0039a80001167983 */ /* 0x000ea40000300a00 */
[----:B--2---:R-:W-:Y:S01]  /*98600*/  HMMA.16816.F32 R8, R16, R22, R8 ;  /* 0x000000161008723c */ /* 0x004fe20000001808 */
[----:B------:R-:W-:-:S02]  /*98610*/  IMAD.MOV.U32 R13, RZ, RZ, R22 ;  /* 0x000000ffff0d7224 */ /* 0x000fc400078e0016 */
[----:B------:R-:W-:Y:S11]  /*98620*/  IMAD.MOV.U32 R12, RZ, RZ, R23 ;  /* 0x000000ffff0c7224 */ /* 0x000ff600078e0017 */
[----:B------:R-:W-:Y:S09]  /*98630*/  @!UPT UIADD3 URZ, URZ, URZ, URZ ;  /* 0x0000003f3f3ff290 */ /* 0x000ff2000fffe03f */
[----:B------:R-:W-:Y:S01]  /*98640*/  STL.64 [R1+0x8f0], R8 ;  /* 0x0008f00801007387 */ /* 0x000fe20000100a00 */
[----:B------:R0:W-:Y:S03]  /*98650*/  STL.64 [R1+0x8f8], R10 ;  /* 0x0008f80a01007387 */ /* 0x0001e60000100a00 */
[----:B0-----:R-:W3:Y:S01]  /*98660*/  LDL.LU.64 R10, [R1+0x39a0] ;  /* 0x0039a000010a7983 */ /* 0x001ee20000300a00 */
[----:B------:R-:W2:Y:S02]  /*98670*/  LDL.LU.64 R22, [R1+0x3998] ;  /* 0x0039980001167983 */ /* 0x000ea40000300a00 */
[----:B------:R-:W-:Y:S02]  /*98680*/  STL.64 [R1+0x3840], R14 ;  /* 0x0038400e01007387 */ /* 0x000fe40000100a00 */
[----:B------:R0:W-:Y:S02]  /*98690*/  STL.64 [R1+0x3838], R12 ;  /* 0x0038380c01007387 */ /* 0x0001e40000100a00 */
[----:B0-----:R-:W2:Y:S01]  /*986a0*/  LDL.LU R12, [R1+0x4f0] ;  /* 0x0004f000010c7983 */ /* 0x001ea20000300800 */
[----:B------:R-:W2:Y:S02]  /*986b0*/  LDL.LU R13, [R1+0x4f4] ;  /* 0x0004f400010d7983 */ /* 0x000ea40000300800 */
[----:B------:R-:W2:Y:S02]  /*986c0*/  LDL.LU R14, [R1+0x4f8] ;  /* 0x0004f800010e7983 */ /* 0x000ea40000300800 */
[----:B------:R-:W2:Y:S01]  /*986d0*/  LDL.LU R15, [R1+0x4fc] ;  /* 0x0004fc00010f7983 */ /* 0x000ea20000300800 */
[C---:B---3--:R-:W-:Y:S08]  /*986e0*/  HMMA.16816.F32 R8, R16.reuse, R10, R24 ;  /* 0x0000000a1008723c */ /* 0x048ff00000001818 */
[----:B--2---:R-:W-:Y:S01]  /*986f0*/  HMMA.16816.F32 R12, R16, R22, R12 ;  /* 0x00000016100c723c */ /* 0x004fe2000000180c */
[----:B------:R-:W-:-:S02]  /*98700*/  IMAD.MOV.U32 R5, RZ, RZ, R22 ;  /* 0x000000ffff057224 */ /* 0x000fc400078e0016 */
[----:B------:R-:W-:Y:S11]  /*98710*/  IMAD.MOV.U32 R4, RZ, RZ, R23 ;  /* 0x000000ffff047224 */ /* 0x000ff600078e0017 */
[----:B------:R-:W-:Y:S09]  /*98720*/  @!UPT UIADD3 URZ, URZ, URZ, URZ ;  /* 0x0000003f3f3ff290 */ /* 0x000ff2000fffe03f */
[----:B------:R-:W-:Y:S01]  /*98730*/  STL.64 [R1+0x8e0], R12 ;  /* 0x0008e00c01007387 */ /* 0x000fe20000100a00 */
[----:B------:R-:W-:Y:S02]  /*98740*/  STL.64 [R1+0x8e8], R14 ;  /* 0x0008e80e01007387 */ /* 0x000fe40000100a00 */
[----:B------:R-:W-:Y:S02]  /*98750*/  STL.64 [R1+0x3860], R6 ;  /* 0x0038600601007387 */ /* 0x000fe40000100a00 */
[----:B------:R0:W-:Y:S02]  /*98760*/  STL.64 [R1+0x3858], R4 ;  /* 0x0038580401007387 */ /* 0x0001e40000100a00 */
[----:B0-----:R-:W2:Y:S01]  /*98770*/  LDL.LU R4, [R1+0x470] ;  /* 0x0004700001047983 */ /* 0x001ea20000300800 */
[----:B------:R-:W-:Y:S02]  /*98780*/  STL.64 [R1+0x8d0], R8 ;  /* 0x0008d00801007387 */ /* 0x000fe40000100a00 */
[----:B------:R-:W-:Y:S02]  /*98790*/  STL.64 [R1+0x8d8], R10 ;  /* 0x0008d80a01007387 */ /* 0x000fe40000100a00 */
        /* <DEDUP_REMOVED lines=8> */
[----:B------:R-:W3:Y:S01]  /*98820*/  LDL.LU R7, [R1+0x48c] ;  /* 0x00048c0001077983 */ /* 0x000ee20000300800 */
[----:B------:R-:W4:Y:S01]  /*98830*/  LDL.LU R8, [R1+0x4d0] ;  /* 0x0004d00001087983 */ /* 0x000f220000300800 */
[----:B------:R-:W4:Y:S02]  /*98840*/  LDL.LU R9, [R1+0x4d4] ;  /* 0x0004d40001097983 */ /* 0x000f240000300800 */
[----:B------:R-:W4:Y:S02]  /*98850*/  LDL.LU R10, [R1+0x4d8] ;  /* 0x0004d800010a7983 */ /* 0x000f240000300800 */
[----:B------:R-:W4:Y:S01]  /*98860*/  LDL.LU R11, [R1+0x4dc] ;  /* 0x0004dc00010b7983 */ /* 0x000f220000300800 */
[----:B------:R-:W2:Y:S01]  /*98870*/  LDL.LU R24, [R1+0x4c0] ;  /* 0x0004c00001187983 */ /* 0x000ea20000300800 */
[----:B------:R-:W2:Y:S02]  /*98880*/  LDL.LU R25, [R1+0x4c4] ;  /* 0x0004c40001197983 */ /* 0x000ea40000300800 */
[----:B------:R-:W2:Y:S02]  /*98890*/  LDL.LU R26, [R1+0x4c8] ;  /* 0x0004c800011a7983 */ /* 0x000ea40000300800 */
[----:B------:R-:W2:Y:S02]  /*988a0*/  LDL.LU R27, [R1+0x4cc] ;  /* 0x0004cc00011b7983 */ /* 0x000ea40000300800 */
[----:B--2---:R0:W-:Y:S01]  /*988b0*/  STL.64 [R1+0x3988], R26 ;  /* 0x0039881a01007387 */ /* 0x0041e20000100a00 */
[----:B------:R-:W-:Y:S03]  /*988c0*/  STL.64 [R1+0x3980], R24 ;  /* 0x0039801801007387 */ /* 0x000fe60000100a00 */
[----:B0-----:R-:W4:Y:S01]  /*988d0*/  LDL.LU.64 R26, [R1+0xd8] ;  /* 0x0000d800011a7983 */ /* 0x001f220000300a00 */
[----:B------:R-:W2:Y:S02]  /*988e0*/  LDL.LU R20, [R1+0x4b0] ;  /* 0x0004b00001147983 */ /* 0x000ea40000300800 */
[----:B------:R-:W2:Y:S02]  /*988f0*/  LDL.LU R21, [R1+0x4b4] ;  /* 0x0004b40001157983 */ /* 0x000ea40000300800 */
[----:B------:R-:W2:Y:S01]  /*98900*/  LDL.LU R22, [R1+0x4b8] ;  /* 0x0004b80001167983 */ /* 0x000ea20000300800 */
[----:B------:R-:W2:Y:S04]  /*98910*/  LDL.LU R23, [R1+0x4bc] ;  /* 0x0004bc0001177983 */ /* 0x000ea80000300800 */
[----:B--2---:R0:W-:Y:S01]  /*98920*/  STL.64 [R1+0x3970], R22 ;  /* 0x0039701601007387 */ /* 0x0041e20000100a00 */
[----:B------:R-:W-:Y:S03]  /*98930*/  STL.64 [R1+0x3968], R20 ;  /* 0x0039681401007387 */ /* 0x000fe60000100a00 */
[----:B0-----:R-:W2:Y:S01]  /*98940*/  LDL.LU.64 R22, [R1+0xc8] ;  /* 0x0000c80001167983 */ /* 0x001ea20000300a00 */
[----:B---3--:R0:W-:Y:S02]  /*98950*/  STL.64 [R1+0x3930], R6 ;  /* 0x0039300601007387 */ /* 0x0081e40000100a00 */
[----:B------:R-:W-:Y:S01]  /*98960*/  STL.64 [R1+0x3928], R4 ;  /* 0x0039280401007387 */ /* 0x000fe20000100a00 */
[----:B0-----:R-:W3:Y:S04]  /*98970*/  LDL.LU.64 R6, [R1+0x98] ;  /* 0x0000980001067983 */ /* 0x001ee80000300a00 */
[----:B---3--:R0:W-:Y:S04]  /*98980*/  STL.64 [R1+0x3940], R6 ;  /* 0x0039400601007387 */ /* 0x0081e80000100a00 */
[----:B0-----:R-:W3:Y:S04]  /*98990*/  LDL.LU.64 R6, [R1+0xa8] ;  /* 0x0000a80001067983 */ /* 0x001ee80000300a00 */
[----:B---3--:R0:W-:Y:S04]  /*989a0*/  STL.64 [R1+0x3958], R6 ;  /* 0x0039580601007387 */ /* 0x0081e80000100a00 */
[----:B0-----:R-:W3:Y:S01]  /*989b0*/  LDL.LU.64 R6, [R1+0xb8] ;  /* 0x0000b80001067983 */ /* 0x001ee20000300a00 */
[----:B------:R-:W2:Y:S01]  /*989c0*/  LDL.LU.64 R14, [R1+0x78] ;  /* 0x00007800010e7983 */ /* 0x000ea20000300a00 */
[----:B----4-:R-:W-:Y:S02]  /*989d0*/  HMMA.16816.F32 R8, R16, R26, R8 ;  /* 0x0000001a1008723c */ /* 0x010fe40000001808 */
[----:B--2---:R0:W-:Y:S01]  /*989e0*/  STL.64 [R1+0x3938], R14 ;  /* 0x0039380e01007387 */ /* 0x0041e20000100a00 */
[----:B------:R-:W2:Y:S02]  /*989f0*/  LDL.LU R12, [R1+0x490] ;  /* 0x00049000010c7983 */ /* 0x000ea40000300800 */
[----:B------:R-:W2:Y:S01]  /*98a00*/  LDL.LU R13, [R1+0x494] ;  /* 0x00049400010d7983 */ /* 0x000ea20000300800 */
[----:B0-----:R-:W4:Y:S01]  /*98a10*/  LDL.LU R14, [R1+0x498] ;  /* 0x00049800010e7983 */ /* 0x001f220000300800 */
[----:B------:R-:W4:Y:S03]  /*98a20*/  LDL.LU R15, [R1+0x49c] ;  /* 0x00049c00010f7983 */ /* 0x000f260000300800 */
[----:B----4-:R-:W-:Y:S01]  /*98a30*/  STL.64 [R1+0x3950], R14 ;  /* 0x0039500e01007387 */ /* 0x010fe20000100a00 */
[----:B--2---:R0:W-:Y:S03]  /*98a40*/  STL.64 [R1+0x3948], R12 ;  /* 0x0039480c01007387 */ /* 0x0041e60000100a00 */
[----:B0-----:R-:W2:Y:S01]  /*98a50*/  LDL.LU R12, [R1+0x4a0] ;  /* 0x0004a000010c7983 */ /* 0x001ea20000300800 */
[----:B------:R-:W2:Y:S02]  /*98a60*/  LDL.LU R13, [R1+0x4a4] ;  /* 0x0004a400010d7983 */ /* 0x000ea40000300800 */
[----:B------:R-:W2:Y:S02]  /*98a70*/  LDL.LU R14, [R1+0x4a8] ;  /* 0x0004a800010e7983 */ /* 0x000ea40000300800 */
[----:B------:R-:W2:Y:S04]  /*98a80*/  LDL.LU R15, [R1+0x4ac] ;  /* 0x0004ac00010f7983 */ /* 0x000ea80000300800 */
[----:B------:R0:W-:Y:S01]  /*98a90*/  STL.64 [R1+0x8c0], R8 ;  /* 0x0008c00801007387 */ /* 0x0001e20000100a00 */
[----:B------:R1:W-:Y:S02]  /*98aa0*/  STL.64 [R1+0x8c8], R10 ;  /* 0x0008c80a01007387 */ /* 0x0003e40000100a00 */
[----:B0-----:R-:W-:Y:S01]  /*98ab0*/  IMAD.MOV.U32 R9, RZ, RZ, R26 ;  /* 0x000000ffff097224 */ /* 0x001fe200078e001a */
[----:B-1----:R-:W4:Y:S01]  /*98ac0*/  LDL.LU.64 R10, [R1+0x3990] ;  /* 0x00399000010a7983 */ /* 0x002f220000300a00 */
[----:B------:R-:W-:-:S02]  /*98ad0*/  IMAD.MOV.U32 R8, RZ, RZ, R27 ;  /* 0x000000ffff087224 */ /* 0x000fc400078e001b */
[----:B------:R-:W2:Y:S02]  /*98ae0*/  LDL.LU.64 R26, [R1+0x3988] ;  /* 0x00398800011a7983 */ /* 0x000ea40000300a00 */
[----:B------:R-:W2:Y:S02]  /*98af0*/  LDL.LU.64 R24, [R1+0x3980] ;  /* 0x0039800001187983 */ /* 0x000ea40000300a00 */
[C---:B--2---:R-:W-:Y:S01]  /*98b00*/  HMMA.16816.F32 R24, R16.reuse, R22, R24 ;  /* 0x000000161018723c */ /* 0x044fe20000001818 */
[----:B----4-:R0:W-:Y:S01]  /*98b10*/  STL.64 [R1+0x3870], R10 ;  /* 0x0038700a01007387 */ /* 0x0101e20000100a00 */
[----:B------:R-:W-:Y:S03]  /*98b20*/  STL.64 [R1+0x3868], R8 ;  /* 0x0038680801007387 */ /* 0x000fe60000100a00 */
[----:B0-----:R-:W2:Y:S11]  /*98b30*/  LDL.LU.64 R10, [R1+0x88] ;  /* 0x00008800010a7983 */ /* 0x001eb60000300a00 */
[----:B------:R-:W-:Y:S07]  /*98b40*/  @!UPT UIADD3 URZ, URZ, URZ, URZ ;  /* 0x0000003f3f3ff290 */ /* 0x000fee000fffe03f */
[----:B------:R0:W-:Y:S01]  /*98b50*/  STL.64 [R1+0x8b0], R24 ;  /* 0x0008b01801007387 */ /* 0x0001e20000100a00 */
[----:B------:R1:W-:Y:S02]  /*98b60*/  STL.64 [R1+0x8b8], R26 ;  /* 0x0008b81a01007387 */ /* 0x0003e40000100a00 */
[----:B0-----:R-:W-:Y:S01]  /*98b70*/  IMAD.MOV.U32 R25, RZ, RZ, R22 ;  /* 0x000000ffff197224 */ /* 0x001fe200078e0016 */
[----:B-1----:R-:W4:Y:S01]  /*98b80*/  LDL.LU.64 R26, [R1+0x3978] ;  /* 0x00397800011a7983 */ /* 0x002f220000300a00 */
[----:B------:R-:W-:Y:S02]  /*98b90*/  IMAD.MOV.U32 R24, RZ, RZ, R23 ;  /* 0x000000ffff187224 */ /* 0x000fe400078e0017 */
[----:B------:R-:W3:Y:S02]  /*98ba0*/  LDL.LU.64 R22, [R1+0x3970] ;  /* 0x0039700001167983 */ /* 0x000ee40000300a00 */
[----:B------:R-:W3:Y:S01]  /*98bb0*/  LDL.LU.64 R20, [R1+0x3968] ;  /* 0x0039680001147983 */ /* 0x000ee20000300a00 */
[----:B------:R-:W-:Y:S01]  /*98bc0*/  STL [R1+0x3660], R24 ;  /* 0x0036601801007387 */ /* 0x000fe20000100800 */
[----:B------:R-:W-:Y:S01]  /*98bd0*/  STL [R1+0x365c], R25 ;  /* 0x00365c1901007387 */ /* 0x000fe20000100800 */
[C---:B---3--:R-:W-:Y:S11]  /*98be0*/  HMMA.16816.F32 R20, R16.reuse, R6, R20 ;  /* 0x000000061014723c */ /* 0x048ff60000001814 */
[----:B------:R-:W-:Y:S11]  /*98bf0*/  @!UPT UIADD3 URZ, URZ, URZ, URZ ;  /* 0x0000003f3f3ff290 */ /* 0x000ff6000fffe03f */
[----:B------:R-:W-:Y:S01]  /*98c00*/  @!UPT UIADD3 URZ, URZ, URZ, URZ ;  /* 0x0000003f3f3ff290 */ /* 0x000fe2000fffe03f */
[----:B------:R0:W-:Y:S01]  /*98c10*/  STL.64 [R1+0x840], R20 ;  /* 0x0008401401007387 */ /* 0x0001e20000100a00 */
[----:B------:R1:W-:Y:S02]  /*98c20*/  STL.64 [R1+0x848], R22 ;  /* 0x0008481601007387 */ /* 0x0003e40000100a00 */
[----:B0-----:R-:W-:Y:S01]  /*98c30*/  IMAD.MOV.U32 R21, RZ, RZ, R6 ;  /* 0x000000ffff157224 */ /* 0x001fe200078e0006 */
[----:B-1----:R-:W3:Y:S01]  /*98c40*/  LDL.LU.64 R22, [R1+0x3960] ;  /* 0x0039600001167983 */ /* 0x002ee20000300a00 */
[----:B------:R-:W-:Y:S02]  /*98c50*/  IMAD.MOV.U32 R20, RZ, RZ, R7 ;  /* 0x000000ffff147224 */ /* 0x000fe400078e0007 */
[----:B------:R-:W2:Y:S03]  /*98c60*/  LDL.LU.64 R6, [R1+0x3958] ;  /* 0x0039580001067983 */ /* 0x000ea60000300a00 */
        /* <DEDUP_REMOVED lines=34> */
[----:B------:R-:W-:Y:S01]  /*98e90*/  STL [R1+0x367c], R25 ;  /* 0x00367c1901007387 */ /* 0x000fe20000100800 */
[----:B--2---:R-:W-:Y:S11]  /*98ea0*/  HMMA.16816.F32 R4, R16, R14, R4 ;  /* 0x0000000e1004723c */ /* 0x004ff60000001804 */
[----:B------:R-:W-:Y:S11]  /*98eb0*/  @!UPT UIADD3 URZ, URZ, URZ, URZ ;  /* 0x0000003f3f3ff290 */ /* 0x000ff6000fffe03f */
[----:B------:R-:W-:Y:S01]  /*98ec0*/  @!UPT UIADD3 URZ, URZ, URZ, URZ ;  /* 0x0000003f3f3ff290 */ /* 0x000fe2000fffe03f */
[----:B------:R0:W-:Y:S01]  /*98ed0*/  STL.64 [R1+0x800], R4 ;  /* 0x0008000401007387 */ /* 0x0001e20000100a00 */
[----:B------:R1:W-:Y:S02]  /*98ee0*/  STL.64 [R1+0x808], R6 ;  /* 0x0008080601007387 */ /* 0x0003e40000100a00 */
[----:B------:R-:W2:Y:S02]  /*98ef0*/  LDL.LU.64 R10, [R1+0x8] ;  /* 0x00000800010a7983 */ /* 0x000ea40000300a00 */
[----:B--2---:R2:W-:Y:S01]  /*98f00*/  STL.64 [R1+0x3888], R10 ;  /* 0x0038880a01007387 */ /* 0x0045e20000100a00 */
[----:B0-----:R-:W3:Y:S02]  /*98f10*/  LDL.LU R4, [R1+0x3f0] ;  /* 0x0003f00001047983 */ /* 0x001ee40000300800 */
[----:B------:R-:W3:Y:S02]  /*98f20*/  LDL.LU R5, [R1+0x3f4] ;  /* 0x0003f40001057983 */ /* 0x000ee40000300800 */
[----:B-1----:R-:W3:Y:S01]  /*98f30*/  LDL.LU R6, [R1+0x3f8] ;  /* 0x0003f80001067983 */ /* 0x002ee20000300800 */
[----:B------:R-:W3:Y:S04]  /*98f40*/  LDL.LU R7, [R1+0x3fc] ;  /* 0x0003fc0001077983 */ /* 0x000ee80000300800 */
[----:B--2---:R-:W2:Y:S04]  /*98f50*/  LDL.LU.64 R10, [R1+0x18] ;  /* 0x00001800010a7983 */ /* 0x004ea80000300a00 */
[----:B--2---:R0:W-:Y:S04]  /*98f60*/  STL.64 [R1+0x38a0], R10 ;  /* 0x0038a00a01007387 */ /* 0x0041e80000100a00 */
[----:B0-----:R-:W2:Y:S01]  /*98f70*/  LDL.LU.64 R10, [R1+0x28] ;  /* 0x00002800010a7983 */ /* 0x001ea20000300a00 */
[----:B------:R-:W-:-:S02]  /*98f80*/  IMAD.MOV.U32 R21, RZ, RZ, R14 ;  /* 0x000000ffff157224 */ /* 0x000fc400078e000e */
[----:B------:R-:W-:Y:S01]  /*98f90*/  IMAD.MOV.U32 R24, RZ, RZ, R15 ;  /* 0x000000ffff187224 */ /* 0x000fe200078e000f */
[----:B--2---:R-:W-:Y:S01]  /*98fa0*/  STL.64 [R1+0x38b8], R10 ;  /* 0x0038b80a01007387 */ /* 0x004fe20000100a00 */
[----:B---3--:R-:W-:Y:S02]  /*98fb0*/  STL.64 [R1+0x3880], R6 ;  /* 0x0038800601007387 */ /* 0x008fe40000100a00 */
[----:B------:R0:W-:Y:S02]  /*98fc0*/  STL.64 [R1+0x3878], R4 ;  /* 0x0038780401007387 */ /* 0x0001e40000100a00 */
[----:B0-----:R-:W2:Y:S01]  /*98fd0*/  LDL.LU R4, [R1+0x400] ;  /* 0x0004000001047983 */ /* 0x001ea20000300800 */
[----:B------:R-:W2:Y:S02]  /*98fe0*/  LDL.LU R5, [R1+0x404] ;  /* 0x0004040001057983 */ /* 0x000ea40000300800 */
[----:B------:R-:W3:Y:S02]  /*98ff0*/  LDL.LU R6, [R1+0x408] ;  /* 0x0004080001067983 */ /* 0x000ee40000300800 */
[----:B------:R-:W3:Y:S01]  /*99000*/  LDL.LU R7, [R1+0x40c] ;  /* 0x00040c0001077983 */ /* 0x000ee20000300800 */
[----:B------:R-:W2:Y:S01]  /*99010*/  LDL.LU.64 R14, [R1+0x68] ;  /* 0x00006800010e7983 */ /* 0x000ea20000300a00 */
[----:B------:R-:W2:Y:S03]  /*99020*/  LDL.LU.64 R10, [R1+0x38] ;  /* 0x00003800010a7983 */ /* 0x000ea60000300a00 */
[----:B--2---:R0:W-:Y:S04]  /*99030*/  STL.64 [R1+0x38d0], R10 ;  /* 0x0038d00a01007387 */ /* 0x0041e80000100a00 */
[----:B0-----:R-:W2:Y:S04]  /*99040*/  LDL.LU.64 R10, [R1+0x48] ;  /* 0x00004800010a7983 */ /* 0x001ea80000300a00 */
[----:B--2---:R0:W-:Y:S04]  /*99050*/  STL.64 [R1+0x38e8], R10 ;  /* 0x0038e80a01007387 */ /* 0x0041e80000100a00 */
[----:B0-----:R-:W2:Y:S04]  /*99060*/  LDL.LU.64 R10, [R1+0x58] ;  /* 0x00005800010a7983 */ /* 0x001ea80000300a00 */
[----:B--2---:R0:W-:Y:S01]  /*99070*/  STL.64 [R1+0x3910], R10 ;  /* 0x0039100a01007387 */ /* 0x0041e20000100a00 */
[----:B------:R-:W2:Y:S02]  /*99080*/  LDL.LU R8, [R1+0x460] ;  /* 0x0004600001087983 */ /* 0x000ea40000300800 */
[----:B------:R-:W2:Y:S01]  /*99090*/  LDL.LU R9, [R1+0x464] ;  /* 0x0004640001097983 */ /* 0x000ea20000300800 */
[----:B0-----:R-:W2:Y:S01]  /*990a0*/  LDL.LU R10, [R1+0x468] ;  /* 0x00046800010a7983 */ /* 0x001ea20000300800 */
[----:B------:R-:W2:Y:S02]  /*990b0*/  LDL.LU R11, [R1+0x46c] ;  /* 0x00046c00010b7983 */ /* 0x000ea40000300800 */
[----:B---3--:R-:W-:Y:S02]  /*990c0*/  STL.64 [R1+0x3898], R6 ;  /* 0x0038980601007387 */ /* 0x008fe40000100a00 */
[----:B------:R0:W-:Y:S02]  /*990d0*/  STL.64 [R1+0x3890], R4 ;  /* 0x0038900401007387 */ /* 0x0001e40000100a00 */
[----:B0-----:R-:W3:Y:S01]  /*990e0*/  LDL.LU R4, [R1+0x410] ;  /* 0x0004100001047983 */ /* 0x001ee20000300800 */
[----:B------:R-:W3:Y:S02]  /*990f0*/  LDL.LU R5, [R1+0x414] ;  /* 0x0004140001057983 */ /* 0x000ee40000300800 */
[----:B------:R-:W2:Y:S02]  /*99100*/  LDL.LU R6, [R1+0x418] ;  /* 0x0004180001067983 */ /* 0x000ea40000300800 */
[----:B------:R-:W2:Y:S02]  /*99110*/  LDL.LU R7, [R1+0x41c] ;  /* 0x00041c0001077983 */ /* 0x000ea40000300800 */
[----:B--2---:R-:W-:Y:S01]  /*99120*/  STL.64 [R1+0x38b0], R6 ;  /* 0x0038b00601007387 */ /* 0x004fe20000100a00 */
[----:B---3--:R0:W-:Y:S03]  /*99130*/  STL.64 [R1+0x38a8], R4 ;  /* 0x0038a80401007387 */ /* 0x0081e60000100a00 */
        /* <DEDUP_REMOVED lines=10> */
[----:B------:R-:W-:Y:S01]  /*991e0*/  HMMA.16816.F32 R8, R16, R14, R8 ;  /* 0x0000000e1008723c */ /* 0x000fe20000001808 */
        /* <DEDUP_REMOVED lines=12> */
[----:B------:R-:W-:Y:S01]  /*992b0*/  STL [R1+0x3688], R24 ;  /* 0x0036881801007387 */ /* 0x000fe20000100800 */
[----:B------:R-:W-:Y:S02]  /*992c0*/  STL [R1+0x3684], R21 ;  /* 0x0036841501007387 */ /* 0x000fe40000100800 */
[----:B------:R-:W-:Y:S02]  /*992d0*/  STL.64 [R1+0x7f0], R8 ;  /* 0x0007f00801007387 */ /* 0x000fe40000100a00 */
[----:B------:R0:W-:Y:S02]  /*992e0*/  STL.64 [R1+0x7f8], R10 ;  /* 0x0007f80a01007387 */ /* 0x0001e40000100a00 */
[----:B0-----:R-:W2:Y:S01]  /*992f0*/  LDL.LU.64 R10, [R1+0x3910] ;  /* 0x00391000010a7983 */ /* 0x001ea20000300a00 */
[----:B------:R-:W-:-:S02]  /*99300*/  IMAD.MOV.U32 R20, RZ, RZ, R15 ;  /* 0x000000ffff147224 */ /* 0x000fc400078e000f */
[----:B------:R-:W-:Y:S02]  /*99310*/  IMAD.MOV.U32 R12, RZ, RZ, R22 ;  /* 0x000000ffff0c7224 */ /* 0x000fe400078e0016 */
[----:B------:R-:W-:Y:S01]  /*99320*/  IMAD.MOV.U32 R28, RZ, RZ, R14 ;  /* 0x000000ffff1c7224 */ /* 0x000fe200078e000e */
[----:B------:R-:W3:Y:S01]  /*99330*/  LDL.LU R22, [R1+0x390c] ;  /* 0x00390c0001167983 */ /* 0x000ee20000300800 */
[----:B------:R-:W-:Y:S02]  /*99340*/  IMAD.MOV.U32 R13, RZ, RZ, R23 ;  /* 0x000000ffff0d7224 */ /* 0x000fe400078e0017 */
[----:B------:R-:W3:Y:S02]  /*99350*/  LDL.LU R23, [R1+0x3908] ;  /* 0x0039080001177983 */ /* 0x000ee40000300800 */
[----:B----4-:R-:W-:Y:S02]  /*99360*/  IMAD.MOV.U32 R14, RZ, RZ, R26 ;  /* 0x000000ffff0e7224 */ /* 0x010fe400078e001a */
[----:B------:R-:W-:Y:S01]  /*99370*/  IMAD.MOV.U32 R15, RZ, RZ, R27 ;  /* 0x000000ffff0f7224 */ /* 0x000fe200078e001b */
[----:B------:R-:W4:Y:S01]  /*99380*/  LDL.LU R26, [R1+0x3904] ;  /* 0x00390400011a7983 */ /* 0x000f220000300800 */
[----:B------:R-:W4:Y:S02]  /*99390*/  LDL.LU R27, [R1+0x3900] ;  /* 0x00390000011b7983 */ /* 0x000f240000300800 */
        /* <DEDUP_REMOVED lines=50> */
[C---:B--2---:R-:W-:Y:S11]  /*996c0*/  HMMA.16816.F32 R4, R16.reuse, R10, R4 ;  /* 0x0000000a1004723c */ /* 0x044ff60000001804 */
[----:B------:R-:W-:Y:S11]  /*996d0*/  @!UPT UIADD3 URZ, URZ, URZ, URZ ;  /* 0x0000003f3f3ff290 */ /* 0x000ff6000fffe03f */
[----:B------:R-:W-:Y:S01]  /*996e0*/  @!UPT UIADD3 URZ, URZ, URZ, URZ ;  /* 0x0000003f3f3ff290 */ /* 0x000fe2000fffe03f */
[----:B------:R-:W-:Y:S01]  /*996f0*/  STL.64 [R1+0x760], R4 ;  /* 0x0007600401007387 */ /* 0x000fe20000100a00 */
[----:B------:R0:W-:Y:S03]  /*99700*/  STL.64 [R1+0x768], R6 ;  /* 0x0007680601007387 */ /* 0x0001e60000100a00 */
[----:B0-----:R-:W4:Y:S01]  /*99710*/  LDL.LU.64 R6, [R1+0x3880] ;  /* 0x0038800001067983 */ /* 0x001f220000300a00 */
[----:B------:R-:W4:Y:S02]  /*99720*/  LDL.LU.64 R4, [R1+0x3878] ;  /* 0x0038780001047983 */ /* 0x000f240000300a00 */
[----:B------:R-:W-:Y:S02]  /*99730*/  IMAD.MOV.U32 R25, RZ, RZ, R10 ;  /* 0x000000ffff197224 */ /* 0x000fe400078e000a */
[----:B------:R-:W-:Y:S02]  /*99740*/  IMAD.MOV.U32 R29, RZ, RZ, R11 ;  /* 0x000000ffff1d7224 */ /* 0x000fe400078e000b */
[----:B------:R-:W2:Y:S01]  /*99750*/  LDL.LU.64 R10, [R1+0x3870] ;  /* 0x00387000010a7983 */ /* 0x000ea20000300a00 */
[----:B------:R-:W2:Y:S01]  /*99760*/  LDL.LU.64 R8, [R1+0x3868] ;  /* 0x0038680001087983 */ /* 0x000ea20000300a00 */
[C---:B----4-:R-:W-:Y:S11]  /*99770*/  HMMA.16816.F32 R4, R16.reuse, R26, R4 ;  /* 0x0000001a1004723c */ /* 0x050ff60000001804 */
[----:B------:R-:W-:Y:S11]  /*99780*/  @!UPT UIADD3 URZ, URZ, URZ, URZ ;  /* 0x0000003f3f3ff290 */ /* 0x000ff6000fffe03f */
[----:B------:R-:W-:Y:S01]  /*99790*/  @!UPT UIADD3 URZ, URZ, URZ, URZ ;  /* 0x0000003f3f3ff290 */ /* 0x000fe2000fffe03f */
[----:B------:R-:W-:Y:S01]  /*997a0*/  STL.64 [R1+0x750], R4 ;  /* 0x0007500401007387 */ /* 0x000fe20000100a00 */
[----:B------:R0:W-:Y:S03]  /*997b0*/  STL.64 [R1+0x758], R6 ;  /* 0x0007580601007387 */ /* 0x0001e60000100a00 */
[----:B0-----:R-:W4:Y:S01]  /*997c0*/  LDL.LU.64 R6, [R1+0x3860] ;  /* 0x0038600001067983 */ /* 0x001f220000300a00 */
[----:B---3--:R-:W-:Y:S01]  /*997d0*/  HMMA.16816.F32 R12, R16, R22, R12 ;  /* 0x00000016100c723c */ /* 0x008fe2000000180c */
[----:B------:R-:W3:Y:S02]  /*997e0*/  LDL.LU.64 R4, [R1+0x3858] ;  /* 0x0038580001047983 */ /* 0x000ee40000300a00 */
[----:B------:R-:W-:Y:S01]  /*997f0*/  STL.64 [R1+0x3620], R26 ;  /* 0x0036201a01007387 */ /* 0x000fe20000100a00 */
[----:B------:R2:W-:Y:S02]  /*99800*/  STL.64 [R1+0x36a0], R24 ;  /* 0x0036a01801007387 */ /* 0x0005e40000100a00 */
[----:B--2---:R-:W-:-:S02]  /*99810*/  IMAD.MOV.U32 R24, RZ, RZ, R10 ;  /* 0x000000ffff187224 */ /* 0x004fc400078e000a */
[----:B------:R-:W-:Y:S01]  /*99820*/  IMAD.MOV.U32 R25, RZ, RZ, R11 ;  /* 0x000000ffff197224 */ /* 0x000fe200078e000b */
[----:B------:R-:W2:Y:S01]  /*99830*/  LDL.LU R10, [R1+0x3854] ;  /* 0x00385400010a7983 */ /* 0x000ea20000300800 */
[----:B------:R-:W2:Y:S02]  /*99840*/  LDL.LU R11, [R1+0x3850] ;  /* 0x00385000010b7983 */ /* 0x000ea40000300800 */
[----:B----4-:R-:W-:Y:S02]  /*99850*/  IMAD.MOV.U32 R26, RZ, RZ, R6 ;  /* 0x000000ffff1a7224 */ /* 0x010fe400078e0006 */
[----:B------:R-:W-:Y:S01]  /*99860*/  IMAD.MOV.U32 R27, RZ, RZ, R7 ;  /* 0x000000ffff1b7224 */ /* 0x000fe200078e0007 */
[----:B------:R-:W4:Y:S01]  /*99870*/  LDL.LU R6, [R1+0x384c] ;  /* 0x00384c0001067983 */ /* 0x000f220000300800 */
[----:B------:R-:W4:Y:S07]  /*99880*/  LDL.LU R7, [R1+0x3848] ;  /* 0x0038480001077983 */ /* 0x000f2e0000300800 */
[----:B------:R-:W-:Y:S02]  /*99890*/  STL.64 [R1+0x740], R12 ;  /* 0x0007400c01007387 */ /* 0x000fe40000100a00 */
[----:B------:R0:W-:Y:S02]  /*998a0*/  STL.64 [R1+0x748], R14 ;  /* 0x0007480e01007387 */ /* 0x0001e40000100a00 */
[----:B0-----:R-:W2:Y:S01]  /*998b0*/  LDL.LU.64 R14, [R1+0x3840] ;  /* 0x00384000010e7983 */ /* 0x001ea20000300a00 */
[----:B------:R-:W2:Y:S02]  /*998c0*/  LDL.LU.64 R12, [R1+0x3838] ;  /* 0x00383800010c7983 */ /* 0x000ea40000300a00 */
[----:B------:R-:W-:Y:S02]  /*998d0*/  STL.64 [R1+0x3610], R22 ;  /* 0x0036101601007387 */ /* 0x000fe40000100a00 */
[----:B------:R0:W-:Y:S02]  /*998e0*/  STL.64 [R1+0x36a8], R20 ;  /* 0x0036a81401007387 */ /* 0x0001e40000100a00 */
[----:B0-----:R-:W2:Y:S01]  /*998f0*/  LDL.LU R20, [R1+0x3d0] ;  /* 0x0003d00001147983 */ /* 0x001ea20000300800 */
[----:B------:R-:W2:Y:S02]  /*99900*/  LDL.LU R21, [R1+0x3d4] ;  /* 0x0003d40001157983 */ /* 0x000ea40000300800 */
[----:B------:R-:W2:Y:S02]  /*99910*/  LDL.LU R22, [R1+0x3d8] ;  /* 0x0003d80001167983 */ /* 0x000ea40000300800 */
[----:B------:R-:W2:Y:S01]  /*99920*/  LDL.LU R23, [R1+0x3dc] ;  /* 0x0003dc0001177983 */ /* 0x000ea20000300800 */
[----:B----4-:R-:W-:Y:S01]  /*99930*/  STL.64 [R1+0x37d0], R6 ;  /* 0x0037d00601007387 */ /* 0x010fe20000100a00 */
[C---:B--2---:R-:W-:Y:S08]  /*99940*/  HMMA.16816.F32 R20, R16.reuse, R6, R20 ;  /* 0x000000061014723c */ /* 0x044ff00000001814 */
[----:B------:R-:W-:Y:S11]  /*99950*/  HMMA.16816.F32 R16, R16, R10, R24 ;  /* 0x0000000a1010723c */ /* 0x000ff60000001818 */
[----:B------:R-:W-:Y:S04]  /*99960*/  @!UPT UIADD3 URZ, URZ, URZ, URZ ;  /* 0x0000003f3f3ff290 */ /* 0x000fe8000fffe03f */
[----:B------:R-:W-:Y:S01]  /*99970*/  STL.64 [R1+0x730], R20 ;  /* 0x0007301401007387 */ /* 0x000fe20000100a00 */
[----:B------:R3:W-:Y:S02]  /*99980*/  STL.64 [R1+0x738], R22 ;  /* 0x0007381601007387 */ /* 0x0007e40000100a00 */
[----:B------:R-:W-:Y:S02]  /*99990*/  STL.64 [R1+0x37c8], R10 ;  /* 0x0037c80a01007387 */ /* 0x000fe40000100a00 */
[----:B------:R-:W2:Y:S03]  /*999a0*/  LDL.LU R24, [R1+0x2e0] ;  /* 0x0002e00001187983 */ /* 0x000ea60000300800 */
[----:B------:R-:W-:Y:S01]  /*999b0*/  STL.64 [R1+0x710], R16 ;  /* 0x0007101001007387 */ /* 0x000fe20000100a00 */
[----:B------:R-:W-:Y:S02]  /*999c0*/  STL.64 [R1+0x718], R18 ;  /* 0x0007181201007387 */ /* 0x000fe40000100a00 */
[----:B------:R-:W2:Y:S02]  /*999d0*/  LDL.LU R25, [R1+0x2e4] ;  /* 0x0002e40001197983 */ /* 0x000ea40000300800 */
[----:B------:R-:W4:Y:S01]  /*999e0*/  LDL.LU R26, [R1+0x2e8] ;  /* 0x0002e800011a7983 */ /* 0x000f220000300800 */
[----:B------:R-:W4:Y:S01]  /*999f0*/  LDL.LU R27, [R1+0x2ec] ;  /* 0x0002ec00011b7983 */ /* 0x000f220000300800 */
[----:B---3--:R-:W-:-:S02]  /*99a00*/  IMAD.MOV.U32 R22, RZ, RZ, R5 ;  /* 0x000000ffff167224 */ /* 0x008fc400078e0005 */
[----:B------:R-:W-:Y:S01]  /*99a10*/  IMAD.MOV.U32 R23, RZ, RZ, R4 ;  /* 0x000000ffff177224 */ /* 0x000fe200078e0004 */
[----:B----4-:R-:W-:Y:S01]  /*99a20*/  STL.64 [R1+0x36b8], R26 ;  /* 0x0036b81a01007387 */ /* 0x010fe20000100a00 */
[----:B--2---:R-:W-:Y:S02]  /*99a30*/  STL.64 [R1+0x36b0], R24 ;  /* 0x0036b01801007387 */ /* 0x004fe40000100a00 */
[----:B------:R-:W2:Y:S02]  /*99a40*/  LDL.LU R5, [R1+0x3834] ;  /* 0x0038340001057983 */ /* 0x000ea40000300800 */
[----:B------:R-:W3:Y:S01]  /*99a50*/  LDL.LU R4, [R1+0x3830] ;  /* 0x0038300001047983 */ /* 0x000ee20000300800 */
[----:B------:R0:W-:Y:S02]  /*99a60*/  STL.64 [R1+0x36c0], R22 ;  /* 0x0036c01601007387 */ /* 0x0001e40000100a00 */
[----:B0-----:R-:W-:Y:S02]  /*99a70*/  IMAD.MOV.U32 R22, RZ, RZ, R13 ;  /* 0x000000ffff167224 */ /* 0x001fe400078e000d */
[----:B------:R-:W-:Y:S01]  /*99a80*/  IMAD.MOV.U32 R23, RZ, RZ, R12 ;  /* 0x000000ffff177224 */ /* 0x000fe200078e000c */
[----:B------:R-:W4:Y:S01]  /*99a90*/  LDL.LU R13, [R1+0x382c] ;  /* 0x00382c00010d7983 */ /* 0x000f220000300800 */
        /* <DEDUP_REMOVED lines=54> */
[----:B------:R0:W-:Y:S02]  /*99e00*/  STL.64 [R1+0x3750], R22 ;  /* 0x0037501601007387 */ /* 0x0001e40000100a00 */
[----:B0-----:R-:W-:Y:S02]  /*99e10*/  IMAD.MOV.U32 R22, RZ, RZ, R13 ;  /* 0x000000ffff167224 */ /* 0x001fe400078e000d */
        /* <DEDUP_REMOVED lines=12> */
[----:B------:R-:W4:Y:S01]  /*99ee0*/  LDL.LU R15, [R1+0x37f4] ;  /* 0x0037f400010f7983 */ /* 0x000f220000300800 */
[----:B------:R-:W4:Y:S03]  /*99ef0*/  LDL.LU R14, [R1+0x37f0] ;  /* 0x0037f000010e7983 */ /* 0x000f260000300800 */
[----:B------:R3:W-:Y:S02]  /*99f00*/  STL.64 [R1+0x3780], R22 ;  /* 0x0037801601007387 */ /* 0x0007e40000100a00 */
[----:B---3--:R-:W-:Y:S02]  /*99f10*/  IMAD.MOV.U32 R22, RZ, RZ, R4 ;  /* 0x000000ffff167224 */ /* 0x008fe400078e0004 */
[----:B------:R-:W-:Y:S01]  /*99f20*/  IMAD.MOV.U32 R23, RZ, RZ, R5 ;  /* 0x000000ffff177224 */ /* 0x000fe200078e0005 */
[----:B--2---:R-:W-:Y:S01]  /*99f30*/  STL.64 [R1+0x3748], R26 ;  /* 0x0037481a01007387 */ /* 0x004fe20000100a00 */
[----:B------:R0:W-:Y:S03]  /*99f40*/  STL.64 [R1+0x3740], R24 ;  /* 0x0037401801007387 */ /* 0x0001e60000100a00 */
[----:B0-----:R-:W2:Y:S01]  /*99f50*/  LDL.LU R24, [R1+0x350] ;  /* 0x0003500001187983 */ /* 0x001ea20000300800 */
[----:B------:R-:W2:Y:S02]  /*99f60*/  LDL.LU R25, [R1+0x354] ;  /* 0x0003540001197983 */ /* 0x000ea40000300800 */
[----:B------:R-:W3:Y:S02]  /*99f70*/  LDL.LU R26, [R1+0x358] ;  /* 0x00035800011a7983 */ /* 0x000ee40000300800 */
[----:B------:R-:W3:Y:S01]  /*99f80*/  LDL.LU R27, [R1+0x35c] ;  /* 0x00035c00011b7983 */ /* 0x000ee20000300800 */
[----:B------:R-:W2:Y:S01]  /*99f90*/  LDL.LU R4, [R1+0x37ec] ;  /* 0x0037ec0001047983 */ /* 0x000ea20000300800 */
[----:B------:R-:W3:Y:S02]  /*99fa0*/  LDL.LU R5, [R1+0x37e8] ;  /* 0x0037e80001057983 */ /* 0x000ee40000300800 */
[----:B------:R0:W-:Y:S02]  /*99fb0*/  STL.64 [R1+0x3798], R22 ;  /* 0x0037981601007387 */ /* 0x0001e40000100a00 */
[----:B0-----:R-:W-:-:S02]  /*99fc0*/  IMAD.MOV.U32 R22, RZ, RZ, R12 ;  /* 0x000000ffff167224 */ /* 0x001fc400078e000c */
[----:B----4-:R-:W-:Y:S01]  /*99fd0*/  IMAD.MOV.U32 R23, RZ, RZ, R13 ;  /* 0x000000ffff177224 */ /* 0x010fe200078e000d */
[----:B------:R-:W4:Y:S01]  /*99fe0*/  LDL.LU R12, [R1+0x37e4] ;  /* 0x0037e400010c7983 */ /* 0x000f220000300800 */
[----:B------:R-:W4:Y:S03]  /*99ff0*/  LDL.LU R13, [R1+0x37e0] ;  /* 0x0037e000010d7983 */ /* 0x000f260000300800 */
[----:B------:R0:W-:Y:S02]  /*9a000*/  STL.64 [R1+0x37b0], R22 ;  /* 0x0037b01601007387 */ /* 0x0001e40000100a00 */
[----:B0-----:R-:W-:Y:S02]  /*9a010*/  IMAD.MOV.U32 R22, RZ, RZ, R14 ;  /* 0x000000ffff167224 */ /* 0x001fe400078e000e */
[----:B------:R-:W-:Y:S01]  /*9a020*/  IMAD.MOV.U32 R23, RZ, RZ, R15 ;  /* 0x000000ffff177224 */ /* 0x000fe200078e000f */
[----:B------:R-:W4:Y:S01]  /*9a030*/  LDL.LU R14, [R1+0x37dc] ;  /* 0x0037dc00010e7983 */ /* 0x000f220000300800 */
[----:B------:R-:W4:Y:S02]  /*9a040*/  LDL.LU R15, [R1+0x37d8] ;  /* 0x0037d800010f7983 */ /* 0x000f240000300800 */
[----:B--2---:R-:W-:-:S02]  /*9a050*/  IMAD.MOV.U32 R11, RZ, RZ, R4 ;  /* 0x000000ffff0b7224 */ /* 0x004fc400078e0004 */
[----:B---3--:R-:W-:Y:S01]  /*9a060*/  IMAD.MOV.U32 R10, RZ, RZ, R5 ;  /* 0x000000ffff0a7224 */ /* 0x008fe200078e0005 */
[----:B------:R-:W4:Y:S01]  /*9a070*/  LDL.LU R4, [R1+0x3b0] ;  /* 0x0003b00001047983 */ /* 0x000f220000300800 */
[----:B------:R-:W4:Y:S02]  /*9a080*/  LDL.LU R5, [R1+0x3b4] ;  /* 0x0003b40001057983 */ /* 0x000f240000300800 */
[----:B------:R-:W4:Y:S02]  /*9a090*/  LDL.LU R6, [R1+0x3b8] ;  /* 0x0003b80001067983 */ /* 0x000f240000300800 */
[----:B------:R-:W4:Y:S01]  /*9a0a0*/  LDL.LU R7, [R1+0x3bc] ;  /* 0x0003bc0001077983 */ /* 0x000f220000300800 */
[----:B------:R-:W-:Y:S01]  /*9a0b0*/  STL.64 [R1+0x3760], R26 ;  /* 0x0037601a01007387 */ /* 0x000fe20000100a00 */
[----:B------:R0:W-:Y:S03]  /*9a0c0*/  STL.64 [R1+0x3758], R24 ;  /* 0x0037581801007387 */ /* 0x0001e60000100a00 */
        /* <DEDUP_REMOVED lines=22> */
[----:B------:R-:W-:-:S02]  /*9a230*/  IMAD.MOV.U32 R18, RZ, RZ, R9 ;  /* 0x000000ffff127224 */ /* 0x000fc400078e0009 */
[----:B------:R-:W-:Y:S02]  /*9a240*/  IMAD.MOV.U32 R19, RZ, RZ, R8 ;  /* 0x000000ffff137224 */ /* 0x000fe400078e0008 */
[C---:B----4-:R-:W-:Y:S01]  /*9a250*/  HMMA.16816.F32 R8, R12.reuse, R10, R4 ;  /* 0x0000000a0c08723c */ /* 0x050fe20000001804 */
[----:B---3--:R-:W-:Y:S01]  /*9a260*/  STL.64 [R1+0x37c0], R26 ;  /* 0x0037c01a01007387 */ /* 0x008fe20000100a00 */
[----:B--2---:R0:W-:Y:S03]  /*9a270*/  STL.64 [R1+0x37b8], R24 ;  /* 0x0037b81801007387 */ /* 0x0041e60000100a00 */
[----:B0-----:R-:W2:Y:S01]  /*9a280*/  LDL.LU R24, [R1+0x3a0] ;  /* 0x0003a00001187983 */ /* 0x001ea20000300800 */
[----:B------:R-:W2:Y:S02]  /*9a290*/  LDL.LU R25, [R1+0x3a4] ;  /* 0x0003a40001197983 */ /* 0x000ea40000300800 */
[----:B------:R-:W2:Y:S02]  /*9a2a0*/  LDL.LU R26, [R1+0x3a8] ;  /* 0x0003a800011a7983 */ /* 0x000ea40000300800 */
[----:B------:R-:W2:Y:S01]  /*9a2b0*/  LDL.LU R27, [R1+0x3ac] ;  /* 0x0003ac00011b7983 */ /* 0x000ea20000300800 */
[----:B------:R-:W3:Y:S11]  /*9a2c0*/  LDL.LU.64 R6, [R1+0x37d0] ;  /* 0x0037d00001067983 */ /* 0x000ef60000300a00 */
[----:B------:R-:W-:Y:S02]  /*9a2d0*/  @!UPT UIADD3 URZ, URZ, URZ, URZ ;  /* 0x0000003f3f3ff290 */ /* 0x000fe4000fffe03f */
[----:B------:R-:W-:Y:S02]  /*9a2e0*/  IMAD.MOV.U32 R4, RZ, RZ, R9 ;  /* 0x000000ffff047224 */ /* 0x000fe400078e0009 */
[----:B------:R-:W-:Y:S02]  /*9a2f0*/  STL.64 [R1+0x930], R8 ;  /* 0x0009300801007387 */ /* 0x000fe40000100a00 */
[----:B------:R0:W-:Y:S02]  /*9a300*/  STL.64 [R1+0x938], R10 ;  /* 0x0009380a01007387 */ /* 0x0001e40000100a00 */
[----:B0-----:R-:W4:Y:S01]  /*9a310*/  LDL.LU.64 R10, [R1+0x37c8] ;  /* 0x0037c800010a7983 */ /* 0x001f220000300a00 */
[----:B------:R-:W-:Y:S02]  /*9a320*/  STL [R1+0x34e4], R8 ;  /* 0x0034e40801007387 */ /* 0x000fe40000100800 */
[----:B------:R-:W-:Y:S01]  /*9a330*/  STL [R1+0x34e0], R4 ;  /* 0x0034e00401007387 */ /* 0x000fe20000100800 */
[C---:B--2---:R-:W-:Y:S01]  /*9a340*/  HMMA.16816.F32 R20, R12.reuse, R22, R24 ;  /* 0x000000160c14723c */ /* 0x044fe20000001818 */
[----:B------:R-:W2:Y:S01]  /*9a350*/  LDL.LU.64 R26, [R1+0x37c0] ;  /* 0x0037c000011a7983 */ /* 0x000ea20000300a00 */
[----:B------:R-:W2:Y:S11]  /*9a360*/  LDL.LU.64 R24, [R1+0x37b8] ;  /* 0x0037b80001187983 */ /* 0x000eb60000300a00 */
[----:B------:R-:W-:Y:S10]  /*9a370*/  @!UPT UIADD3 URZ, URZ, URZ, URZ ;  /* 0x0000003f3f3ff290 */ /* 0x000ff4000fffe03f */
        /* <DEDUP_REMOVED lines=10> */
[----:B------:R-:W-:Y:S02]  /*9a420*/  IMAD.MOV.U32 R5, RZ, RZ, R21 ;  /* 0x000000ffff057224 */ /* 0x000fe400078e0015 */
[----:B------:R-:W-:Y:S02]  /*9a430*/  IMAD.MOV.U32 R9, RZ, RZ, R20 ;  /* 0x000000ffff097224 */ /* 0x000fe400078e0014 */
[----:B----4-:R-:W-:Y:S03]  /*9a440*/  STL.64 [R1+0x3500], R10 ;  /* 0x0035000a01007387 */ /* 0x010fe60000100a00 */
[----:B------:R0:W-:Y:S01]  /*9a450*/  STL [R1+0x34f8], R9 ;  /* 0x0034f80901007387 */ /* 0x0001e20000100800 */
[----:B------:R-:W4:Y:S03]  /*9a460*/  LDL.LU R8, [R1+0x2d0] ;  /* 0x0002d00001087983 */ /* 0x000f260000300800 */
[----:B0-----:R-:W4:Y:S01]  /*9a470*/  LDL.LU R9, [R1+0x2d4] ;  /* 0x0002d40001097983 */ /* 0x001f220000300800 */
[----:B------:R-:W4:Y:S02]  /*9a480*/  LDL.LU R10, [R1+0x2d8] ;  /* 0x0002d800010a7983 */ /* 0x000f240000300800 */
[----:B------:R-:W4:Y:S02]  /*9a490*/  LDL.LU R11, [R1+0x2dc] ;  /* 0x0002dc00010b7983 */ /* 0x000f240000300800 */
[----:B------:R-:W-:Y:S01]  /*9a4a0*/  STL [R1+0x34e8], R5 ;  /* 0x0034e80501007387 */ /* 0x000fe20000100800 */
[----:B---3--:R0:W-:Y:S04]  /*9a4b0*/  STL.64 [R1+0x3518], R6 ;  /* 0x0035180601007387 */ /* 0x0081e80000100a00 */
        /* <DEDUP_REMOVED lines=66> */
[----:B------:R-:W3:Y:S01]  /*9a8e0*/  LDL.LU.64 R26, [R1+0x36b8] ;  /* 0x0036b800011a7983 */ /* 0x000ee20000300a00 */
[----:B------:R-:W3:Y:S11]  /*9a8f0*/  LDL.LU.64 R24, [R1+0x36b0] ;  /* 0x0036b00001187983 */ /* 0x000ef60000300a00 */
[----:B------:R-:W-:Y:S09]  /*9a900*/  @!UPT UIADD3 URZ, URZ, URZ, URZ ;  /* 0x0000003f3f3ff290 */ /* 0x000ff2000fffe03f */
[----:B------:R0:W-:Y:S01]  /*9a910*/  STL.64 [R1+0x700], R20 ;  /* 0x0007001401007387 */ /* 0x0001e20000100a00 */
[----:B------:R-:W-:Y:S03]  /*9a920*/  STL.64 [R1+0x708], R22 ;  /* 0x0007081601007387 */ /* 0x000fe60000100a00 */
[----:B0-----:R-:W2:Y:S01]  /*9a930*/  LDL.LU.64 R20, [R1+0x36a8] ;  /* 0x0036a80001147983 */ /* 0x001ea20000300a00 */
[C---:B---3--:R-:W-:Y:S03]  /*9a940*/  HMMA.16816.F32 R4, R12.reuse, R6, R24 ;  /* 0x000000060c04723c */ /* 0x048fe60000001818 */
[----:B------:R-:W3:Y:S11]  /*9a950*/  LDL.LU.64 R24, [R1+0x36a0] ;  /* 0x0036a00001187983 */ /* 0x000ef60000300a00 */
[----:B------:R-:W-:Y:S09]  /*9a960*/  @!UPT UIADD3 URZ, URZ, URZ, URZ ;  /* 0x0000003f3f3ff290 */ /* 0x000ff2000fffe03f */
[----:B------:R-:W-:Y:S01]  /*9a970*/  STL.64 [R1+0x6f0], R4 ;  /* 0x0006f00401007387 */ /* 0x000fe20000100a00 */
[----:B------:R4:W-:Y:S02]  /*9a980*/  STL.64 [R1+0x6f8], R6 ;  /* 0x0006f80601007387 */ /* 0x0009e40000100a00 */
[----:B----4-:R-:W-:Y:S01]  /*9a990*/  HMMA.16816.F32 R4, R12, R18, R8 ;  /* 0x000000120c04723c */ /* 0x010fe20000001808 */
[----:B------:R-:W4:Y:S11]  /*9a9a0*/  LDL.LU R8, [R1+0x1d0] ;  /* 0x0001d00001087983 */ /* 0x000f360000300800 */
[----:B------:R-:W-:Y:S11]  /*9a9b0*/  @!UPT UIADD3 URZ, URZ, URZ, URZ ;  /* 0x0000003f3f3ff290 */ /* 0x000ff6000fffe03f */
[----:B------:R0:W-:Y:S01]  /*9a9c0*/  STL.64 [R1+0x6e0], R4 ;  /* 0x0006e00401007387 */ /* 0x0001e20000100a00 */
[----:B------:R1:W-:Y:S02]  /*9a9d0*/  STL.64 [R1+0x6e8], R6 ;  /* 0x0006e80601007387 */ /* 0x0003e40000100a00 */
[----:B------:R-:W4:Y:S02]  /*9a9e0*/  LDL.LU R9, [R1+0x1d4] ;  /* 0x0001d40001097983 */ /* 0x000f240000300800 */
[----:B------:R-:W2:Y:S01]  /*9a9f0*/  LDL.LU R10, [R1+0x1d8] ;  /* 0x0001d800010a7983 */ /* 0x000ea20000300800 */
[----:B------:R-:W2:Y:S04]  /*9aa00*/  LDL.LU R11, [R1+0x1dc] ;  /* 0x0001dc00010b7983 */ /* 0x000ea80000300800 */
[----:B0-----:R-:W2:Y:S01]  /*9aa10*/  LDL.LU R4, [R1+0x1f0] ;  /* 0x0001f00001047983 */ /* 0x001ea20000300800 */
[----:B------:R-:W2:Y:S02]  /*9aa20*/  LDL.LU R5, [R1+0x1f4] ;  /* 0x0001f40001057983 */ /* 0x000ea40000300800 */
[----:B-1----:R-:W2:Y:S02]  /*9aa30*/  LDL.LU R6, [R1+0x1f8] ;  /* 0x0001f80001067983 */ /* 0x002ea40000300800 */
[----:B------:R-:W2:Y:S02]  /*9aa40*/  LDL.LU R7, [R1+0x1fc] ;  /* 0x0001fc0001077983 */ /* 0x000ea40000300800 */
[----:B--2---:R3:W-:Y:S01]  /*9aa50*/  STL.64 [R1+0x3528], R6 ;  /* 0x0035280601007387 */ /* 0x0047e20000100a00 */
[----:B------:R-:W-:Y:S02]  /*9aa60*/  STL.64 [R1+0x3520], R4 ;  /* 0x0035200401007387 */ /* 0x000fe40000100a00 */
[----:B---3--:R-:W-:-:S02]  /*9aa70*/  IMAD.MOV.U32 R6, RZ, RZ, R25 ;  /* 0x000000ffff067224 */ /* 0x008fc400078e0019 */
[----:B------:R-:W-:Y:S01]  /*9aa80*/  IMAD.MOV.U32 R7, RZ, RZ, R29 ;  /* 0x000000ffff077224 */ /* 0x000fe200078e001d */
[----:B------:R-:W2:Y:S01]  /*9aa90*/  LDL.LU R25, [R1+0x369c] ;  /* 0x00369c0001197983 */ /* 0x000ea20000300800 */
[----:B------:R-:W3:Y:S03]  /*9aaa0*/  LDL.LU R29, [R1+0x3698] ;  /* 0x00369800011d7983 */ /* 0x000ee60000300800 */
[----:B------:R-:W-:Y:S01]  /*9aab0*/  STL.64 [R1+0x3540], R6 ;  /* 0x0035400601007387 */ /* 0x000fe20000100a00 */
[----:B------:R-:W-:Y:S02]  /*9aac0*/  STL.64 [R1+0x3510], R10 ;  /* 0x0035100a01007387 */ /* 0x000fe40000100a00 */
[----:B----4-:R0:W-:Y:S02]  /*9aad0*/  STL.64 [R1+0x3508], R8 ;  /* 0x0035080801007387 */ /* 0x0101e40000100a00 */
[----:B0-----:R-:W4:Y:S01]  /*9aae0*/  LDL.LU R8, [R1+0x1e0] ;  /* 0x0001e00001087983 */ /* 0x001f220000300800 */
[----:B------:R-:W4:Y:S02]  /*9aaf0*/  LDL.LU R9, [R1+0x1e4] ;  /* 0x0001e40001097983 */ /* 0x000f240000300800 */
        /* <DEDUP_REMOVED lines=13> */
[----:B----4-:R0:W-:Y:S03]  /*9abd0*/  STL.64 [R1+0x3530], R8 ;  /* 0x0035300801007387 */ /* 0x0101e60000100a00 */
[----:B0-----:R-:W2:Y:S01]  /*9abe0*/  LDL.LU R8, [R1+0x200] ;  /* 0x0002000001087983 */ /* 0x001ea20000300800 */
[----:B------:R-:W2:Y:S02]  /*9abf0*/  LDL.LU R9, [R1+0x204] ;  /* 0x0002040001097983 */ /* 0x000ea40000300800 */
[----:B------:R-:W4:Y:S02]  /*9ac00*/  LDL.LU R10, [R1+0x208] ;  /* 0x00020800010a7983 */ /* 0x000f240000300800 */
[----:B------:R-:W4:Y:S02]  /*9ac10*/  LDL.LU R11, [R1+0x20c] ;  /* 0x00020c00010b7983 */ /* 0x000f240000300800 */
[----:B------:R-:W-:-:S02]  /*9ac20*/  IMAD.MOV.U32 R6, RZ, RZ, R21 ;  /* 0x000000ffff067224 */ /* 0x000fc400078e0015 */
[----:B------:R-:W-:Y:S01]  /*9ac30*/  IMAD.MOV.U32 R7, RZ, RZ, R0 ;  /* 0x000000ffff077224 */ /* 0x000fe200078e0000 */
[----:B------:R-:W2:Y:S01]  /*9ac40*/  LDL.LU R21, [R1+0x3684] ;  /* 0x0036840001157983 */ /* 0x000ea20000300800 */
[----:B------:R-:W2:Y:S03]  /*9ac50*/  LDL.LU R0, [R1+0x3680] ;  /* 0x0036800001007983 */ /* 0x000ea60000300800 */
[----:B------:R0:W-:Y:S01]  /*9ac60*/  STL.64 [R1+0x3590], R6 ;  /* 0x0035900601007387 */ /* 0x0001e20000100a00 */
[----:B---3--:R-:W-:Y:S02]  /*9ac70*/  IMAD.MOV.U32 R18, RZ, RZ, R3 ;  /* 0x000000ffff127224 */ /* 0x008fe400078e0003 */
[----:B------:R-:W-:Y:S02]  /*9ac80*/  IMAD.MOV.U32 R19, RZ, RZ, R29 ;  /* 0x000000ffff137224 */ /* 0x000fe400078e001d */
[----:B0-----:R-:W-:-:S02]  /*9ac90*/  IMAD.MOV.U32 R6, RZ, RZ, R25 ;  /* 0x000000ffff067224 */ /* 0x001fc400078e0019 */
        /* <DEDUP_REMOVED lines=11> */
[----:B------:R-:W2:Y:S02]  /*9ad50*/  LDL.LU R29, [R1+0x3670] ;  /* 0x00367000011d7983 */ /* 0x000ea40000300800 */
[----:B------:R0:W-:Y:S02]  /*9ad60*/  STL.64 [R1+0x35b0], R18 ;  /* 0x0035b01201007387 */ /* 0x0001e40000100a00 */
[----:B0-----:R-:W-:-:S02]  /*9ad70*/  IMAD.MOV.U32 R18, RZ, RZ, R28 ;  /* 0x000000ffff127224 */ /* 0x001fc400078e001c */
        /* <DEDUP_REMOVED lines=36> */
[----:B------:R-:W2:Y:S01]  /*9afc0*/  LDL.LU R7, [R1+0x27c] ;  /* 0x00027c0001077983 */ /* 0x000ea20000300800 */
[----:B------:R-:W2:Y:S01]  /*9afd0*/  LDL.LU R28, [R1+0x364c] ;  /* 0x00364c00011c7983 */ /* 0x000ea20000300800 */
[----:B------:R0:W-:Y:S02]  /*9afe0*/  STL.64 [R1+0x3628], R22 ;  /* 0x0036281601007387 */ /* 0x0001e40000100a00 */
[----:B------:R-:W2:Y:S02]  /*9aff0*/  LDL.LU R16, [R1+0x2a0] ;  /* 0x0002a00001107983 */ /* 0x000ea40000300800 */
[----:B------:R-:W2:Y:S01]  /*9b000*/  LDL.LU R17, [R1+0x2a4] ;  /* 0x0002a40001117983 */ /* 0x000ea20000300800 */
[----:B------:R-:W2:Y:S01]  /*9b010*/  LDL.LU R18, [R1+0x2a8] ;  /* 0x0002a80001127983 */ /* 0x000ea20000300800 */
[----:B------:R-:W2:Y:S02]  /*9b020*/  LDL.LU R19, [R1+0x2ac] ;  /* 0x0002ac0001137983 */ /* 0x000ea40000300800 */
[----:B------:R-:W-:-:S02]  /*9b030*/  IMAD.MOV.U32 R26, RZ, RZ, R21 ;  /* 0x000000ffff1a7224 */ /* 0x000fc400078e0015 */
[----:B------:R-:W-:Y:S01]  /*9b040*/  IMAD.MOV.U32 R27, RZ, RZ, R20 ;  /* 0x000000ffff1b7224 */ /* 0x000fe200078e0014 */
[----:B--2---:R1:W-:Y:S01]  /*9b050*/  STL.64 [R1+0x3638], R18 ;  /* 0x0036381201007387 */ /* 0x0043e20000100a00 */
[----:B------:R-:W-:Y:S03]  /*9b060*/  STL.64 [R1+0x3630], R16 ;  /* 0x0036301001007387 */ /* 0x000fe60000100a00 */
[----:B------:R2:W-:Y:S02]  /*9b070*/  STL.64 [R1+0x3640], R26 ;  /* 0x0036401a01007387 */ /* 0x0005e40000100a00 */
[----:B------:R-:W4:Y:S01]  /*9b080*/  LDL.LU R20, [R1+0x2b0] ;  /* 0x0002b00001147983 */ /* 0x000f220000300800 */
[----:B------:R-:W4:Y:S01]  /*9b090*/  LDL.LU R21, [R1+0x2b4] ;  /* 0x0002b40001157983 */ /* 0x000f220000300800 */
[----:B0-----:R-:W4:Y:S02]  /*9b0a0*/  LDL.LU R22, [R1+0x2b8] ;  /* 0x0002b80001167983 */ /* 0x001f240000300800 */
[----:B------:R-:W4:Y:S02]  /*9b0b0*/  LDL.LU R23, [R1+0x2bc] ;  /* 0x0002bc0001177983 */ /* 0x000f240000300800 */
[----:B-1----:R-:W-:-:S02]  /*9b0c0*/  IMAD.MOV.U32 R19, RZ, RZ, R24 ;  /* 0x000000ffff137224 */ /* 0x002fc400078e0018 */
[----:B---3--:R-:W-:Y:S01]  /*9b0d0*/  IMAD.MOV.U32 R18, RZ, RZ, R25 ;  /* 0x000000ffff127224 */ /* 0x008fe200078e0019 */
[----:B------:R-:W3:Y:S01]  /*9b0e0*/  LDL.LU R24, [R1+0x2c0] ;  /* 0x0002c00001187983 */ /* 0x000ee20000300800 */
[----:B------:R-:W3:Y:S02]  /*9b0f0*/  LDL.LU R25, [R1+0x2c4] ;  /* 0x0002c40001197983 */ /* 0x000ee40000300800 */
[----:B--2---:R-:W3:Y:S02]  /*9b100*/  LDL.LU R26, [R1+0x2c8] ;  /* 0x0002c800011a7983 */ /* 0x004ee40000300800 */
[----:B------:R-:W3:Y:S01]  /*9b110*/  LDL.LU R27, [R1+0x2cc] ;  /* 0x0002cc00011b7983 */ /* 0x000ee20000300800 */
        /* <DEDUP_REMOVED lines=12> */
[----:B----4-:R-:W-:Y:S01]  /*9b1e0*/  STL.64 [R1+0x3568], R10 ;  /* 0x0035680a01007387 */ /* 0x010fe20000100a00 */
[----:B------:R0:W-:Y:S03]  /*9b1f0*/  STL.64 [R1+0x3560], R8 ;  /* 0x0035600801007387 */ /* 0x0001e60000100a00 */
[----:B0-----:R-:W4:Y:S01]  /*9b200*/  LDL.LU R8, [R1+0x220] ;  /* 0x0002200001087983 */ /* 0x001f220000300800 */
[----:B------:R-:W4:Y:S02]  /*9b210*/  LDL.LU R9, [R1+0x224] ;  /* 0x0002240001097983 */ /* 0x000f240000300800 */
[----:B------:R-:W2:Y:S02]  /*9b220*/  LDL.LU R10, [R1+0x228] ;  /* 0x00022800010a7983 */ /* 0x000ea40000300800 */
[----:B------:R-:W-:-:S02]  /*9b230*/  IMAD.MOV.U32 R11, RZ, RZ, R28 ;  /* 0x000000ffff0b7224 */ /* 0x000fc400078e001c */
[----:B------:R-:W3:Y:S04]  /*9b240*/  LDL.LU R28, [R1+0x3648] ;  /* 0x00364800011c7983 */ /* 0x000ee80000300800 */
[----:B--2---:R-:W-:Y:S01]  /*9b250*/  STL.64 [R1+0x3580], R10 ;  /* 0x0035800a01007387 */ /* 0x004fe20000100a00 */
[----:B----4-:R0:W-:Y:S03]  /*9b260*/  STL.64 [R1+0x3578], R8 ;  /* 0x0035780801007387 */ /* 0x0101e60000100a00 */
[----:B0-----:R-:W2:Y:S01]  /*9b270*/  LDL.LU R8, [R1+0x230] ;  /* 0x0002300001087983 */ /* 0x001ea20000300800 */
[----:B------:R-:W2:Y:S02]  /*9b280*/  LDL.LU R9, [R1+0x234] ;  /* 0x0002340001097983 */ /* 0x000ea40000300800 */
[----:B------:R-:W4:Y:S02]  /*9b290*/  LDL.LU R10, [R1+0x238] ;  /* 0x00023800010a7983 */ /* 0x000f240000300800 */
[----:B------:R-:W4:Y:S01]  /*9b2a0*/  LDL.LU R11, [R1+0x23c] ;  /* 0x00023c00010b7983 */ /* 0x000f220000300800 */
[C---:B---3--:R-:W-:Y:S01]  /*9b2b0*/  HMMA.16816.F32 R16, R12.reuse, R18, R24 ;  /* 0x000000120c10723c */ /* 0x048fe20000001818 */
[----:B----4-:R-:W-:Y:S01]  /*9b2c0*/  STL.64 [R1+0x35a0], R10 ;  /* 0x0035a00a01007387 */ /* 0x010fe20000100a00 */
[----:B--2---:R0:W-:Y:S03]  /*9b2d0*/  STL.64 [R1+0x3598], R8 ;  /* 0x0035980801007387 */ /* 0x0041e60000100a00 */
[----:B0-----:R-:W2:Y:S01]  /*9b2e0*/  LDL.LU R8, [R1+0x240] ;  /* 0x0002400001087983 */ /* 0x001ea20000300800 */
[----:B------:R-:W2:Y:S02]  /*9b2f0*/  LDL.LU R9, [R1+0x244] ;  /* 0x0002440001097983 */ /* 0x000ea40000300800 */
[----:B------:R-:W2:Y:S02]  /*9b300*/  LDL.LU R10, [R1+0x248] ;  /* 0x00024800010a7983 */ /* 0x000ea40000300800 */
[----:B------:R-:W3:Y:S11]  /*9b310*/  LDL.LU.64 R26, [R1+0x3640] ;  /* 0x00364000011a7983 */ /* 0x000ef60000300a00 */
[----:B------:R-:W-:Y:S02]  /*9b320*/  @!UPT UIADD3 URZ, URZ, URZ, URZ ;  /* 0x0000003f3f3ff290 */ /* 0x000fe4000fffe03f */
[----:B------:R-:W-:Y:S01]  /*9b330*/  STL.64 [R1+0x6d0], R16 ;  /* 0x0006d01001007387 */ /* 0x000fe20000100a00 */
[----:B------:R0:W-:Y:S03]  /*9b340*/  STL.64 [R1+0x6d8], R18 ;  /* 0x0006d81201007387 */ /* 0x0001e60000100a00 */
[----:B0-----:R-:W4:Y:S01]  /*9b350*/  LDL.LU.64 R18, [R1+0x3638] ;  /* 0x0036380001127983 */ /* 0x001f220000300a00 */
[----:B------:R-:W4:Y:S01]  /*9b360*/  LDL.LU.64 R16, [R1+0x3630] ;  /* 0x0036300001107983 */ /* 0x000f220000300a00 */
[C---:B---3--:R-:W-:Y:S02]  /*9b370*/  HMMA.16816.F32 R24, R12.reuse, R26, R20 ;  /* 0x0000001a0c18723c */ /* 0x048fe40000001814 */
[----:B------:R-:W4:Y:S11]  /*9b380*/  LDL.LU.64 R22, [R1+0x3628] ;  /* 0x0036280001167983 */ /* 0x000f360000300a00 */
[----:B------:R-:W-:Y:S10]  /*9b390*/  @!UPT UIADD3 URZ, URZ, URZ, URZ ;  /* 0x0000003f3f3ff290 */ /* 0x000ff4000fffe03f */
[----:B------:R-:W-:Y:S01]  /*9b3a0*/  STL.64 [R1+0x6c0], R24 ;  /* 0x0006c01801007387 */ /* 0x000fe20000100a00 */
[----:B------:R0:W-:Y:S03]  /*9b3b0*/  STL.64 [R1+0x6c8], R26 ;  /* 0x0006c81a01007387 */ /* 0x0001e60000100a00 */
[----:B0-----:R-:W3:Y:S01]  /*9b3c0*/  LDL.LU.64 R26, [R1+0x3620] ;  /* 0x00362000011a7983 */ /* 0x001ee20000300a00 */
[----:B------:R-:W2:Y:S01]  /*9b3d0*/  LDL.LU R25, [R1+0x30fc] ;  /* 0x0030fc0001197983 */ /* 0x000ea20000300800 */
[C---:B----4-:R-:W-:Y:S02]  /*9b3e0*/  HMMA.16816.F32 R20, R12.reuse, R22, R16 ;  /* 0x000000160c14723c */ /* 0x050fe40000001810 */
[----:B------:R-:W4:Y:S11]  /*9b3f0*/  LDL.LU.64 R18, [R1+0x3618] ;  /* 0x0036180001127983 */ /* 0x000f360000300a00 */
[----:B------:R-:W-:Y:S10]  /*9b400*/  @!UPT UIADD3 URZ, URZ, URZ, URZ ;  /* 0x0000003f3f3ff290 */ /* 0x000ff4000fffe03f */
[----:B------:R-:W-:Y:S01]  /*9b410*/  STL.64 [R1+0x6b0], R20 ;  /* 0x0006b01401007387 */ /* 0x000fe20000100a00 */
[----:B------:R0:W-:Y:S03]  /*9b420*/  STL.64 [R1+0x6b8], R22 ;  /* 0x0006b81601007387 */ /* 0x0001e60000100a00 */
[----:B0-----:R-:W2:Y:S01]  /*9b430*/  LDL.LU.64 R22, [R1+0x3610] ;  /* 0x0036100001167983 */ /* 0x001ea20000300a00 */
[----:B------:R-:W2:Y:S01]  /*9b440*/  LDL.LU R21, [R1+0x1224] ;  /* 0x0012240001157983 */ /* 0x000ea20000300800 */
[C---:B----4-:R-:W-:Y:S02]  /*9b450*/  HMMA.16816.F32 R16, R12.reuse, R18, R4 ;  /* 0x000000120c10723c */ /* 0x050fe40000001804 */
[----:B------:R-:W4:Y:S01]  /*9b460*/  LDL.LU.64 R6, [R1+0x3608] ;  /* 0x0036080001067983 */ /* 0x000f220000300a00 */
[----:B------:R-:W4:Y:S11]  /*9b470*/  LDL.LU.64 R4, [R1+0x3600] ;  /* 0x0036000001047983 */ /* 0x000f360000300a00 */
[----:B------:R-:W-:Y:S09]  /*9b480*/  @!UPT UIADD3 URZ, URZ, URZ, URZ ;  /* 0x0000003f3f3ff290 */ /* 0x000ff2000fffe03f */
[----:B------:R-:W-:Y:S01]  /*9b490*/  STL.64 [R1+0x6a0], R16 ;  /* 0x0006a01001007387 */ /* 0x000fe20000100a00 */
[----:B------:R0:W-:Y:S03]  /*9b4a0*/  STL.64 [R1+0x6a8], R18 ;  /* 0x0006a81201007387 */ /* 0x0001e60000100a00 */
[----:B0-----:R-:W4:Y:S01]  /*9b4b0*/  LDL.LU.64 R18, [R1+0x35f8] ;  /* 0x0035f80001127983 */ /* 0x001f220000300a00 */
        /* <DEDUP_REMOVED lines=24> */
[----:B------:R-:W-:Y:S02]  /*9b640*/  IMAD.MOV.U32 R11, RZ, RZ, R28 ;  /* 0x000000ffff0b7224 */ /* 0x000fe400078e001c */
[----:B------:R-:W2:Y:S01]  /*9b650*/  LDL.LU R28, [R1+0x30e8] ;  /* 0x0030e800011c7983 */ /* 0x000ea20000300800 */
[C---:B----4-:R-:W-:Y:S01]  /*9b660*/  HMMA.16816.F32 R16, R12.reuse, R18, R4 ;  /* 0x000000120c10723c */ /* 0x050fe20000001804 */
[----:B------:R-:W2:Y:S11]  /*9b670*/  LDL.LU.64 R6, [R1+0x35a8] ;  /* 0x0035a80001067983 */ /* 0x000eb60000300a00 */
[----:B------:R-:W-:Y:S11]  /*9b680*/  @!UPT UIADD3 URZ, URZ, URZ, URZ ;  /* 0x0000003f3f3ff290 */ /* 0x000ff6000fffe03f */
[----:B------:R0:W-:Y:S01]  /*9b690*/  STL.64 [R1+0x660], R16 ;  /* 0x0006601001007387 */ /* 0x0001e20000100a00 */
[----:B------:R-:W-:Y:S01]  /*9b6a0*/  STL.64 [R1+0x668], R18 ;  /* 0x0006681201007387 */ /* 0x000fe20000100a00 */
[----:B--2---:R-:W-:Y:S02]  /*9b6b0*/  HMMA.16816.F32 R4, R12, R6, R8 ;  /* 0x000000060c04723c */ /* 0x004fe40000001808 */
[----:B------:R-:W2:Y:S01]  /*9b6c0*/  LDL.LU.64 R10, [R1+0x35a0] ;  /* 0x0035a000010a7983 */ /* 0x000ea20000300a00 */
[----:B------:R-:W2:Y:S11]  /*9b6d0*/  LDL.LU.64 R8, [R1+0x3598] ;  /* 0x0035980001087983 */ /* 0x000eb60000300a00 */
[----:B------:R-:W-:Y:S09]  /*9b6e0*/  @!UPT UIADD3 URZ, URZ, URZ, URZ ;  /* 0x0000003f3f3ff290 */ /* 0x000ff2000fffe03f */
[----:B------:R-:W-:Y:S01]  /*9b6f0*/  STL.64 [R1+0x650], R4 ;  /* 0x0006500401007387 */ /* 0x000fe20000100a00 */
[----:B------:R1:W-:Y:S02]  /*9b700*/  STL.64 [R1+0x658], R6 ;  /* 0x0006580601007387 */ /* 0x0003e40000100a00 */
[----:B0-----:R-:W-:Y:S02]  /*9b710*/  IMAD.MOV.U32 R16, RZ, RZ, R7 ;  /* 0x000000ffff107224 */ /* 0x001fe400078e0007 */
[----:B-1----:R-:W2:Y:S01]  /*9b720*/  LDL.LU.64 R6, [R1+0x3590] ;  /* 0x0035900001067983 */ /* 0x002ea20000300a00 */
[----:B------:R-:W-:-:S05]  /*9b730*/  IMAD.MOV.U32 R17, RZ, RZ, R19 ;  /* 0x000000ffff117224 */ /* 0x000fca00078e0013 */
[----:B------:R0:W-:Y:S04]  /*9b740*/  STL.64 [R1+0x34f0], R16 ;  /* 0x0034f01001007387 */ /* 0x0001e80000100a00 */
[----:B0-----:R-:W4:Y:S01]  /*9b750*/  LDL.LU R16, [R1+0x1c0] ;  /* 0x0001c00001107983 */ /* 0x001f220000300800 */
[----:B------:R-:W-:Y:S02]  /*9b760*/  IMAD.MOV.U32 R17, RZ, RZ, R2 ;  /* 0x000000ffff117224 */ /* 0x000fe400078e0002 */
[----:B------:R-:W3:Y:S01]  /*9b770*/  LDL.LU R2, [R1+0x3588] ;  /* 0x0035880001027983 */ /* 0x000ee20000300800 */
        /* <DEDUP_REMOVED lines=29> */
[C---:B--2---:R-:W-:Y:S08]  /*9b950*/  HMMA.16816.F32 R8, R12.reuse, R22, R8 ;  /* 0x000000160c08723c */ /* 0x044ff00000001808 */
[C---:B---3--:R-:W-:Y:S11]  /*9b960*/  HMMA.16816.F32 R4, R12.reuse, R26, R4 ;  /* 0x0000001a0c04723c */ /* 0x048ff60000001804 */
[----:B------:R-:W-:Y:S11]  /*9b970*/  @!UPT UIADD3 URZ, URZ, URZ, URZ ;  /* 0x0000003f3f3ff290 */ /* 0x000ff6000fffe03f */
[----:B------:R-:W-:Y:S01]  /*9b980*/  @!UPT UIADD3 URZ, URZ, URZ, URZ ;  /* 0x0000003f3f3ff290 */ /* 0x000fe2000fffe03f */
[----:B------:R-:W-:Y:S01]  /*9b990*/  STL.64 [R1+0x600], R4 ;  /* 0x0006000401007387 */ /* 0x000fe20000100a00 */
[----:B------:R0:W-:Y:S03]  /*9b9a0*/  STL.64 [R1+0x608], R6 ;  /* 0x0006080601007387 */ /* 0x0001e60000100a00 */
[----:B0-----:R-:W2:Y:S01]  /*9b9b0*/  LDL.LU.64 R6, [R1+0x3518] ;  /* 0x0035180001067983 */ /* 0x001ea20000300a00 */
[----:B------:R-:W-:Y:S02]  /*9b9c0*/  STL.64 [R1+0x5f0], R8 ;  /* 0x0005f00801007387 */ /* 0x000fe40000100a00 */
[----:B------:R0:W-:Y:S02]  /*9b9d0*/  STL.64 [R1+0x5f8], R10 ;  /* 0x0005f80a01007387 */ /* 0x0001e40000100a00 */
[----:B0-----:R-:W2:Y:S01]  /*9b9e0*/  LDL.LU.64 R10, [R1+0x3510] ;  /* 0x00351000010a7983 */ /* 0x001ea20000300a00 */
[----:B------:R-:W2:Y:S02]  /*9b9f0*/  LDL.LU.64 R8, [R1+0x3508] ;  /* 0x0035080001087983 */ /* 0x000ea40000300a00 */
[----:B------:R-:W-:Y:S01]  /*9ba00*/  IMAD.MOV.U32 R19, RZ, RZ, R0 ;  /* 0x000000ffff137224 */ /* 0x000fe200078e0000 */
[----:B--2---:R-:W-:Y:S11]  /*9ba10*/  HMMA.16816.F32 R8, R12, R6, R8 ;  /* 0x000000060c08723c */ /* 0x004ff60000001808 */
[----:B------:R-:W-:Y:S11]  /*9ba20*/  @!UPT UIADD3 URZ, URZ, URZ, URZ ;  /* 0x0000003f3f3ff290 */ /* 0x000ff6000fffe03f */
[----:B------:R-:W-:Y:S01]  /*9ba30*/  @!UPT UIADD3 URZ, URZ, URZ, URZ ;  /* 0x0000003f3f3ff290 */ /* 0x000fe2000fffe03f */
[----:B------:R-:W-:Y:S01]  /*9ba40*/  STL.64 [R1+0x5e0], R8 ;  /* 0x0005e00801007387 */ /* 0x000fe20000100a00 */
[----:B------:R0:W-:Y:S02]  /*9ba50*/  STL.64 [R1+0x5e8], R10 ;  /* 0x0005e80a01007387 */ /* 0x0001e40000100a00 */
[----:B------:R-:W-:Y:S02]  /*9ba60*/  IMAD.MOV.U32 R7, RZ, RZ, R11 ;  /* 0x000000ffff077224 */ /* 0x000fe400078e000b */
[----:B0-----:R-:W4:Y:S01]  /*9ba70*/  LDL.LU.64 R10, [R1+0x3500] ;  /* 0x00350000010a7983 */ /* 0x001f220000300a00 */
[----:B------:R0:W5:Y:S02]  /*9ba80*/  LDL.LU R9, [R1+0x34f8] ;  /* 0x0034f80001097983 */ /* 0x0001640000300800 */
[----:B------:R-:W2:Y:S02]  /*9ba90*/  LDL.LU R0, [R1+0x30f8] ;  /* 0x0030f80001007983 */ /* 0x000ea40000300800 */
[----:B------:R-:W3:Y:S02]  /*9baa0*/  LDL.LU R8, [R1+0x30e0] ;  /* 0x0030e00001087983 */ /* 0x000ee40000300800 */
[----:B------:R-:W-:Y:S01]  /*9bab0*/  IMAD.MOV.U32 R18, RZ, RZ, R3 ;  /* 0x000000ffff127224 */ /* 0x000fe200078e0003 */
[----:B------:R-:W-:-:S02]  /*9bac0*/  IADD3 R25, P6, R25, UR10, RZ ;  /* 0x0000000a19197c10 */ /* 0x000fc4000ffde0ff */
[----:B------:R-:W-:Y:S02]  /*9bad0*/  IADD3 R21, P1, R21, UR10, RZ ;  /* 0x0000000a15157c10 */ /* 0x000fe4000ff3e0ff */
[----:B------:R-:W-:Y:S02]  /*9bae0*/  IADD3 R29, P2, R29, UR10, RZ ;  /* 0x0000000a1d1d7c10 */ /* 0x000fe4000ff5e0ff */
[----:B------:R-:W-:Y:S01]  /*9baf0*/  IADD3 R24, P3, R24, UR10, RZ ;  /* 0x0000000a18187c10 */ /* 0x000fe2000ff7e0ff */
[----:B------:R-:W-:Y:S01]  /*9bb00*/  IMAD.MOV.U32 R5, RZ, RZ, 0x7f ;  /* 0x0000007fff057424 */ /* 0x000fe200078e00ff */
[----:B------:R-:W-:-:S04]  /*9bb10*/  IADD3 R20, P4, R20, UR10, RZ ;  /* 0x0000000a14147c10 */ /* 0x000fc8000ff9e0ff */
[----:B------:R-:W-:Y:S02]  /*9bb20*/  IADD3 R5, R5, c[0x0][0x180], RZ ;  /* 0x0000600005057a10 */ /* 0x000fe40007ffe0ff */
[----:B------:R-:W-:Y:S02]  /*9bb30*/  IADD3 R28, P5, R28, UR10, RZ ;  /* 0x0000000a1c1c7c10 */ /* 0x000fe4000ffbe0ff */
[----:B------:R-:W-:Y:S01]  /*9bb40*/  SHF.R.S32.HI R4, RZ, 0x1f, R5 ;  /* 0x0000001fff047819 */ /* 0x000fe20000011405 */
[----:B------:R-:W-:-:S03]  /*9bb50*/  UIADD3 UR4, UR4, 0x1, URZ ;  /* 0x0000000104047890 */ /* 0x000fc6000fffe03f */
[----:B------:R-:W-:-:S04]  /*9bb60*/  LEA.HI R4, R4, R5, RZ, 0x7 ;  /* 0x0000000504047211 */ /* 0x000fc800078f38ff */
[----:B------:R-:W-:-:S04]  /*9bb70*/  SHF.R.S32.HI R4, RZ, 0x7, R4 ;  /* 0x00000007ff047819 */ /* 0x000fc80000011404 */
[----:B------:R-:W-:Y:S01]  /*9bb80*/  ISETP.NE.U32.AND P0, PT, R4, UR4, PT ;  /* 0x0000000404007c0c */ /* 0x000fe2000bf05070 */
[----:B----4-:R-:W-:Y:S01]  /*9bb90*/  HMMA.16816.F32 R12, R12, R10, R16 ;  /* 0x0000000a0c0c723c */ /* 0x010fe20000001810 */
[----:B------:R0:W5:Y:S11]  /*9bba0*/  LDL.LU.64 R16, [R1+0x34f0] ;  /* 0x0034f00001107983 */ /* 0x0001760000300a00 */
[----:B------:R-:W-:Y:S11]  /*9bbb0*/  @!UPT UIADD3 URZ, URZ, URZ, URZ ;  /* 0x0000003f3f3ff290 */ /* 0x000ff6000fffe03f */
[----:B------:R-:W-:Y:S01]  /*9bbc0*/  STL.64 [R1+0x5d0], R12 ;  /* 0x0005d00c01007387 */ /* 0x000fe20000100a00 */
[----:B------:R-:W-:Y:S02]  /*9bbd0*/  STL.64 [R1+0x5d8], R14 ;  /* 0x0005d80e01007387 */ /* 0x000fe40000100a00 */
[----:B------:R-:W4:Y:S02]  /*9bbe0*/  LDL.LU R18, [R1+0x1218] ;  /* 0x0012180001127983 */ /* 0x000f240000300800 */
[----:B------:R-:W4:Y:S01]  /*9bbf0*/  LDL.LU R19, [R1+0x30d8] ;  /* 0x0030d80001137983 */ /* 0x000f220000300800 */
[----:B------:R1:W-:Y:S04]  /*9bc00*/  STL [R1+0x30fc], R25 ;  /* 0x0030fc1901007387 */ /* 0x0003e80000100800 */
[----:B-1----:R-:W4:Y:S01]  /*9bc10*/  LDL.LU R25, [R1+0x1220] ;  /* 0x0012200001197983 */ /* 0x002f220000300800 */
[----:B------:R1:W-:Y:S03]  /*9bc20*/  STL [R1+0x1224], R21 ;  /* 0x0012241501007387 */ /* 0x0003e60000100800 */
[----:B-1----:R-:W4:Y:S01]  /*9bc30*/  LDL.LU R21, [R1+0x30d0] ;  /* 0x0030d00001157983 */ /* 0x002f220000300800 */
[----:B------:R1:W-:Y:S03]  /*9bc40*/  STL [R1+0x30f4], R29 ;  /* 0x0030f41d01007387 */ /* 0x0003e60000100800 */
[----:B-1----:R-:W4:Y:S01]  /*9bc50*/  LDL.LU R29, [R1+0x121c] ;  /* 0x00121c00011d7983 */ /* 0x002f220000300800 */
[----:B------:R1:W-:Y:S02]  /*9bc60*/  STL [R1+0x30f0], R24 ;  /* 0x0030f01801007387 */ /* 0x0003e40000100800 */
[----:B------:R-:W-:Y:S01]  /*9bc70*/  IMAD.MOV.U32 R6, RZ, RZ, R15 ;  /* 0x000000ffff067224 */ /* 0x000fe200078e000f */
[----:B-1----:R-:W4:Y:S01]  /*9bc80*/  LDL.LU R24, [R1+0x30c8] ;  /* 0x0030c80001187983 */ /* 0x002f220000300800 */
[----:B------:R1:W-:Y:S03]  /*9bc90*/  STL [R1+0x30ec], R20 ;  /* 0x0030ec1401007387 */ /* 0x0003e60000100800 */
[----:B-1----:R-:W4:Y:S01]  /*9bca0*/  LDL.LU R20, [R1+0x1214] ;  /* 0x0012140001147983 */ /* 0x002f220000300800 */
[----:B------:R-:W4:Y:S02]  /*9bcb0*/  LDL.LU R12, [R1+0x30c0] ;  /* 0x0030c000010c7983 */ /* 0x000f240000300800 */
[----:B------:R-:W4:Y:S02]  /*9bcc0*/  LDL.LU R13, [R1+0x30e4] ;  /* 0x0030e400010d7983 */ /* 0x000f240000300800 */
[----:B------:R-:W4:Y:S01]  /*9bcd0*/  LDL.LU R14, [R1+0x30b8] ;  /* 0x0030b800010e7983 */ /* 0x000f220000300800 */
[----:B------:R1:W-:Y:S01]  /*9bce0*/  STL [R1+0x30e8], R28 ;  /* 0x0030e81c01007387 */ /* 0x0003e20000100800 */
        /* <DEDUP_REMOVED lines=9> */
[----:B-1----:R-:W4:Y:S01]  /*9bd80*/  LDL.LU R28, [R1+0x3090] ;  /* 0x00309000011c7983 */ /* 0x002f220000300800 */
[----:B--2---:R-:W-:Y:S01]  /*9bd90*/  IADD3.X R0, R0, UR5, RZ, P6, !PT ;  /* 0x0000000500007c10 */ /* 0x004fe2000b7fe4ff */
[----:B---3--:R-:W-:-:S04]  /*9bda0*/  IADD3 R8, P6, R8, UR10, RZ ;  /* 0x0000000a08087c10 */ /* 0x008fc8000ffde0ff */
[----:B------:R1:W-:Y:S04]  /*9bdb0*/  STL [R1+0x30f8], R0 ;  /* 0x0030f80001007387 */ /* 0x0003e80000100800 */
[----:B-1----:R-:W2:Y:S01]  /*9bdc0*/  LDL.LU R0, [R1+0x30b4] ;  /* 0x0030b40001007983 */ /* 0x002ea20000300800 */
[----:B------:R1:W-:Y:S03]  /*9bdd0*/  STL [R1+0x30e0], R8 ;  /* 0x0030e00801007387 */ /* 0x0003e60000100800 */
[----:B-1----:R-:W3:Y:S01]  /*9bde0*/  LDL.LU R8, [R1+0x3088] ;  /* 0x0030880001087983 */ /* 0x002ee20000300800 */
[----:B----4-:R-:W-:Y:S01]  /*9bdf0*/  IADD3.X R18, R18, UR5, RZ, P1, !PT ;  /* 0x0000000512127c10 */ /* 0x010fe20008ffe4ff */
[----:B------:R-:W-:-:S04]  /*9be00*/  IADD3 R19, P1, R19, UR10, RZ ;  /* 0x0000000a13137c10 */ /* 0x000fc8000ff3e0ff */
[----:B------:R1:W-:Y:S01]  /*9be10*/  STL [R1+0x1218], R18 ;  /* 0x0012181201007387 */ /* 0x0003e20000100800 */
[----:B------:R-:W-:-:S03]  /*9be20*/  IADD3.X R25, R25, UR5, RZ, P2, !PT ;  /* 0x0000000519197c10 */ /* 0x000fc600097fe4ff */
[----:B-1----:R-:W4:Y:S01]  /*9be30*/  LDL.LU R18, [R1+0x30ac] ;  /* 0x0030ac0001127983 */ /* 0x002f220000300800 */
[----:B------:R1:W-:Y:S03]  /*9be40*/  STL [R1+0x30d8], R19 ;  /* 0x0030d81301007387 */ /* 0x0003e60000100800 */
[----:B-1----:R-:W4:Y:S01]  /*9be50*/  LDL.LU R19, [R1+0x3080] ;  /* 0x0030800001137983 */ /* 0x002f220000300800 */
[----:B------:R1:W-:Y:S01]  /*9be60*/  STL [R1+0x1220], R25 ;  /* 0x0012201901007387 */ /* 0x0003e20000100800 */
[----:B------:R-:W-:Y:S02]  /*9be70*/  IADD3 R21, P2, R21, UR10, RZ ;  /* 0x0000000a15157c10 */ /* 0x000fe4000ff5e0ff */
[----:B-1----:R-:W4:Y:S03]  /*9be80*/  LDL.LU R25, [R1+0x30a4] ;  /* 0x0030a40001197983 */ /* 0x002f260000300800 */
[----:B------:R1:W-:Y:S01]  /*9be90*/  STL [R1+0x30d0], R21 ;  /* 0x0030d01501007387 */ /* 0x0003e20000100800 */
[----:B------:R-:W-:Y:S01]  /*9bea0*/  IADD3.X R29, R29, UR5, RZ, P3, !PT ;  /* 0x000000051d1d7c10 */ /* 0x000fe20009ffe4ff */
[----:B-1----:R-:W4:Y:S04]  /*9beb0*/  LDL.LU R21, [R1+0x3078] ;  /* 0x0030780001157983 */ /* 0x002f280000300800 */
[----:B------:R1:W-:Y:S01]  /*9bec0*/  STL [R1+0x121c], R29 ;  /* 0x00121c1d01007387 */ /* 0x0003e20000100800 */
[----:B------:R-:W-:Y:S01]  /*9bed0*/  IADD3 R24, P3, R24, UR10, RZ ;  /* 0x0000000a18187c10 */ /* 0x000fe2000ff7e0ff */
[----:B-1----:R-:W4:Y:S04]  /*9bee0*/  LDL.LU R29, [R1+0x309c] ;  /* 0x00309c00011d7983 */ /* 0x002f280000300800 */
[----:B------:R1:W-:Y:S01]  /*9bef0*/  STL [R1+0x30c8], R24 ;  /* 0x0030c81801007387 */ /* 0x0003e20000100800 */
[----:B------:R-:W-:Y:S01]  /*9bf00*/  IADD3.X R20, R20, UR5, RZ, P4, !PT ;  /* 0x0000000514147c10 */ /* 0x000fe2000a7fe4ff */
[----:B------:R-:W-:Y:S01]  /*9bf10*/  IADD3 R12, P4, R12, UR10, RZ ;  /* 0x0000000a0c0c7c10 */ /* 0x000fe2000ff9e0ff */
[----:B------:R-:W-:Y:S01]  /*9bf20*/  IADD3.X R13, R13, UR5, RZ, P5, !PT ;  /* 0x000000050d0d7c10 */ /* 0x000fe2000affe4ff */
[----:B------:R-:W-:Y:S01]  /*9bf30*/  IADD3 R14, P5, R14, UR10, RZ ;  /* 0x0000000a0e0e7c10 */ /* 0x000fe2000ffbe0ff */
[----:B-1----:R-:W4:Y:S01]  /*9bf40*/  LDL.LU R24, [R1+0x3070] ;  /* 0x0030700001187983 */ /* 0x002f220000300800 */
[----:B------:R1:W-:Y:S01]  /*9bf50*/  STL [R1+0x1214], R20 ;  /* 0x0012141401007387 */ /* 0x0003e20000100800 */
[----:B------:R-:W-:Y:S01]  /*9bf60*/  IADD3.X R15, R15, UR5, RZ, P6, !PT ;  /* 0x000000050f0f7c10 */ /* 0x000fe2000b7fe4ff */
[----:B------:R-:W-:Y:S01]  /*9bf70*/  IADD3 R10, P6, R10, UR10, RZ ;  /* 0x0000000a0a0a7c10 */ /* 0x000fe2000ffde0ff */
[----:B------:R-:W-:Y:S01]  /*9bf80*/  IADD3.X R11, R11, UR5, RZ, P1, !PT ;  /* 0x000000050b0b7c10 */ /* 0x000fe20008ffe4ff */
[----:B------:R-:W-:Y:S01]  /*9bf90*/  IADD3 R22, P1, R22, UR10, RZ ;  /* 0x0000000a16167c10 */ /* 0x000fe2000ff3e0ff */
[----:B------:R-:W-:Y:S01]  /*9bfa0*/  IADD3.X R23, R23, UR5, RZ, P2, !PT ;  /* 0x0000000517177c10 */ /* 0x000fe200097fe4ff */
[----:B-1----:R-:W4:Y:S01]  /*9bfb0*/  LDL.LU R20, [R1+0x3094] ;  /* 0x0030940001147983 */ /* 0x002f220000300800 */
[----:B------:R-:W-:Y:S02]  /*9bfc0*/  STL [R1+0x30c0], R12 ;  /* 0x0030c00c01007387 */ /* 0x000fe40000100800 */
[----:B------:R-:W-:Y:S02]  /*9bfd0*/  STL [R1+0x30e4], R13 ;  /* 0x0030e40d01007387 */ /* 0x000fe40000100800 */
[----:B------:R-:W-:Y:S01]  /*9bfe0*/  STL [R1+0x30b8], R14 ;  /* 0x0030b80e01007387 */ /* 0x000fe20000100800 */
[----:B------:R-:W-:Y:S01]  /*9bff0*/  STL [R1+0x30dc], R15 ;  /* 0x0030dc0f01007387 */ /* 0x000fe20000100800 */
[----:B------:R-:W-:Y:S01]  /*9c000*/  IADD3 R26, P2, R26, UR10, RZ ;  /* 0x0000000a1a1a7c10 */ /* 0x000fe2000ff5e0ff */
[----:B------:R-:W-:Y:S01]  /*9c010*/  STL [R1+0x30b0], R10 ;  /* 0x0030b00a01007387 */ /* 0x000fe20000100800 */
[----:B------:R-:W-:-:S02]  /*9c020*/  IADD3.X R27, R27, UR5, RZ, P3, !PT ;  /* 0x000000051b1b7c10 */ /* 0x000fc40009ffe4ff */
[----:B------:R-:W-:Y:S01]  /*9c030*/  IADD3.X R4, R4, UR5, RZ, P4, !PT ;  /* 0x0000000504047c10 */ /* 0x000fe2000a7fe4ff */
[----:B------:R-:W-:Y:S01]  /*9c040*/  STL [R1+0x30d4], R11 ;  /* 0x0030d40b01007387 */ /* 0x000fe20000100800 */
[----:B------:R-:W-:Y:S01]  /*9c050*/  IADD3 R28, P4, R28, UR10, RZ ;  /* 0x0000000a1c1c7c10 */ /* 0x000fe2000ff9e0ff */
[----:B------:R-:W-:Y:S01]  /*9c060*/  STL [R1+0x30a8], R22 ;  /* 0x0030a81601007387 */ /* 0x000fe20000100800 */
[----:B------:R-:W-:Y:S01]  /*9c070*/  IADD3 R5, P3, R5, UR10, RZ ;  /* 0x0000000a05057c10 */ /* 0x000fe2000ff7e0ff */
[----:B------:R-:W-:Y:S01]  /*9c080*/  STL [R1+0x30cc], R23 ;  /* 0x0030cc1701007387 */ /* 0x000fe20000100800 */
[----:B------:R-:W-:Y:S02]  /*9c090*/  STL [R1+0x30a0], R26 ;  /* 0x0030a01a01007387 */ /* 0x000fe40000100800 */
[----:B------:R-:W-:Y:S02]  /*9c0a0*/  STL [R1+0x30c4], R27 ;  /* 0x0030c41b01007387 */ /* 0x000fe40000100800 */
[----:B------:R1:W-:Y:S01]  /*9c0b0*/  STL [R1+0x3090], R28 ;  /* 0x0030901c01007387 */ /* 0x0003e20000100800 */
[----:B------:R-:W-:Y:S01]  /*9c0c0*/  STL [R1+0x3098], R5 ;  /* 0x0030980501007387 */ /* 0x000fe20000100800 */
[----:B--2---:R-:W-:Y:S01]  /*9c0d0*/  IADD3.X R0, R0, UR5, RZ, P5, !PT ;  /* 0x0000000500007c10 */ /* 0x004fe2000affe4ff */
[----:B---3--:R-:W-:-:S02]  /*9c0e0*/  IADD3 R8, P5, R8, UR10, RZ ;  /* 0x0000000a08087c10 */ /* 0x008fc4000ffbe0ff */
[----:B-1----:R-:W2:Y:S01]  /*9c0f0*/  LDL.LU R28, [R1+0x3068] ;  /* 0x00306800011c7983 */ /* 0x002ea20000300800 */
[----:B------:R-:W-:Y:S02]  /*9c100*/  STL [R1+0x30bc], R4 ;  /* 0x0030bc0401007387 */ /* 0x000fe40000100800 */
[----:B------:R1:W-:Y:S02]  /*9c110*/  STL [R1+0x30b4], R0 ;  /* 0x0030b40001007387 */ /* 0x0003e40000100800 */
[----:B-1----:R-:W3:Y:S01]  /*9c120*/  LDL.LU R0, [R1+0x308c] ;  /* 0x00308c0001007983 */ /* 0x002ee20000300800 */
[----:B------:R1:W-:Y:S03]  /*9c130*/  STL [R1+0x3088], R8 ;  /* 0x0030880801007387 */ /* 0x0003e60000100800 */
[----:B-1----:R-:W3:Y:S01]  /*9c140*/  LDL.LU R8, [R1+0x3060] ;  /* 0x0030600001087983 */ /* 0x002ee20000300800 */
[----:B----4-:R-:W-:-:S05]  /*9c150*/  IADD3.X R18, R18, UR5, RZ, P6, !PT ;  /* 0x0000000512127c10 */ /* 0x010fca000b7fe4ff */
[----:B------:R1:W-:Y:S01]  /*9c160*/  STL [R1+0x30ac], R18 ;  /* 0x0030ac1201007387 */ /* 0x0003e20000100800 */
[----:B------:R-:W-:-:S03]  /*9c170*/  IADD3 R19, P6, R19, UR10, RZ ;  /* 0x0000000a13137c10 */ /* 0x000fc6000ffde0ff */
[----:B-1----:R-:W4:Y:S02]  /*9c180*/  LDL.LU R18, [R1+0x3084] ;  /* 0x0030840001127983 */ /* 0x002f240000300800 */
        /* <DEDUP_REMOVED lines=29> */
[----:B--2---:R-:W-:-:S05]  /*9c360*/  IADD3 R28, P3, R28, UR10, RZ ;  /* 0x0000000a1c1c7c10 */ /* 0x004fca000ff7e0ff */
[----:B------:R1:W-:Y:S01]  /*9c370*/  STL [R1+0x3068], R28 ;  /* 0x0030681c01007387 */ /* 0x0003e20000100800 */
[----:B---3--:R-:W-:-:S03]  /*9c380*/  IADD3.X R0, R0, UR5, RZ, P4, !PT ;  /* 0x0000000500007c10 */ /* 0x008fc6000a7fe4ff */
[----:B-1----:R-:W2:Y:S02]  /*9c390*/  LDL.LU R28, [R1+0x3010] ;  /* 0x00301000011c7983 */ /* 0x002ea40000300800 */
[----:B------:R1:W-:Y:S01]  /*9c3a0*/  STL [R1+0x308c], R0 ;  /* 0x00308c0001007387 */ /* 0x0003e20000100800 */
[----:B------:R-:W-:Y:S01]  /*9c3b0*/  IADD3 R8, P4, R8, UR10, RZ ;  /* 0x0000000a08087c10 */ /* 0x000fe2000ff9e0ff */
[----:B-1----:R-:W3:Y:S04]  /*9c3c0*/  LDL.LU R0, [R1+0x3034] ;  /* 0x0030340001007983 */ /* 0x002ee80000300800 */
[----:B------:R1:W-:Y:S02]  /*9c3d0*/  STL [R1+0x3060], R8 ;  /* 0x0030600801007387 */ /* 0x0003e40000100800 */
        /* <DEDUP_REMOVED lines=15> */
[----:B------:R-:W-:-:S02]  /*9c4d0*/  IADD3 R24, P1, R24, UR10, RZ ;  /* 0x0000000a18187c10 */ /* 0x000fc4000ff3e0ff */
[----:B------:R-:W-:Y:S01]  /*9c4e0*/  IADD3.X R12, R12, UR5, RZ, P2, !PT ;  /* 0x000000050c0c7c10 */ /* 0x000fe200097fe4ff */
[----:B-1----:R-:W4:Y:S02]  /*9c4f0*/  LDL.LU R29, [R1+0x301c] ;  /* 0x00301c00011d7983 */ /* 0x002f240000300800 */
[----:B------:R1:W-:Y:S01]  /*9c500*/  STL [R1+0x3048], R24 ;  /* 0x0030481801007387 */ /* 0x0003e20000100800 */
[----:B------:R-:W-:Y:S02]  /*9c510*/  IADD3 R13, P2, R13, UR10, RZ ;  /* 0x0000000a0d0d7c10 */ /* 0x000fe4000ff5e0ff */
        /* <DEDUP_REMOVED lines=9> */
[----:B------:R-:W-:Y:S01]  /*9c5b0*/  IADD3 R23, P5, R23, UR10, RZ ;  /* 0x0000000a17177c10 */ /* 0x000fe2000ffbe0ff */
[----:B------:R-:W-:Y:S01]  /*9c5c0*/  STL [R1+0x3038], R15 ;  /* 0x0030380f01007387 */ /* 0x000fe20000100800 */
[----:B------:R-:W-:Y:S01]  /*9c5d0*/  IADD3.X R26, R26, UR5, RZ, P6, !PT ;  /* 0x000000051a1a7c10 */ /* 0x000fe2000b7fe4ff */
[----:B------:R-:W-:Y:S01]  /*9c5e0*/  STL [R1+0x305c], R10 ;  /* 0x00305c0a01007387 */ /* 0x000fe20000100800 */
[----:B------:R-:W-:Y:S01]  /*9c5f0*/  IADD3 R27, P6, R27, UR10, RZ ;  /* 0x0000000a1b1b7c10 */ /* 0x000fe2000ffde0ff */
[----:B------:R-:W-:Y:S01]  /*9c600*/  STL [R1+0x3030], R11 ;  /* 0x0030300b01007387 */ /* 0x000fe20000100800 */
[----:B------:R-:W-:Y:S01]  /*9c610*/  IADD3.X R20, R20, UR5, RZ, P2, !PT ;  /* 0x0000000514147c10 */ /* 0x000fe200097fe4ff */
[----:B------:R-:W-:Y:S01]  /*9c620*/  STL [R1+0x3054], R22 ;  /* 0x0030541601007387 */ /* 0x000fe20000100800 */
[----:B------:R-:W-:Y:S01]  /*9c630*/  IADD3.X R5, R5, UR5, RZ, P1, !PT ;  /* 0x0000000505057c10 */ /* 0x000fe20008ffe4ff */
[----:B------:R-:W-:Y:S01]  /*9c640*/  STL [R1+0x3028], R23 ;  /* 0x0030281701007387 */ /* 0x000fe20000100800 */
[----:B------:R-:W-:Y:S02]  /*9c650*/  STL [R1+0x304c], R26 ;  /* 0x00304c1a01007387 */ /* 0x000fe40000100800 */
[----:B------:R-:W-:Y:S01]  /*9c660*/  STL [R1+0x3020], R27 ;  /* 0x0030201b01007387 */ /* 0x000fe20000100800 */
[----:B------:R-:W-:Y:S01]  /*9c670*/  IADD3 R4, P1, R4, UR10, RZ ;  /* 0x0000000a04047c10 */ /* 0x000fe2000ff3e0ff */
[----:B------:R1:W-:Y:S01]  /*9c680*/  STL [R1+0x303c], R20 ;  /* 0x00303c1401007387 */ /* 0x0003e20000100800 */
[----:B------:R-:W-:Y:S01]  /*9c690*/  STL [R1+0x3044], R5 ;  /* 0x0030440501007387 */ /* 0x000fe20000100800 */
[----:B--2---:R-:W-:-:S02]  /*9c6a0*/  IADD3 R28, P2, R28, UR10, RZ ;  /* 0x0000000a1c1c7c10 */ /* 0x004fc4000ff5e0ff */
[----:B-1----:R-:W2:Y:S01]  /*9c6b0*/  LDL.LU R20, [R1+0x3014] ;  /* 0x0030140001147983 */ /* 0x002ea20000300800 */
[----:B------:R-:W-:Y:S02]  /*9c6c0*/  STL [R1+0x3018], R4 ;  /* 0x0030180401007387 */ /* 0x000fe40000100800 */
[----:B------:R1:W-:Y:S01]  /*9c6d0*/  STL [R1+0x3010], R28 ;  /* 0x0030101c01007387 */ /* 0x0003e20000100800 */
[----:B---3--:R-:W-:Y:S01]  /*9c6e0*/  IADD3.X R0, R0, UR5, RZ, P3, !PT ;  /* 0x0000000500007c10 */ /* 0x008fe20009ffe4ff */
[----:B-1----:R-:W3:Y:S04]  /*9c6f0*/  LDL.LU R28, [R1+0x2fe8] ;  /* 0x002fe800011c7983 */ /* 0x002ee80000300800 */
        /* <DEDUP_REMOVED lines=35> */
[----:B--2---:R-:W-:-:S05]  /*9c930*/  IADD3.X R20, R20, UR5, RZ, P1, !PT ;  /* 0x0000000514147c10 */ /* 0x004fca0008ffe4ff */
[----:B------:R1:W-:Y:S01]  /*9c940*/  STL [R1+0x3014], R20 ;  /* 0x0030141401007387 */ /* 0x0003e20000100800 */
[----:B---3--:R-:W-:-:S03]  /*9c950*/  IADD3 R28, P1, R28, UR10, RZ ;  /* 0x0000000a1c1c7c10 */ /* 0x008fc6000ff3e0ff */
[----:B-1----:R-:W2:Y:S02]  /*9c960*/  LDL.LU R20, [R1+0x2fbc] ;  /* 0x002fbc0001147983 */ /* 0x002ea40000300800 */
[----:B------:R1:W-:Y:S01]  /*9c970*/  STL [R1+0x2fe8], R28 ;  /* 0x002fe81c01007387 */ /* 0x0003e20000100800 */
[----:B------:R-:W-:Y:S01]  /*9c980*/  IADD3.X R0, R0, UR5, RZ, P2, !PT ;  /* 0x0000000500007c10 */ /* 0x000fe200097fe4ff */
        /* <DEDUP_REMOVED lines=19> */
[----:B-1----:R-:W4:Y:S03]  /*9cac0*/  LDL.LU R21, [R1+0x2f78] ;  /* 0x002f780001157983 */ /* 0x002f260000300800 */
[----:B------:R1:W-:Y:S01]  /*9cad0*/  STL [R1+0x2ff4], R29 ;  /* 0x002ff41d01007387 */ /* 0x0003e20000100800 */
[----:B------:R-:W-:Y:S01]  /*9cae0*/  IADD3.X R13, R13, UR5, RZ, P6, !PT ;  /* 0x000000050d0d7c10 */ /* 0x000fe2000b7fe4ff */
[----:B------:R-:W-:Y:S01]  /*9caf0*/  IADD3 R14, P6, R14, UR10, RZ ;  /* 0x0000000a0e0e7c10 */ /* 0x000fe2000ffde0ff */
[----:B------:R-:W-:Y:S01]  /*9cb00*/  IADD3.X R15, R15, UR5, RZ, P1, !PT ;  /* 0x000000050f0f7c10 */ /* 0x000fe20008ffe4ff */
[----:B------:R-:W-:Y:S01]  /*9cb10*/  IADD3 R10, P1, R10, UR10, RZ ;  /* 0x0000000a0a0a7c10 */ /* 0x000fe2000ff3e0ff */
[----:B------:R-:W-:Y:S01]  /*9cb20*/  IADD3.X R11, R11, UR5, RZ, P2, !PT ;  /* 0x000000050b0b7c10 */ /* 0x000fe200097fe4ff */
[----:B------:R-:W-:Y:S01]  /*9cb30*/  IADD3 R22, P2, R22, UR10, RZ ;  /* 0x0000000a16167c10 */ /* 0x000fe2000ff5e0ff */
[----:B-1----:R-:W4:Y:S01]  /*9cb40*/  LDL.LU R29, [R1+0x2f9c] ;  /* 0x002f9c00011d7983 */ /* 0x002f220000300800 */
[----:B------:R-:W-:Y:S02]  /*9cb50*/  STL [R1+0x2fc8], R12 ;  /* 0x002fc80c01007387 */ /* 0x000fe40000100800 */
[----:B------:R-:W-:Y:S02]  /*9cb60*/  STL [R1+0x2fec], R13 ;  /* 0x002fec0d01007387 */ /* 0x000fe40000100800 */
[----:B------:R-:W-:Y:S01]  /*9cb70*/  STL [R1+0x2fc0], R14 ;  /* 0x002fc00e01007387 */ /* 0x000fe20000100800 */
[----:B------:R-:W-:Y:S01]  /*9cb80*/  IADD3.X R23, R23, UR5, RZ, P3, !PT ;  /* 0x0000000517177c10 */ /* 0x000fe20009ffe4ff */
        /* <DEDUP_REMOVED lines=14> */
[----:B--2---:R-:W-:-:S03]  /*9cc70*/  IADD3.X R20, R20, UR5, RZ, P6, !PT ;  /* 0x0000000514147c10 */ /* 0x004fc6000b7fe4ff */
[----:B-1----:R-:W2:Y:S01]  /*9cc80*/  LDL.LU R24, [R1+0x2f70] ;  /* 0x002f700001187983 */ /* 0x002ea20000300800 */
[----:B------:R-:W-:Y:S02]  /*9cc90*/  STL [R1+0x2fc4], R4 ;  /* 0x002fc40401007387 */ /* 0x000fe40000100800 */
[----:B------:R1:W-:Y:S01]  /*9cca0*/  STL [R1+0x2fbc], R20 ;  /* 0x002fbc1401007387 */ /* 0x0003e20000100800 */
[----:B---3--:R-:W-:Y:S01]  /*9ccb0*/  IADD3 R28, P6, R28, UR10, RZ ;  /* 0x0000000a1c1c7c10 */ /* 0x008fe2000ffde0ff */
[----:B-1----:R-:W3:Y:S04]  /*9ccc0*/  LDL.LU R20, [R1+0x2f94] ;  /* 0x002f940001147983 */ /* 0x002ee80000300800 */
        /* <DEDUP_REMOVED lines=50> */
[----:B------:R-:W-:-:S04]  /*9cff0*/  IMAD.MOV.U32 R3, RZ, RZ, c[0x0][0x18c] ;  /* 0x00006300ff037624 */ /* 0x000fc800078e00ff */
[----:B------:R-:W-:-:S04]  /*9d000*/  IMAD.SHL.U32 R3, R3, 0x80, RZ ;  /* 0x0000008003037824 */ /* 0x000fc800078e00ff */
[----:B------:R-:W-:Y:S01]  /*9d010*/  IMAD.SHL.U32 R3, R3, 0x2, RZ ;  /* 0x0000000203037824 */ /* 0x000fe200078e00ff */
        /* <DEDUP_REMOVED lines=8> */
[----:B------:R-:W-:Y:S02]  /*9d0a0*/  IADD3 R21, P2, R21, UR10, RZ ;  /* 0x0000000a15157c10 */ /* 0x000fe4000ff5e0ff */
[----:B------:R-:W-:Y:S01]  /*9d0b0*/  IADD3.X R12, R12, UR5, RZ, P3, !PT ;  /* 0x000000050c0c7c10 */ /* 0x000fe20009ffe4ff */
[----:B-1----:R-:W4:Y:S02]  /*9d0c0*/  LDL.LU R25, [R1+0x2f24] ;  /* 0x002f240001197983 */ /* 0x002f240000300800 */
[----:B------:R1:W-:Y:S01]  /*9d0d0*/  STL [R1+0x2f50], R21 ;  /* 0x002f501501007387 */ /* 0x0003e20000100800 */
[----:B------:R-:W-:-:S02]  /*9d0e0*/  IADD3 R13, P3, R13, UR10, RZ ;  /* 0x0000000a0d0d7c10 */ /* 0x000fc4000ff7e0ff */
        /* <DEDUP_REMOVED lines=31> */
[-C--:B------:R-:W-:Y:S01]  /*9d2e0*/  IADD3 R28, P4, R28, R3.reuse, RZ ;  /* 0x000000031c1c7210 */ /* 0x080fe20007f9e0ff */
[----:B-1----:R-:W3:Y:S04]  /*9d2f0*/  LDL.LU R20, [R1+0x2f14] ;  /* 0x002f140001147983 */ /* 0x002ee80000300800 */
[----:B------:R1:W-:Y:S01]  /*9d300*/  STL [R1+0x2f10], R28 ;  /* 0x002f101c01007387 */ /* 0x0003e20000100800 */
[----:B------:R-:W-:Y:S01]  /*9d310*/  IADD3.X R0, R0, UR5, RZ, P5, !PT ;  /* 0x0000000500007c10 */ /* 0x000fe2000affe4ff */
[----:B-1----:R-:W3:Y:S04]  /*9d320*/  LDL.LU R28, [R1+0x2ee8] ;  /* 0x002ee800011c7983 */ /* 0x002ee80000300800 */
[----:B------:R1:W-:Y:S01]  /*9d330*/  STL [R1+0x2f34], R0 ;  /* 0x002f340001007387 */ /* 0x0003e20000100800 */
[----:B------:R-:W-:Y:S01]  /*9d340*/  IADD3 R8, P5, R8, R3, RZ ;  /* 0x0000000308087210 */ /* 0x000fe20007fbe0ff */
[----:B-1----:R-:W3:Y:S04]  /*9d350*/  LDL.LU R0, [R1+0x2f0c] ;  /* 0x002f0c0001007983 */ /* 0x002ee80000300800 */
[----:B------:R1:W-:Y:S02]  /*9d360*/  STL [R1+0x2f08], R8 ;  /* 0x002f080801007387 */ /* 0x0003e40000100800 */
[----:B-1----:R-:W3:Y:S01]  /*9d370*/  LDL.LU R8, [R1+0x2ee0] ;  /* 0x002ee00001087983 */ /* 0x002ee20000300800 */
[----:B----4-:R-:W-:-:S05]  /*9d380*/  IADD3.X R18, R18, UR5, RZ, P6, !PT ;  /* 0x0000000512127c10 */ /* 0x010fca000b7fe4ff */
[----:B------:R1:W-:Y:S01]  /*9d390*/  STL [R1+0x2f2c], R18 ;  /* 0x002f2c1201007387 */ /* 0x0003e20000100800 */
[----:B------:R-:W-:-:S03]  /*9d3a0*/  IADD3 R19, P6, R19, R3, RZ ;  /* 0x0000000313137210 */ /* 0x000fc60007fde0ff */
[----:B-1----:R-:W4:Y:S02]  /*9d3b0*/  LDL.LU R18, [R1+0x2f04] ;  /* 0x002f040001127983 */ /* 0x002f240000300800 */
[----:B------:R1:W-:Y:S01]  /*9d3c0*/  STL [R1+0x2f00], R19 ;  /* 0x002f001301007387 */ /* 0x0003e20000100800 */
[----:B------:R-:W-:Y:S01]  /*9d3d0*/  IADD3.X R25, R25, UR5, RZ, P1, !PT ;  /* 0x0000000519197c10 */ /* 0x000fe20008ffe4ff */
[----:B-1----:R-:W4:Y:S04]  /*9d3e0*/  LDL.LU R19, [R1+0x2ed8] ;  /* 0x002ed80001137983 */ /* 0x002f280000300800 */
[----:B------:R1:W-:Y:S01]  /*9d3f0*/  STL [R1+0x2f24], R25 ;  /* 0x002f241901007387 */ /* 0x0003e20000100800 */
[----:B------:R-:W-:Y:S01]  /*9d400*/  IADD3 R21, P1, R21, R3, RZ ;  /* 0x0000000315157210 */ /* 0x000fe20007f3e0ff */
        /* <DEDUP_REMOVED lines=17> */
[----:B---3--:R-:W-:-:S03]  /*9d520*/  IADD3 R24, P2, R24, R3, RZ ;  /* 0x0000000318187210 */ /* 0x008fc60007f5e0ff */
[----:B-1----:R-:W2:Y:S04]  /*9d530*/  LDL.LU R29, [R1+0x2ec4] ;  /* 0x002ec400011d7983 */ /* 0x002ea80000300800 */
[----:B------:R1:W-:Y:S01]  /*9d540*/  STL [R1+0x2ef0], R24 ;  /* 0x002ef01801007387 */ /* 0x0003e20000100800 */
[----:B------:R-:W-:-:S03]  /*9d550*/  IADD3.X R20, R20, UR5, RZ, P3, !PT ;  /* 0x0000000514147c10 */ /* 0x000fc60009ffe4ff */
[----:B-1----:R-:W3:Y:S02]  /*9d560*/  LDL.LU R24, [R1+0x2e98] ;  /* 0x002e980001187983 */ /* 0x002ee40000300800 */
[----:B------:R1:W-:Y:S01]  /*9d570*/  STL [R1+0x2f14], R20 ;  /* 0x002f141401007387 */ /* 0x0003e20000100800 */
[-C--:B------:R-:W-:Y:S01]  /*9d580*/  IADD3 R28, P3, R28, R3.reuse, RZ ;  /* 0x000000031c1c7210 */ /* 0x080fe20007f7e0ff */
[----:B-1----:R-:W3:Y:S04]  /*9d590*/  LDL.LU R20, [R1+0x2ebc] ;  /* 0x002ebc0001147983 */ /* 0x002ee80000300800 */
[----:B------:R1:W-:Y:S02]  /*9d5a0*/  STL [R1+0x2ee8], R28 ;  /* 0x002ee81c01007387 */ /* 0x0003e40000100800 */
[--C-:B------:R-:W-:Y:S01]  /*9d5b0*/  IMAD.X R0, R0, 0x1, R2.reuse, P4 ;  /* 0x0000000100007824 */ /* 0x100fe200020e0602 */
[----:B-1----:R-:W3:Y:S04]  /*9d5c0*/  LDL.LU R28, [R1+0x2e90] ;  /* 0x002e9000011c7983 */ /* 0x002ee80000300800 */
[----:B------:R1:W-:Y:S01]  /*9d5d0*/  STL [R1+0x2f0c], R0 ;  /* 0x002f0c0001007387 */ /* 0x0003e20000100800 */
[----:B------:R-:W-:Y:S01]  /*9d5e0*/  IADD3 R8, P4, R8, R3, RZ ;  /* 0x0000000308087210 */ /* 0x000fe20007f9e0ff */
[----:B-1----:R-:W3:Y:S04]  /*9d5f0*/  LDL.LU R0, [R1+0x2eb4] ;  /* 0x002eb40001007983 */ /* 0x002ee80000300800 */
[----:B------:R1:W-:Y:S02]  /*9d600*/  STL [R1+0x2ee0], R8 ;  /* 0x002ee00801007387 */ /* 0x0003e40000100800 */
[----:B-1----:R-:W3:Y:S01]  /*9d610*/  LDL.LU R8, [R1+0x2e88] ;  /* 0x002e880001087983 */ /* 0x002ee20000300800 */
[----:B----4-:R-:W-:-:S05]  /*9d620*/  IMAD.X R18, R18, 0x1, R2, P5 ;  /* 0x0000000112127824 */ /* 0x010fca00028e0602 */
[----:B------:R1:W-:Y:S01]  /*9d630*/  STL [R1+0x2f04], R18 ;  /* 0x002f041201007387 */ /* 0x0003e20000100800 */
[----:B------:R-:W-:-:S03]  /*9d640*/  IADD3 R19, P5, R19, R3, RZ ;  /* 0x0000000313137210 */ /* 0x000fc60007fbe0ff */
[----:B-1----:R-:W4:Y:S02]  /*9d650*/  LDL.LU R18, [R1+0x2eac] ;  /* 0x002eac0001127983 */ /* 0x002f240000300800 */
[----:B------:R1:W-:Y:S02]  /*9d660*/  STL [R1+0x2ed8], R19 ;  /* 0x002ed81301007387 */ /* 0x0003e40000100800 */
[--C-:B------:R-:W-:Y:S01]  /*9d670*/  IMAD.X R25, R25, 0x1, R2.reuse, P6 ;  /* 0x0000000119197824 */ /* 0x100fe200030e0602 */
[-C--:B------:R-:W-:Y:S01]  /*9d680*/  IADD3 R12, P6, R12, R3.reuse, RZ ;  /* 0x000000030c0c7210 */ /* 0x080fe20007fde0ff */
[----:B-1----:R-:W4:Y:S03]  /*9d690*/  LDL.LU R19, [R1+0x2e80] ;  /* 0x002e800001137983 */ /* 0x002f260000300800 */
[----:B------:R1:W-:Y:S02]  /*9d6a0*/  STL [R1+0x2efc], R25 ;  /* 0x002efc1901007387 */ /* 0x0003e40000100800 */
[--C-:B------:R-:W-:Y:S01]  /*9d6b0*/  IMAD.X R13, R13, 0x1, R2.reuse, P1 ;  /* 0x000000010d0d7824 */ /* 0x100fe200008e0602 */
[-C--:B------:R-:W-:Y:S01]  /*9d6c0*/  IADD3 R14, P1, R14, R3.reuse, RZ ;  /* 0x000000030e0e7210 */ /* 0x080fe20007f3e0ff */
[--C-:B------:R-:W-:Y:S01]  /*9d6d0*/  IMAD.X R15, R15, 0x1, R2.reuse, P2 ;  /* 0x000000010f0f7824 */ /* 0x100fe200010e0602 */
[-C--:B------:R-:W-:Y:S01]  /*9d6e0*/  IADD3 R10, P2, R10, R3.reuse, RZ ;  /* 0x000000030a0a7210 */ /* 0x080fe20007f5e0ff */
[--C-:B------:R-:W-:Y:S01]  /*9d6f0*/  IMAD.X R11, R11, 0x1, R2.reuse, P3 ;  /* 0x000000010b0b7824 */ /* 0x100fe200018e0602 */
[-C--:B------:R-:W-:Y:S01]  /*9d700*/  IADD3 R22, P3, R22, R3.reuse, RZ ;  /* 0x0000000316167210 */ /* 0x080fe20007f7e0ff */
[----:B-1----:R-:W4:Y:S01]  /*9d710*/  LDL.LU R25, [R1+0x2ea4] ;  /* 0x002ea40001197983 */ /* 0x002f220000300800 */
[----:B------:R-:W-:Y:S02]  /*9d720*/  STL [R1+0x2ed0], R12 ;  /* 0x002ed00c01007387 */ /* 0x000fe40000100800 */
[----:B------:R-:W-:Y:S02]  /*9d730*/  STL [R1+0x2ef4], R13 ;  /* 0x002ef40d01007387 */ /* 0x000fe40000100800 */
[----:B------:R-:W-:Y:S02]  /*9d740*/  STL [R1+0x2ec8], R14 ;  /* 0x002ec80e01007387 */ /* 0x000fe40000100800 */
[--C-:B------:R-:W-:Y:S01]  /*9d750*/  IMAD.X R23, R23, 0x1, R2.reuse, P4 ;  /* 0x0000000117177824 */ /* 0x100fe200020e0602 */
[----:B------:R-:W-:Y:S01]  /*9d760*/  STL [R1+0x2eec], R15 ;  /* 0x002eec0f01007387 */ /* 0x000fe20000100800 */
[----:B------:R-:W-:Y:S01]  /*9d770*/  IADD3 R26, P4, R26, R3, RZ ;  /* 0x000000031a1a7210 */ /* 0x000fe20007f9e0ff */
[----:B------:R-:W-:Y:S02]  /*9d780*/  STL [R1+0x2ec0], R10 ;  /* 0x002ec00a01007387 */ /* 0x000fe40000100800 */
[----:B------:R-:W-:-:S02]  /*9d790*/  IMAD.X R27, R27, 0x1, R2, P5 ;  /* 0x000000011b1b7824 */ /* 0x000fc400028e0602 */
[--C-:B------:R-:W-:Y:S01]  /*9d7a0*/  IMAD.X R4, R4, 0x1, R2.reuse, P6 ;  /* 0x0000000104047824 */ /* 0x100fe200030e0602 */
[----:B------:R-:W-:Y:S01]  /*9d7b0*/  STL [R1+0x2ee4], R11 ;  /* 0x002ee40b01007387 */ /* 0x000fe20000100800 */
[-C--:B------:R-:W-:Y:S01]  /*9d7c0*/  IADD3 R21, P6, R21, R3.reuse, RZ ;  /* 0x0000000315157210 */ /* 0x080fe20007fde0ff */
[----:B------:R-:W-:Y:S01]  /*9d7d0*/  STL [R1+0x2eb8], R22 ;  /* 0x002eb81601007387 */ /* 0x000fe20000100800 */
[----:B------:R-:W-:Y:S01]  /*9d7e0*/  IADD3 R5, P5, R5, R3, RZ ;  /* 0x0000000305057210 */ /* 0x000fe20007fbe0ff */
[----:B------:R-:W-:Y:S01]  /*9d7f0*/  STL [R1+0x2edc], R23 ;  /* 0x002edc1701007387 */ /* 0x000fe20000100800 */
[----:B------:R-:W-:Y:S02]  /*9d800*/  STL [R1+0x2eb0], R26 ;  /* 0x002eb01a01007387 */ /* 0x000fe40000100800 */
[----:B------:R-:W-:Y:S02]  /*9d810*/  STL [R1+0x2ed4], R27 ;  /* 0x002ed41b01007387 */ /* 0x000fe40000100800 */
[----:B------:R1:W-:Y:S01]  /*9d820*/  STL [R1+0x2ea0], R21 ;  /* 0x002ea01501007387 */ /* 0x0003e20000100800 */
[----:B------:R-:W-:Y:S01]  /*9d830*/  STL [R1+0x2ea8], R5 ;  /* 0x002ea80501007387 */ /* 0x000fe20000100800 */
[----:B--2---:R-:W-:-:S03]  /*9d840*/  IMAD.X R29, R29, 0x1, R2, P1 ;  /* 0x000000011d1d7824 */ /* 0x004fc600008e0602 */
[----:B-1----:R-:W2:Y:S01]  /*9d850*/  LDL.LU R21, [R1+0x2e78] ;  /* 0x002e780001157983 */ /* 0x002ea20000300800 */
[----:B------:R-:W-:Y:S02]  /*9d860*/  STL [R1+0x2ecc], R4 ;  /* 0x002ecc0401007387 */ /* 0x000fe40000100800 */
[----:B------:R1:W-:Y:S01]  /*9d870*/  STL [R1+0x2ec4], R29 ;  /* 0x002ec41d01007387 */ /* 0x0003e20000100800 */
[----:B---3--:R-:W-:Y:S01]  /*9d880*/  IADD3 R24, P1, R24, R3, RZ ;  /* 0x0000000318187210 */ /* 0x008fe20007f3e0ff */
[----:B-1----:R-:W3:Y:S04]  /*9d890*/  LDL.LU R29, [R1+0x2e9c] ;  /* 0x002e9c00011d7983 */ /* 0x002ee80000300800 */
[----:B------:R1:W-:Y:S01]  /*9d8a0*/  STL [R1+0x2e98], R24 ;  /* 0x002e981801007387 */ /* 0x0003e20000100800 */
[----:B------:R-:W-:-:S03]  /*9d8b0*/  IMAD.X R20, R20, 0x1, R2, P2 ;  /* 0x0000000114147824 */ /* 0x000fc600010e0602 */
        /* <DEDUP_REMOVED lines=17> */
[----:B------:R-:W-:Y:S01]  /*9d9d0*/  IMAD.X R25, R25, 0x1, R2, P5 ;  /* 0x0000000119197824 */ /* 0x000fe200028e0602 */
        /* <DEDUP_REMOVED lines=15> */
[----:B--2---:R-:W-:-:S05]  /*9dad0*/  IADD3 R21, P5, R21, R3, RZ ;  /* 0x0000000315157210 */ /* 0x004fca0007fbe0ff */
[----:B------:R1:W-:Y:S01]  /*9dae0*/  STL [R1+0x2e78], R21 ;  /* 0x002e781501007387 */ /* 0x0003e20000100800 */
[----:B---3--:R-:W-:-:S03]  /*9daf0*/  IMAD.X R29, R29, 0x1, R2, P6 ;  /* 0x000000011d1d7824 */ /* 0x008fc600030e0602 */
[----:B-1----:R-:W2:Y:S04]  /*9db00*/  LDL.LU R21, [R1+0x2e38] ;  /* 0x002e380001157983 */ /* 0x002ea80000300800 */
[----:B------:R1:W-:Y:S01]  /*9db10*/  STL [R1+0x2e9c], R29 ;  /* 0x002e9c1d01007387 */ /* 0x0003e20000100800 */
[----:B------:R-:W-:-:S03]  /*9db20*/  IADD3 R24, P6, R24, R3, RZ ;  /* 0x0000000318187210 */ /* 0x000fc60007fde0ff */
[----:B-1----:R-:W3:Y:S02]  /*9db30*/  LDL.LU R29, [R1+0x3108] ;  /* 0x00310800011d7983 */ /* 0x002ee40000300800 */
[----:B------:R1:W-:Y:S02]  /*9db40*/  STL [R1+0x2e70], R24 ;  /* 0x002e701801007387 */ /* 0x0003e40000100800 */
[--C-:B------:R-:W-:Y:S01]  /*9db50*/  IMAD.X R20, R20, 0x1, R2.reuse, P1 ;  /* 0x0000000114147824 */ /* 0x100fe200008e0602 */
[----:B-1----:R-:W3:Y:S04]  /*9db60*/  LDL.LU R24, [R1+0x2e30] ;  /* 0x002e300001187983 */ /* 0x002ee80000300800 */
        /* <DEDUP_REMOVED lines=13> */
[-C--:B------:R-:W-:Y:S01]  /*9dc40*/  IADD3 R19, P3, R19, R3.reuse, RZ ;  /* 0x0000000313137210 */ /* 0x080fe20007f7e0ff */
[--C-:B------:R-:W-:Y:S01]  /*9dc50*/  IMAD.X R12, R12, 0x1, R2.reuse, P4 ;  /* 0x000000010c0c7824 */ /* 0x100fe200020e0602 */
[-C--:B------:R-:W-:Y:S01]  /*9dc60*/  IADD3 R13, P4, R13, R3.reuse, RZ ;  /* 0x000000030d0d7210 */ /* 0x080fe20007f9e0ff */
[----:B-1----:R-:W4:Y:S01]  /*9dc70*/  LDL.LU R18, [R1+0x2e44] ;  /* 0x002e440001127983 */ /* 0x002f220000300800 */
[--C-:B------:R-:W-:Y:S02]  /*9dc80*/  IMAD.X R14, R14, 0x1, R2.reuse, P5 ;  /* 0x000000010e0e7824 */ /* 0x100fe400028e0602 */
[----:B------:R1:W-:Y:S01]  /*9dc90*/  STL [R1+0x2e58], R19 ;  /* 0x002e581301007387 */ /* 0x0003e20000100800 */
[-C--:B------:R-:W-:Y:S01]  /*9dca0*/  IADD3 R15, P5, R15, R3.reuse, RZ ;  /* 0x000000030f0f7210 */ /* 0x080fe20007fbe0ff */
[--C-:B------:R-:W-:Y:S01]  /*9dcb0*/  IMAD.X R10, R10, 0x1, R2.reuse, P6 ;  /* 0x000000010a0a7824 */ /* 0x100fe200030e0602 */
[-C--:B------:R-:W-:Y:S01]  /*9dcc0*/  IADD3 R11, P6, R11, R3.reuse, RZ ;  /* 0x000000030b0b7210 */ /* 0x080fe20007fde0ff */
[--C-:B------:R-:W-:Y:S01]  /*9dcd0*/  IMAD.X R22, R22, 0x1, R2.reuse, P1 ;  /* 0x0000000116167824 */ /* 0x100fe200008e0602 */
[-C--:B------:R-:W-:Y:S01]  /*9dce0*/  IADD3 R23, P1, R23, R3.reuse, RZ ;  /* 0x0000000317177210 */ /* 0x080fe20007f3e0ff */
[--C-:B------:R-:W-:Y:S01]  /*9dcf0*/  IMAD.X R26, R26, 0x1, R2.reuse, P2 ;  /* 0x000000011a1a7824 */ /* 0x100fe200010e0602 */
[----:B-1----:R-:W4:Y:S01]  /*9dd00*/  LDL.LU R19, [R1+0x2e18] ;  /* 0x002e180001137983 */ /* 0x002f220000300800 */
[----:B------:R-:W-:Y:S02]  /*9dd10*/  STL [R1+0x2e7c], R12 ;  /* 0x002e7c0c01007387 */ /* 0x000fe40000100800 */
[----:B------:R-:W-:Y:S02]  /*9dd20*/  STL [R1+0x3114], R13 ;  /* 0x0031140d01007387 */ /* 0x000fe40000100800 */
[----:B------:R-:W-:Y:S01]  /*9dd30*/  STL [R1+0x2e74], R14 ;  /* 0x002e740e01007387 */ /* 0x000fe20000100800 */
[----:B------:R-:W-:Y:S01]  /*9dd40*/  STL [R1+0x310c], R15 ;  /* 0x00310c0f01007387 */ /* 0x000fe20000100800 */
[----:B------:R-:W-:Y:S01]  /*9dd50*/  STL [R1+0x2e6c], R10 ;  /* 0x002e6c0a01007387 */ /* 0x000fe20000100800 */
[----:B------:R-:W-:Y:S01]  /*9dd60*/  IADD3 R27, P2, R27, R3, RZ ;  /* 0x000000031b1b7210 */ /* 0x000fe20007f5e0ff */
[----:B------:R-:W-:Y:S02]  /*9dd70*/  STL [R1+0x3104], R11 ;  /* 0x0031040b01007387 */ /* 0x000fe40000100800 */
[--C-:B------:R-:W-:Y:S01]  /*9dd80*/  IMAD.X R25, R25, 0x1, R2.reuse, P4 ;  /* 0x0000000119197824 */ /* 0x100fe200020e0602 */
[----:B------:R-:W-:Y:S01]  /*9dd90*/  STL [R1+0x2e64], R22 ;  /* 0x002e641601007387 */ /* 0x000fe20000100800 */
[----:B------:R-:W-:-:S02]  /*9dda0*/  IMAD.X R5, R5, 0x1, R2, P3 ;  /* 0x0000000105057824 */ /* 0x000fc400018e0602 */
[----:B------:R-:W-:Y:S02]  /*9ddb0*/  STL [R1+0x2e50], R23 ;  /* 0x002e501701007387 */ /* 0x000fe40000100800 */
[----:B------:R-:W-:Y:S01]  /*9ddc0*/  STL [R1+0x2e5c], R26 ;  /* 0x002e5c1a01007387 */ /* 0x000fe20000100800 */
[----:B------:R-:W-:Y:S01]  /*9ddd0*/  STL [R1+0x2e48], R27 ;  /* 0x002e481b01007387 */ /* 0x000fe20000100800 */
[-C--:B------:R-:W-:Y:S01]  /*9dde0*/  IADD3 R4, P3, R4, R3.reuse, RZ ;  /* 0x0000000304047210 */ /* 0x080fe20007f7e0ff */
[----:B------:R1:W-:Y:S02]  /*9ddf0*/  STL [R1+0x3110], R25 ;  /* 0x0031101901007387 */ /* 0x0003e40000100800 */
[----:B------:R-:W-:Y:S01]  /*9de00*/  STL [R1+0x2e54], R5 ;  /* 0x002e540501007387 */ /* 0x000fe20000100800 */
[----:B--2---:R-:W-:Y:S01]  /*9de10*/  IADD3 R21, P4, R21, R3, RZ ;  /* 0x0000000315157210 */ /* 0x004fe20007f9e0ff */
[----:B-1----:R-:W2:Y:S01]  /*9de20*/  LDL.LU R25, [R1+0x2e3c] ;  /* 0x002e3c0001197983 */ /* 0x002ea20000300800 */
[----:B------:R-:W-:Y:S03]  /*9de30*/  STL [R1+0x2e40], R4 ;  /* 0x002e400401007387 */ /* 0x000fe60000100800 */
[----:B------:R1:W-:Y:S01]  /*9de40*/  STL [R1+0x2e38], R21 ;  /* 0x002e381501007387 */ /* 0x0003e20000100800 */
[----:B---3--:R-:W-:-:S03]  /*9de50*/  IMAD.X R29, R29, 0x1, R2, P5 ;  /* 0x000000011d1d7824 */ /* 0x008fc600028e0602 */
[----:B-1----:R-:W3:Y:S04]  /*9de60*/  LDL.LU R21, [R1+0x2e10] ;  /* 0x002e100001157983 */ /* 0x002ee80000300800 */
        /* <DEDUP_REMOVED lines=34> */
[----:B-1----:R-:W4:Y:S02]  /*9e090*/  LDL.LU R19, [R1+0x2dc0] ;  /* 0x002dc00001137983 */ /* 0x002f240000300800 */
[----:B--2---:R-:W-:-:S05]  /*9e0a0*/  IMAD.X R25, R25, 0x1, R2, P3 ;  /* 0x0000000119197824 */ /* 0x004fca00018e0602 */
[----:B------:R1:W-:Y:S01]  /*9e0b0*/  STL [R1+0x2e3c], R25 ;  /* 0x002e3c1901007387 */ /* 0x0003e20000100800 */
[----:B---3--:R-:W-:-:S03]  /*9e0c0*/  IADD3 R21, P3, R21, R3, RZ ;  /* 0x0000000315157210 */ /* 0x008fc60007f7e0ff */
[----:B-1----:R-:W2:Y:S04]  /*9e0d0*/  LDL.LU R25, [R1+0x2de4] ;  /* 0x002de40001197983 */ /* 0x002ea80000300800 */
        /* <DEDUP_REMOVED lines=19> */
[----:B-1----:R-:W3:Y:S01]  /*9e210*/  LDL.LU R8, [R1+0x2da0] ;  /* 0x002da00001087983 */ /* 0x002ee20000300800 */
[--C-:B----4-:R-:W-:Y:S01]  /*9e220*/  IMAD.X R18, R18, 0x1, R2.reuse, P1 ;  /* 0x0000000112127824 */ /* 0x110fe200008e0602 */
[-C--:B------:R-:W-:Y:S01]  /*9e230*/  IADD3 R12, P1, R12, R3.reuse, RZ ;  /* 0x000000030c0c7210 */ /* 0x080fe20007f3e0ff */
[----:B------:R-:W-:Y:S01]  /*9e240*/  IMAD.X R13, R13, 0x1, R2, P2 ;  /* 0x000000010d0d7824 */ /* 0x000fe200010e0602 */
[----:B------:R-:W-:-:S02]  /*9e250*/  IADD3 R14, P2, R14, R3, RZ ;  /* 0x000000030e0e7210 */ /* 0x000fc40007f5e0ff */
[----:B------:R1:W-:Y:S01]  /*9e260*/  STL [R1+0x2e1c], R18 ;  /* 0x002e1c1201007387 */ /* 0x0003e20000100800 */
[--C-:B------:R-:W-:Y:S01]  /*9e270*/  IMAD.X R15, R15, 0x1, R2.reuse, P3 ;  /* 0x000000010f0f7824 */ /* 0x100fe200018e0602 */
[-C--:B------:R-:W-:Y:S01]  /*9e280*/  IADD3 R10, P3, R10, R3.reuse, RZ ;  /* 0x000000030a0a7210 */ /* 0x080fe20007f7e0ff */
[--C-:B------:R-:W-:Y:S01]  /*9e290*/  IMAD.X R11, R11, 0x1, R2.reuse, P4 ;  /* 0x000000010b0b7824 */ /* 0x100fe200020e0602 */
[-C--:B------:R-:W-:Y:S01]  /*9e2a0*/  IADD3 R22, P4, R22, R3.reuse, RZ ;  /* 0x0000000316167210 */ /* 0x080fe20007f9e0ff */
[--C-:B------:R-:W-:Y:S01]  /*9e2b0*/  IMAD.X R23, R23, 0x1, R2.reuse, P5 ;  /* 0x0000000117177824 */ /* 0x100fe200028e0602 */
[----:B------:R-:W-:Y:S01]  /*9e2c0*/  IADD3 R26, P5, R26, R3, RZ ;  /* 0x000000031a1a7210 */ /* 0x000fe20007fbe0ff */
[----:B-1----:R-:W4:Y:S01]  /*9e2d0*/  LDL.LU R18, [R1+0x2dc4] ;  /* 0x002dc40001127983 */ /* 0x002f220000300800 */
[----:B------:R-:W-:Y:S02]  /*9e2e0*/  STL [R1+0x2df0], R12 ;  /* 0x002df00c01007387 */ /* 0x000fe40000100800 */
[----:B------:R-:W-:Y:S02]  /*9e2f0*/  STL [R1+0x2e14], R13 ;  /* 0x002e140d01007387 */ /* 0x000fe40000100800 */
[----:B------:R-:W-:Y:S01]  /*9e300*/  STL [R1+0x2de8], R14 ;  /* 0x002de80e01007387 */ /* 0x000fe20000100800 */
[----:B------:R-:W-:Y:S01]  /*9e310*/  STL [R1+0x2e0c], R15 ;  /* 0x002e0c0f01007387 */ /* 0x000fe20000100800 */
        /* <DEDUP_REMOVED lines=14> */
[----:B------:R-:W-:Y:S03]  /*9e400*/  STL [R1+0x2dec], R4 ;  /* 0x002dec0401007387 */ /* 0x000fe60000100800 */
[----:B------:R1:W-:Y:S01]  /*9e410*/  STL [R1+0x2de4], R25 ;  /* 0x002de41901007387 */ /* 0x0003e20000100800 */
[----:B---3--:R-:W-:-:S03]  /*9e420*/  IADD3 R21, P2, R21, R3, RZ ;  /* 0x0000000315157210 */ /* 0x008fc60007f5e0ff */
        /* <DEDUP_REMOVED lines=21> */
[----:B------:R-:W3:Y:S02]  /*9e580*/  LDL.LU R12, [R1+0x2d9c] ;  /* 0x002d9c00010c7983 */ /* 0x000ee40000300800 */
[----:B------:R-:W3:Y:S02]  /*9e590*/  LDL.LU R13, [R1+0x2d70] ;  /* 0x002d7000010d7983 */ /* 0x000ee40000300800 */
[----:B------:R-:W3:Y:S02]  /*9e5a0*/  LDL.LU R14, [R1+0x2d94] ;  /* 0x002d9400010e7983 */ /* 0x000ee40000300800 */
[----:B----4-:R-:W-:-:S05]  /*9e5b0*/  IMAD.X R18, R18, 0x1, R2, P6 ;  /* 0x0000000112127824 */ /* 0x010fca00030e0602 */
        /* <DEDUP_REMOVED lines=38> */
[--C-:B------:R-:W-:Y:S01]  /*9e820*/  IMAD.X R12, R12, 0x1, R2.reuse, P5 ;  /* 0x000000010c0c7824 */ /* 0x100fe200028e0602 */
[----:B------:R-:W-:Y:S01]  /*9e830*/  IADD3 R13, P5, R13, R3, RZ ;  /* 0x000000030d0d7210 */ /* 0x000fe20007fbe0ff */
[----:B------:R-:W-:-:S03]  /*9e840*/  IMAD.X R14, R14, 0x1, R2, P6 ;  /* 0x000000010e0e7824 */ /* 0x000fc600030e0602 */
[----:B------:R-:W-:Y:S01]  /*9e850*/  STL [R1+0x2d9c], R12 ;  /* 0x002d9c0c01007387 */ /* 0x000fe20000100800 */
[----:B------:R-:W-:Y:S02]  /*9e860*/  STL [R1+0x2d70], R13 ;  /* 0x002d700d01007387 */ /* 0x000fe40000100800 */
[----:B------:R-:W-:Y:S01]  /*9e870*/  STL [R1+0x2d94], R14 ;  /* 0x002d940e01007387 */ /* 0x000fe20000100800 */
[-C--:B----4-:R-:W-:Y:S01]  /*9e880*/  IADD3 R15, P6, R15, R3.reuse, RZ ;  /* 0x000000030f0f7210 */ /* 0x090fe20007fde0ff */
[--C-:B------:R-:W-:Y:S01]  /*9e890*/  IMAD.X R10, R10, 0x1, R2.reuse, P1 ;  /* 0x000000010a0a7824 */ /* 0x100fe200008e0602 */
[-C--:B------:R-:W-:Y:S01]  /*9e8a0*/  IADD3 R11, P1, R11, R3.reuse, RZ ;  /* 0x000000030b0b7210 */ /* 0x080fe20007f3e0ff */
[--C-:B------:R-:W-:Y:S01]  /*9e8b0*/  IMAD.X R22, R22, 0x1, R2.reuse, P2 ;  /* 0x0000000116167824 */ /* 0x100fe200010e0602 */
[----:B------:R-:W-:Y:S01]  /*9e8c0*/  IADD3 R23, P2, R23, R3, RZ ;  /* 0x0000000317177210 */ /* 0x000fe20007f5e0ff */
[----:B------:R-:W-:Y:S01]  /*9e8d0*/  STL [R1+0x2d68], R15 ;  /* 0x002d680f01007387 */ /* 0x000fe20000100800 */
[----:B------:R-:W-:-:S02]  /*9e8e0*/  IMAD.X R26, R26, 0x1, R2, P3 ;  /* 0x000000011a1a7824 */ /* 0x000fc400018e0602 */
[----:B------:R-:W-:Y:S01]  /*9e8f0*/  STL [R1+0x2d8c], R10 ;  /* 0x002d8c0a01007387 */ /* 0x000fe20000100800 */
[-C--:B------:R-:W-:Y:S01]  /*9e900*/  IADD3 R27, P3, R27, R3.reuse, RZ ;  /* 0x000000031b1b7210 */ /* 0x080fe20007f7e0ff */
[----:B------:R-:W-:Y:S01]  /*9e910*/  STL [R1+0x2d60], R11 ;  /* 0x002d600b01007387 */ /* 0x000fe20000100800 */
[--C-:B------:R-:W-:Y:S02]  /*9e920*/  IMAD.X R18, R18, 0x1, R2.reuse, P5 ;  /* 0x0000000112127824 */ /* 0x100fe400028e0602 */
[----:B------:R-:W-:Y:S02]  /*9e930*/  STL [R1+0x2d84], R22 ;  /* 0x002d841601007387 */ /* 0x000fe40000100800 */
[----:B------:R-:W-:Y:S01]  /*9e940*/  IMAD.X R5, R5, 0x1, R2, P4 ;  /* 0x0000000105057824 */ /* 0x000fe200020e0602 */
[----:B------:R-:W-:Y:S01]  /*9e950*/  STL [R1+0x2d58], R23 ;  /* 0x002d581701007387 */ /* 0x000fe20000100800 */
[-C--:B------:R-:W-:Y:S01]  /*9e960*/  IADD3 R4, P4, R4, R3.reuse, RZ ;  /* 0x0000000304047210 */ /* 0x080fe20007f9e0ff */
[----:B------:R-:W-:Y:S02]  /*9e970*/  STL [R1+0x2d7c], R26 ;  /* 0x002d7c1a01007387 */ /* 0x000fe40000100800 */
[----:B------:R-:W-:Y:S01]  /*9e980*/  STL [R1+0x2d50], R27 ;  /* 0x002d501b01007387 */ /* 0x000fe20000100800 */
[----:B------:R1:W-:Y:S01]  /*9e990*/  STL [R1+0x2d6c], R18 ;  /* 0x002d6c1201007387 */ /* 0x0003e20000100800 */
[----:B------:R-:W-:Y:S03]  /*9e9a0*/  STL [R1+0x2d74], R5 ;  /* 0x002d740501007387 */ /* 0x000fe60000100800 */
[----:B-1----:R-:W4:Y:S01]  /*9e9b0*/  LDL.LU R18, [R1+0x2d44] ;  /* 0x002d440001127983 */ /* 0x002f220000300800 */
[----:B------:R-:W-:Y:S01]  /*9e9c0*/  STL [R1+0x2d48], R4 ;  /* 0x002d480401007387 */ /* 0x000fe20000100800 */
        /* <DEDUP_REMOVED lines=24> */
[----:B-1----:R-:W3:Y:S01]  /*9eb50*/  LDL.LU R0, [R1+0x2d24] ;  /* 0x002d240001007983 */ /* 0x002ee20000300800 */
[----:B------:R-:W3:Y:S02]  /*9eb60*/  LDL.LU R12, [R1+0x2cf8] ;  /* 0x002cf800010c7983 */ /* 0x000ee40000300800 */
[----:B------:R-:W3:Y:S02]  /*9eb70*/  LDL.LU R13, [R1+0x2d1c] ;  /* 0x002d1c00010d7983 */ /* 0x000ee40000300800 */
[----:B------:R-:W3:Y:S01]  /*9eb80*/  LDL.LU R14, [R1+0x2cf0] ;  /* 0x002cf000010e7983 */ /* 0x000ee20000300800 */
[----:B------:R1:W-:Y:S01]  /*9eb90*/  STL [R1+0x2d20], R8 ;  /* 0x002d200801007387 */ /* 0x0003e20000100800 */
        /* <DEDUP_REMOVED lines=9> */
[----:B-1----:R-:W3:Y:S02]  /*9ec30*/  LDL.LU R8, [R1+0x2cc8] ;  /* 0x002cc80001087983 */ /* 0x002ee40000300800 */
[----:B----4-:R-:W-:-:S05]  /*9ec40*/  IMAD.X R18, R18, 0x1, R2, P4 ;  /* 0x0000000112127824 */ /* 0x010fca00020e0602 */
[----:B------:R1:W-:Y:S04]  /*9ec50*/  STL [R1+0x2d44], R18 ;  /* 0x002d441201007387 */ /* 0x0003e80000100800 */
        /* <DEDUP_REMOVED lines=25> */
[--C-:B------:R-:W-:Y:S01]  /*9edf0*/  IMAD.X R13, R13, 0x1, R2.reuse, P3 ;  /* 0x000000010d0d7824 */ /* 0x100fe200018e0602 */
[-C--:B------:R-:W-:Y:S01]  /*9ee00*/  IADD3 R14, P3, R14, R3.reuse, RZ ;  /* 0x000000030e0e7210 */ /* 0x080fe20007f7e0ff */
[--C-:B------:R-:W-:Y:S01]  /*9ee10*/  IMAD.X R15, R15, 0x1, R2.reuse, P4 ;  /* 0x000000010f0f7824 */ /* 0x100fe200020e0602 */
[----:B------:R-:W-:Y:S01]  /*9ee20*/  IADD3 R10, P4, R10, R3, RZ ;  /* 0x000000030a0a7210 */ /* 0x000fe20007f9e0ff */
[----:B-1----:R-:W3:Y:S01]  /*9ee30*/  LDL.LU R0, [R1+0x2ccc] ;  /* 0x002ccc0001007983 */ /* 0x002ee20000300800 */
[----:B------:R-:W-:Y:S02]  /*9ee40*/  STL [R1+0x2cf8], R12 ;  /* 0x002cf80c01007387 */ /* 0x000fe40000100800 */
[----:B------:R-:W-:-:S02]  /*9ee50*/  IMAD.X R11, R11, 0x1, R2, P5 ;  /* 0x000000010b0b7824 */ /* 0x000fc400028e0602 */
[----:B------:R-:W-:Y:S01]  /*9ee60*/  STL [R1+0x2d1c], R13 ;  /* 0x002d1c0d01007387 */ /* 0x000fe20000100800 */
[-C--:B------:R-:W-:Y:S01]  /*9ee70*/  IADD3 R22, P5, R22, R3.reuse, RZ ;  /* 0x0000000316167210 */ /* 0x080fe20007fbe0ff */
[----:B------:R-:W-:Y:S01]  /*9ee80*/  STL [R1+0x2cf0], R14 ;  /* 0x002cf00e01007387 */ /* 0x000fe20000100800 */
[--C-:B------:R-:W-:Y:S02]  /*9ee90*/  IMAD.X R23, R23, 0x1, R2.reuse, P6 ;  /* 0x0000000117177824 */ /* 0x100fe400030e0602 */
[----:B------:R-:W-:Y:S01]  /*9eea0*/  STL [R1+0x2d14], R15 ;  /* 0x002d140f01007387 */ /* 0x000fe20000100800 */
[----:B------:R-:W-:Y:S01]  /*9eeb0*/  IADD3 R26, P6, R26, R3, RZ ;  /* 0x000000031a1a7210 */ /* 0x000fe20007fde0ff */
[----:B------:R-:W-:Y:S01]  /*9eec0*/  STL [R1+0x2ce8], R10 ;  /* 0x002ce80a01007387 */ /* 0x000fe20000100800 */
[--C-:B------:R-:W-:Y:S02]  /*9eed0*/  IMAD.X R27, R27, 0x1, R2.reuse, P1 ;  /* 0x000000011b1b7824 */ /* 0x100fe400008e0602 */
[----:B------:R-:W-:-:S02]  /*9eee0*/  IMAD.X R4, R4, 0x1, R2, P2 ;  /* 0x0000000104047824 */ /* 0x000fc400010e0602 */
[----:B------:R-:W-:Y:S01]  /*9eef0*/  STL [R1+0x2d0c], R11 ;  /* 0x002d0c0b01007387 */ /* 0x000fe20000100800 */
[-C--:B------:R-:W-:Y:S01]  /*9ef00*/  IADD3 R8, P2, R8, R3.reuse, RZ ;  /* 0x0000000308087210 */ /* 0x080fe20007f5e0ff */
[----:B------:R-:W-:Y:S01]  /*9ef10*/  STL [R1+0x2ce0], R22 ;  /* 0x002ce01601007387 */ /* 0x000fe20000100800 */
[----:B------:R-:W-:Y:S01]  /*9ef20*/  IADD3 R5, P1, R5, R3, RZ ;  /* 0x0000000305057210 */ /* 0x000fe20007f3e0ff */
[----:B------:R-:W-:Y:S02]  /*9ef30*/  STL [R1+0x2d04], R23 ;  /* 0x002d041701007387 */ /* 0x000fe40000100800 */
[----:B------:R-:W-:Y:S01]  /*9ef40*/  STL [R1+0x2cd8], R26 ;  /* 0x002cd81a01007387 */ /* 0x000fe20000100800 */
[----:B------:R-:W-:Y:S01]  /*9ef50*/  STL [R1+0x2cfc], R27 ;  /* 0x002cfc1b01007387 */ /* 0x000fe20000100800 */
[----:B------:R1:W-:Y:S02]  /*9ef60*/  STL [R1+0x2cc8], R8 ;  /* 0x002cc80801007387 */ /* 0x0003e40000100800 */
[----:B------:R-:W-:Y:S01]  /*9ef70*/  STL [R1+0x2cd0], R5 ;  /* 0x002cd00501007387 */ /* 0x000fe20000100800 */
[----:B-1----:R-:W3:Y:S01]  /*9ef80*/  LDL.LU R8, [R1+0x2ca0] ;  /* 0x002ca00001087983 */ /* 0x002ee20000300800 */
[----:B------:R-:W-:Y:S02]  /*9ef90*/  STL [R1+0x2cf4], R4 ;  /* 0x002cf40401007387 */ /* 0x000fe40000100800 */
        /* <DEDUP_REMOVED lines=23> */
[----:B------:R-:W-:Y:S01]  /*9f110*/  IMAD.X R0, R0, 0x1, R2, P1 ;  /* 0x0000000100007824 */ /* 0x000fe200008e0602 */
        /* <DEDUP_REMOVED lines=14> */
[----:B-1----:R-:W3:Y:S01]  /*9f200*/  LDL.LU R0, [R1+0x2c74] ;  /* 0x002c740001007983 */ /* 0x002ee20000300800 */
[----:B------:R-:W-:-:S05]  /*9f210*/  IADD3 R8, P1, R8, R3, RZ ;  /* 0x0000000308087210 */ /* 0x000fca0007f3e0ff */
[----:B------:R1:W-:Y:S04]  /*9f220*/  STL [R1+0x2ca0], R8 ;  /* 0x002ca00801007387 */ /* 0x0003e80000100800 */
[----:B-1----:R-:W3:Y:S01]  /*9f230*/  LDL.LU R8, [R1+0x2c48] ;  /* 0x002c480001087983 */ /* 0x002ee20000300800 */
        /* <DEDUP_REMOVED lines=22> */
[----:B-1----:R-:W3:Y:S03]  /*9f3a0*/  LDL.LU R20, [R1+0x2c54] ;  /* 0x002c540001147983 */ /* 0x002ee60000300800 */
[----:B------:R1:W-:Y:S01]  /*9f3b0*/  STL [R1+0x2c80], R28 ;  /* 0x002c801c01007387 */ /* 0x0003e20000100800 */
[-C--:B------:R-:W-:Y:S01]  /*9f3c0*/  IADD3 R13, P6, R13, R3.reuse, RZ ;  /* 0x000000030d0d7210 */ /* 0x080fe20007fde0ff */
[--C-:B------:R-:W-:Y:S01]  /*9f3d0*/  IMAD.X R14, R14, 0x1, R2.reuse, P1 ;  /* 0x000000010e0e7824 */ /* 0x100fe200008e0602 */
[-C--:B------:R-:W-:Y:S01]  /*9f3e0*/  IADD3 R15, P1, R15, R3.reuse, RZ ;  /* 0x000000030f0f7210 */ /* 0x080fe20007f3e0ff */
[--C-:B------:R-:W-:Y:S01]  /*9f3f0*/  IMAD.X R10, R10, 0x1, R2.reuse, P2 ;  /* 0x000000010a0a7824 */ /* 0x100fe200010e0602 */
[-C--:B------:R-:W-:Y:S01]  /*9f400*/  IADD3 R11, P2, R11, R3.reuse, RZ ;  /* 0x000000030b0b7210 */ /* 0x080fe20007f5e0ff */
[--C-:B------:R-:W-:Y:S01]  /*9f410*/  IMAD.X R22, R22, 0x1, R2.reuse, P3 ;  /* 0x0000000116167824 */ /* 0x100fe200018e0602 */
[----:B-1----:R-:W3:Y:S01]  /*9f420*/  LDL.LU R28, [R1+0x2c28] ;  /* 0x002c2800011c7983 */ /* 0x002ee20000300800 */
[----:B------:R-:W-:Y:S02]  /*9f430*/  STL [R1+0x2ca4], R12 ;  /* 0x002ca40c01007387 */ /* 0x000fe40000100800 */
[----:B------:R-:W-:Y:S02]  /*9f440*/  STL [R1+0x2c78], R13 ;  /* 0x002c780d01007387 */ /* 0x000fe40000100800 */
[----:B------:R-:W-:Y:S01]  /*9f450*/  STL [R1+0x2c9c], R14 ;  /* 0x002c9c0e01007387 */ /* 0x000fe20000100800 */
        /* <DEDUP_REMOVED lines=10> */
[----:B------:R-:W-:Y:S02]  /*9f500*/  STL [R1+0x2c84], R26 ;  /* 0x002c841a01007387 */ /* 0x000fe40000100800 */
[----:B------:R-:W-:Y:S02]  /*9f510*/  STL [R1+0x2c58], R27 ;  /* 0x002c581b01007387 */ /* 0x000fe40000100800 */
[----:B------:R1:W-:Y:S01]  /*9f520*/  STL [R1+0x2c74], R0 ;  /* 0x002c740001007387 */ /* 0x0003e20000100800 */
[----:B------:R-:W-:Y:S01]  /*9f530*/  STL [R1+0x2c7c], R5 ;  /* 0x002c7c0501007387 */ /* 0x000fe20000100800 */
[----:B------:R-:W-:-:S02]  /*9f540*/  IADD3 R4, P5, R4, R3, RZ ;  /* 0x0000000304047210 */ /* 0x000fc40007fbe0ff */
[----:B------:R-:W-:Y:S01]  /*9f550*/  IADD3 R8, P6, R8, R3, RZ ;  /* 0x0000000308087210 */ /* 0x000fe20007fde0ff */
[----:B-1----:R-:W3:Y:S02]  /*9f560*/  LDL.LU R0, [R1+0x2c4c] ;  /* 0x002c4c0001007983 */ /* 0x002ee40000300800 */
[----:B------:R-:W-:Y:S02]  /*9f570*/  STL [R1+0x2c50], R4 ;  /* 0x002c500401007387 */ /* 0x000fe40000100800 */
        /* <DEDUP_REMOVED lines=38> */
[----:B------:R-:W-:-:S05]  /*9f7e0*/  IMAD.X R0, R0, 0x1, R2, P5 ;  /* 0x0000000100007824 */ /* 0x000fca00028e0602 */
[----:B------:R1:W-:Y:S01]  /*9f7f0*/  STL [R1+0x2c4c], R0 ;  /* 0x002c4c0001007387 */ /* 0x0003e20000100800 */
[----:B------:R-:W-:-:S03]  /*9f800*/  IADD3 R8, P5, R8, R3, RZ ;  /* 0x0000000308087210 */ /* 0x000fc60007fbe0ff */
[----:B-1----:R-:W3:Y:S04]  /*9f810*/  LDL.LU R0, [R1+0x2bf4] ;  /* 0x002bf40001007983 */ /* 0x002ee80000300800 */
        /* <DEDUP_REMOVED lines=20> */
[-C--:B------:R-:W-:Y:S01]  /*9f960*/  IADD3 R12, P3, R12, R3.reuse, RZ ;  /* 0x000000030c0c7210 */ /* 0x080fe20007f7e0ff */
[----:B-1----:R-:W3:Y:S03]  /*9f970*/  LDL.LU R24, [R1+0x2bb0] ;  /* 0x002bb00001187983 */ /* 0x002ee60000300800 */
[----:B------:R1:W-:Y:S02]  /*9f980*/  STL [R1+0x2c2c], R20 ;  /* 0x002c2c1401007387 */ /* 0x0003e40000100800 */
[--C-:B------:R-:W-:Y:S01]  /*9f990*/  IMAD.X R13, R13, 0x1, R2.reuse, P4 ;  /* 0x000000010d0d7824 */ /* 0x100fe200020e0602 */
[-C--:B------:R-:W-:Y:S01]  /*9f9a0*/  IADD3 R14, P4, R14, R3.reuse, RZ ;  /* 0x000000030e0e7210 */ /* 0x080fe20007f9e0ff */
[--C-:B------:R-:W-:Y:S01]  /*9f9b0*/  IMAD.X R15, R15, 0x1, R2.reuse, P5 ;  /* 0x000000010f0f7824 */ /* 0x100fe200028e0602 */
[-C--:B------:R-:W-:Y:S01]  /*9f9c0*/  IADD3 R10, P5, R10, R3.reuse, RZ ;  /* 0x000000030a0a7210 */ /* 0x080fe20007fbe0ff */
[--C-:B------:R-:W-:Y:S01]  /*9f9d0*/  IMAD.X R11, R11, 0x1, R2.reuse, P6 ;  /* 0x000000010b0b7824 */ /* 0x100fe200030e0602 */
[-C--:B------:R-:W-:Y:S01]  /*9f9e0*/  IADD3 R22, P6, R22, R3.reuse, RZ ;  /* 0x0000000316167210 */ /* 0x080fe20007fde0ff */
[----:B-1----:R-:W3:Y:S01]  /*9f9f0*/  LDL.LU R20, [R1+0x2bd4] ;  /* 0x002bd40001147983 */ /* 0x002ee20000300800 */
        /* <DEDUP_REMOVED lines=18> */
[----:B------:R-:W-:-:S03]  /*9fb20*/  IMAD.X R0, R0, 0x1, R2, P4 ;  /* 0x0000000100007824 */ /* 0x000fc600020e0602 */
[----:B-1----:R-:W3:Y:S01]  /*9fb30*/  LDL.LU R28, [R1+0x2ba8] ;  /* 0x002ba800011c7983 */ /* 0x002ee20000300800 */
[----:B------:R-:W-:Y:S02]  /*9fb40*/  STL [R1+0x2bfc], R4 ;  /* 0x002bfc0401007387 */ /* 0x000fe40000100800 */
[----:B------:R1:W-:Y:S01]  /*9fb50*/  STL [R1+0x2bf4], R0 ;  /* 0x002bf40001007387 */ /* 0x0003e20000100800 */
[----:B------:R-:W-:Y:S01]  /*9fb60*/  IADD3 R8, P4, R8, R3, RZ ;  /* 0x0000000308087210 */ /* 0x000fe20007f9e0ff */
[----:B-1----:R-:W3:Y:S04]  /*9fb70*/  LDL.LU R0, [R1+0x2bcc] ;  /* 0x002bcc0001007983 */ /* 0x002ee80000300800 */
[----:B------:R1:W-:Y:S02]  /*9fb80*/  STL [R1+0x2bc8], R8 ;  /* 0x002bc80801007387 */ /* 0x0003e40000100800 */
        /* <DEDUP_REMOVED lines=35> */
[----:B------:R1:W-:Y:S01]  /*9fdc0*/  STL [R1+0x2ba8], R28 ;  /* 0x002ba81c01007387 */ /* 0x0003e20000100800 */
[----:B------:R-:W-:-:S03]  /*9fdd0*/  IMAD.X R0, R0, 0x1, R2, P3 ;  /* 0x0000000100007824 */ /* 0x000fc600018e0602 */
[----:B-1----:R-:W3:Y:S02]  /*9fde0*/  LDL.LU R28, [R1+0x2b50] ;  /* 0x002b5000011c7983 */ /* 0x002ee40000300800 */
        /* <DEDUP_REMOVED lines=44> */
[----:B------:R-:W-:Y:S01]  /*a00b0*/  STL [R1+0x2b60], R27 ;  /* 0x002b601b01007387 */ /* 0x000fe20000100800 */
[-C--:B------:R-:W-:Y:S01]  /*a00c0*/  IADD3 R4, P6, R4, R3.reuse, RZ ;  /* 0x0000000304047210 */ /* 0x080fe20007fde0ff */
[----:B------:R1:W-:Y:S01]  /*a00d0*/  STL [R1+0x2b7c], R20 ;  /* 0x002b7c1401007387 */ /* 0x0003e20000100800 */
[----:B------:R-:W-:Y:S01]  /*a00e0*/  STL [R1+0x2b84], R5 ;  /* 0x002b840501007387 */ /* 0x000fe20000100800 */
[----:B------:R-:W-:-:S02]  /*a00f0*/  IADD3 R28, P1, R28, R3, RZ ;  /* 0x000000031c1c7210 */ /* 0x000fc40007f3e0ff */
[----:B-1----:R-:W3:Y:S01]  /*a0100*/  LDL.LU R20, [R1+0x2b54] ;  /* 0x002b540001147983 */ /* 0x002ee20000300800 */
[----:B------:R-:W-:Y:S02]  /*a0110*/  STL [R1+0x2b58], R4 ;  /* 0x002b580401007387 */ /* 0x000fe40000100800 */
        /* <DEDUP_REMOVED lines=154> */
[-C--:B------:R-:W-:Y:S01]  /*a0ac0*/  IADD3 R21, P1, R21, R3.reuse, RZ ;  /* 0x0000000315157210 */ /* 0x080fe20007f3e0ff */
[--C-:B------:R-:W-:Y:S02]  /*a0ad0*/  IMAD.X R12, R12, 0x1, R2.reuse, P2 ;  /* 0x000000010c0c7824 */ /* 0x100fe400010e0602 */
[----:B-1----:R-:W3:Y:S02]  /*a0ae0*/  LDL.LU R25, [R1+0x2a64] ;  /* 0x002a640001197983 */ /* 0x002ee40000300800 */
        /* <DEDUP_REMOVED lines=90> */
[--C-:B---3--:R-:W-:Y:S01]  /*a1090*/  IMAD.X R25, R25, 0x1, R2.reuse, P5 ;  /* 0x0000000119197824 */ /* 0x108fe200028e0602 */
[-C--:B------:R-:W-:Y:S01]  /*a10a0*/  IADD3 R12, P5, R12, R3.reuse, RZ ;  /* 0x000000030c0c7210 */ /* 0x080fe20007fbe0ff */
[--C-:B------:R-:W-:Y:S01]  /*a10b0*/  IMAD.X R13, R13, 0x1, R2.reuse, P6 ;  /* 0x000000010d0d7824 */ /* 0x100fe200030e0602 */
[----:B-1----:R-:W2:Y:S01]  /*a10c0*/  LDL.LU R19, [R1+0x29c0] ;  /* 0x0029c00001137983 */ /* 0x002ea20000300800 */
[-C--:B------:R-:W-:Y:S01]  /*a10d0*/  IADD3 R14, P6, R14, R3.reuse, RZ ;  /* 0x000000030e0e7210 */ /* 0x080fe20007fde0ff */
[----:B------:R1:W-:Y:S02]  /*a10e0*/  STL [R1+0x2a3c], R25 ;  /* 0x002a3c1901007387 */ /* 0x0003e40000100800 */
[--C-:B------:R-:W-:Y:S01]  /*a10f0*/  IMAD.X R15, R15, 0x1, R2.reuse, P1 ;  /* 0x000000010f0f7824 */ /* 0x100fe200008e0602 */
[-C--:B------:R-:W-:Y:S01]  /*a1100*/  IADD3 R10, P1, R10, R3.reuse, RZ ;  /* 0x000000030a0a7210 */ /* 0x080fe20007f3e0ff */
[--C-:B------:R-:W-:Y:S01]  /*a1110*/  IMAD.X R11, R11, 0x1, R2.reuse, P2 ;  /* 0x000000010b0b7824 */ /* 0x100fe200010e0602 */
[-C--:B------:R-:W-:Y:S01]  /*a1120*/  IADD3 R22, P2, R22, R3.reuse, RZ ;  /* 0x0000000316167210 */ /* 0x080fe20007f5e0ff */
[--C-:B------:R-:W-:Y:S01]  /*a1130*/  IMAD.X R23, R23, 0x1, R2.reuse, P3 ;  /* 0x0000000117177824 */ /* 0x100fe200018e0602 */
[----:B------:R-:W-:Y:S01]  /*a1140*/  IADD3 R26, P3, R26, R3, RZ ;  /* 0x000000031a1a7210 */ /* 0x000fe20007f7e0ff */
[----:B-1----:R-:W3:Y:S01]  /*a1150*/  LDL.LU R25, [R1+0x29e4] ;  /* 0x0029e40001197983 */ /* 0x002ee20000300800 */
        /* <DEDUP_REMOVED lines=42> */
[----:B-1----:R-:W2:Y:S01]  /*a1400*/  LDL.LU R19, [R1+0x2998] ;  /* 0x0029980001137983 */ /* 0x002ea20000300800 */
        /* <DEDUP_REMOVED lines=38> */
[-C--:B--2---:R-:W-:Y:S01]  /*a1670*/  IADD3 R19, P2, R19, R3.reuse, RZ ;  /* 0x0000000313137210 */ /* 0x084fe20007f5e0ff */
[--C-:B---3--:R-:W-:Y:S01]  /*a1680*/  IMAD.X R12, R12, 0x1, R2.reuse, P3 ;  /* 0x000000010c0c7824 */ /* 0x108fe200018e0602 */
[-C--:B------:R-:W-:Y:S01]  /*a1690*/  IADD3 R13, P3, R13, R3.reuse, RZ ;  /* 0x000000030d0d7210 */ /* 0x080fe20007f7e0ff */
        /* <DEDUP_REMOVED lines=8> */
[----:B-1----:R-:W2:Y:S01]  /*a1720*/  LDL.LU R19, [R1+0x2940] ;  /* 0x0029400001137983 */ /* 0x002ea20000300800 */
        /* <DEDUP_REMOVED lines=10> */
[----:B------:R-:W-:Y:S01]  /*a17d0*/  STL [R1+0x2978], R23 ;  /* 0x0029781701007387 */ /* 0x000fe20000100800 */
[-C--:B------:R-:W-:Y:S01]  /*a17e0*/  IADD3 R4, P2, R4, R3.reuse, RZ ;  /* 0x0000000304047210 */ /* 0x080fe20007f5e0ff */
[----:B------:R-:W-:Y:S01]  /*a17f0*/  STL [R1+0x299c], R26 ;  /* 0x00299c1a01007387 */ /* 0x000fe20000100800 */
[----:B------:R-:W-:Y:S02]  /*a1800*/  STL [R1+0x2970], R27 ;  /* 0x0029701b01007387 */ /* 0x000fe40000100800 */
[----:B------:R1:W-:Y:S02]  /*a1810*/  STL [R1+0x298c], R25 ;  /* 0x00298c1901007387 */ /* 0x0003e40000100800 */
[----:B------:R-:W-:Y:S01]  /*a1820*/  STL [R1+0x2994], R5 ;  /* 0x0029940501007387 */ /* 0x000fe20000100800 */
[-C--:B------:R-:W-:Y:S01]  /*a1830*/  IADD3 R21, P3, R21, R3.reuse, RZ ;  /* 0x0000000315157210 */ /* 0x080fe20007f7e0ff */
[----:B-1----:R-:W3:Y:S01]  /*a1840*/  LDL.LU R25, [R1+0x2964] ;  /* 0x0029640001197983 */ /* 0x002ee20000300800 */
[----:B------:R-:W-:Y:S03]  /*a1850*/  STL [R1+0x2968], R4 ;  /* 0x0029680401007387 */ /* 0x000fe60000100800 */
        /* <DEDUP_REMOVED lines=23> */
[----:B------:R-:W4:Y:S02]  /*a19d0*/  LDL.LU R12, [R1+0x2918] ;  /* 0x00291800010c7983 */ /* 0x000f240000300800 */
[----:B------:R-:W4:Y:S02]  /*a19e0*/  LDL.LU R13, [R1+0x293c] ;  /* 0x00293c00010d7983 */ /* 0x000f240000300800 */
[----:B------:R-:W4:Y:S01]  /*a19f0*/  LDL.LU R14, [R1+0x2910] ;  /* 0x00291000010e7983 */ /* 0x000f220000300800 */
[----:B--2---:R-:W-:-:S05]  /*a1a00*/  IADD3 R19, P1, R19, R3, RZ ;  /* 0x0000000313137210 */ /* 0x004fca0007f3e0ff */
[----:B------:R1:W-:Y:S01]  /*a1a10*/  STL [R1+0x2940], R19 ;  /* 0x0029401301007387 */ /* 0x0003e20000100800 */
        /* <DEDUP_REMOVED lines=9> */
[----:B-1----:R-:W2:Y:S02]  /*a1ab0*/  LDL.LU R19, [R1+0x28e8] ;  /* 0x0028e80001137983 */ /* 0x002ea40000300800 */
[----:B---3--:R-:W-:-:S05]  /*a1ac0*/  IMAD.X R25, R25, 0x1, R2, P2 ;  /* 0x0000000119197824 */ /* 0x008fca00010e0602 */
        /* <DEDUP_REMOVED lines=28> */
[--C-:B--2---:R-:W-:Y:S01]  /*a1c90*/  IMAD.X R15, R15, 0x1, R2.reuse, P2 ;  /* 0x000000010f0f7824 */ /* 0x104fe200010e0602 */
[-C--:B------:R-:W-:Y:S02]  /*a1ca0*/  IADD3 R10, P2, R10, R3.reuse, RZ ;  /* 0x000000030a0a7210 */ /* 0x080fe40007f5e0ff */
[----:B-1----:R-:W2:Y:S01]  /*a1cb0*/  LDL.LU R18, [R1+0x28ec] ;  /* 0x0028ec0001127983 */ /* 0x002ea20000300800 */
[----:B------:R-:W-:Y:S02]  /*a1cc0*/  STL [R1+0x2918], R12 ;  /* 0x0029180c01007387 */ /* 0x000fe40000100800 */
[--C-:B------:R-:W-:Y:S02]  /*a1cd0*/  IMAD.X R11, R11, 0x1, R2.reuse, P3 ;  /* 0x000000010b0b7824 */ /* 0x100fe400018e0602 */
        /* <DEDUP_REMOVED lines=8> */
[--C-:B------:R-:W-:Y:S02]  /*a1d60*/  IMAD.X R4, R4, 0x1, R2.reuse, P6 ;  /* 0x0000000104047824 */ /* 0x100fe400030e0602 */
        /* <DEDUP_REMOVED lines=9> */
[----:B-1----:R-:W4:Y:S01]  /*a1e00*/  LDL.LU R19, [R1+0x28c0] ;  /* 0x0028c00001137983 */ /* 0x002f220000300800 */
[----:B---3--:R-:W-:-:S03]  /*a1e10*/  IMAD.X R25, R25, 0x1, R2, P1 ;  /* 0x0000000119197824 */ /* 0x008fc600008e0602 */
[----:B------:R-:W-:Y:S04]  /*a1e20*/  STL [R1+0x2914], R4 ;  /* 0x0029140401007387 */ /* 0x000fe80000100800 */
        /* <DEDUP_REMOVED lines=26> */
[----:B--2---:R-:W-:-:S05]  /*a1fd0*/  IMAD.X R18, R18, 0x1, R2, P5 ;  /* 0x0000000112127824 */ /* 0x004fca00028e0602 */
        /* <DEDUP_REMOVED lines=10> */
[----:B-1----:R-:W2:Y:S01]  /*a2080*/  LDL.LU R18, [R1+0x2894] ;  /* 0x0028940001127983 */ /* 0x002ea20000300800 */
[----:B----4-:R-:W-:-:S05]  /*a2090*/  IADD3 R19, P5, R19, R3, RZ ;  /* 0x0000000313137210 */ /* 0x010fca0007fbe0ff */
[----:B------:R1:W-:Y:S04]  /*a20a0*/  STL [R1+0x28c0], R19 ;  /* 0x0028c01301007387 */ /* 0x0003e80000100800 */
[----:B-1----:R-:W4:Y:S01]  /*a20b0*/  LDL.LU R19, [R1+0x2868] ;  /* 0x0028680001137983 */ /* 0x002f220000300800 */
        /* <DEDUP_REMOVED lines=30> */
[-C--:B--2---:R-:W-:Y:S01]  /*a22a0*/  IADD3 R15, P5, R15, R3.reuse, RZ ;  /* 0x000000030f0f7210 */ /* 0x084fe20007fbe0ff */
        /* <DEDUP_REMOVED lines=18> */
[----:B-1----:R-:W2:Y:S01]  /*a23d0*/  LDL.LU R18, [R1+0x286c] ;  /* 0x00286c0001127983 */ /* 0x002ea20000300800 */
[----:B------:R-:W-:Y:S01]  /*a23e0*/  STL [R1+0x2870], R4 ;  /* 0x0028700401007387 */ /* 0x000fe20000100800 */
        /* <DEDUP_REMOVED lines=39> */
[----:B--2---:R-:W-:-:S05]  /*a2660*/  IMAD.X R18, R18, 0x1, R2, P3 ;  /* 0x0000000112127824 */ /* 0x004fca00018e0602 */
[----:B------:R1:W-:Y:S04]  /*a2670*/  STL [R1+0x286c], R18 ;  /* 0x00286c1201007387 */ /* 0x0003e80000100800 */
        /* <DEDUP_REMOVED lines=486> */
[-C--:B------:R-:W-:Y:S01]  /*a44e0*/  IADD3 R21, P6, R21, R3.reuse, RZ ;  /* 0x0000000315157210 */ /* 0x080fe20007fde0ff */
[--C-:B------:R-:W-:Y:S01]  /*a44f0*/  IMAD.X R12, R12, 0x1, R2.reuse, P1 ;  /* 0x000000010c0c7824 */ /* 0x100fe200008e0602 */
[-C--:B------:R-:W-:Y:S01]  /*a4500*/  IADD3 R13, P1, R13, R3.reuse, RZ ;  /* 0x000000030d0d7210 */ /* 0x080fe20007f3e0ff */
[----:B-1----:R-:W3:Y:S01]  /*a4510*/  LDL.LU R25, [R1+0x258c] ;  /* 0x00258c0001197983 */ /* 0x002ee20000300800 */
        /* <DEDUP_REMOVED lines=90> */
[--C-:B---3--:R-:W-:Y:S01]  /*a4ac0*/  IMAD.X R25, R25, 0x1, R2.reuse, P4 ;  /* 0x0000000119197824 */ /* 0x108fe200020e0602 */
[-C--:B------:R-:W-:Y:S01]  /*a4ad0*/  IADD3 R12, P4, R12, R3.reuse, RZ ;  /* 0x000000030c0c7210 */ /* 0x080fe20007f9e0ff */
[--C-:B------:R-:W-:Y:S01]  /*a4ae0*/  IMAD.X R13, R13, 0x1, R2.reuse, P5 ;  /* 0x000000010d0d7824 */ /* 0x100fe200028e0602 */
[-C--:B------:R-:W-:Y:S02]  /*a4af0*/  IADD3 R14, P5, R14, R3.reuse, RZ ;  /* 0x000000030e0e7210 */ /* 0x080fe40007fbe0ff */
[----:B------:R1:W-:Y:S01]  /*a4b00*/  STL [R1+0x2564], R25 ;  /* 0x0025641901007387 */ /* 0x0003e20000100800 */
        /* <DEDUP_REMOVED lines=49> */
[----:B------:R-:W4:Y:S02]  /*a4e20*/  LDL.LU R12, [R1+0x24e4] ;  /* 0x0024e400010c7983 */ /* 0x000f240000300800 */
[----:B------:R-:W4:Y:S02]  /*a4e30*/  LDL.LU R13, [R1+0x24b8] ;  /* 0x0024b800010d7983 */ /* 0x000f240000300800 */
[----:B---3--:R-:W-:Y:S01]  /*a4e40*/  IMAD.X R25, R25, 0x1, R2, P3 ;  /* 0x0000000119197824 */ /* 0x008fe200018e0602 */
[----:B------:R-:W3:Y:S04]  /*a4e50*/  LDL.LU R14, [R1+0x24dc] ;  /* 0x0024dc00010e7983 */ /* 0x000ee80000300800 */
        /* <DEDUP_REMOVED lines=35> */
[-C--:B----4-:R-:W-:Y:S01]  /*a5090*/  IADD3 R19, P1, R19, R3.reuse, RZ ;  /* 0x0000000313137210 */ /* 0x090fe20007f3e0ff */
[--C-:B------:R-:W-:Y:S01]  /*a50a0*/  IMAD.X R12, R12, 0x1, R2.reuse, P2 ;  /* 0x000000010c0c7824 */ /* 0x100fe200010e0602 */
[-C--:B------:R-:W-:Y:S01]  /*a50b0*/  IADD3 R13, P2, R13, R3.reuse, RZ ;  /* 0x000000030d0d7210 */ /* 0x080fe20007f5e0ff */
[--C-:B---3--:R-:W-:Y:S02]  /*a50c0*/  IMAD.X R14, R14, 0x1, R2.reuse, P3 ;  /* 0x000000010e0e7824 */ /* 0x108fe400018e0602 */
[----:B------:R1:W-:Y:S01]  /*a50d0*/  STL [R1+0x24c0], R19 ;  /* 0x0024c01301007387 */ /* 0x0003e20000100800 */
        /* <DEDUP_REMOVED lines=16> */
[--C-:B------:R-:W-:Y:S01]  /*a51e0*/  IMAD.X R5, R5, 0x1, R2.reuse, P1 ;  /* 0x0000000105057824 */ /* 0x100fe200008e0602 */
[----:B------:R-:W-:Y:S01]  /*a51f0*/  STL [R1+0x24a0], R23 ;  /* 0x0024a01701007387 */ /* 0x000fe20000100800 */
[-C--:B------:R-:W-:Y:S01]  /*a5200*/  IADD3 R4, P1, R4, R3.reuse, RZ ;  /* 0x0000000304047210 */ /* 0x080fe20007f3e0ff */
[----:B------:R-:W-:Y:S02]  /*a5210*/  STL [R1+0x24c4], R26 ;  /* 0x0024c41a01007387 */ /* 0x000fe40000100800 */
[----:B------:R-:W-:Y:S01]  /*a5220*/  STL [R1+0x2498], R27 ;  /* 0x0024981b01007387 */ /* 0x000fe20000100800 */
[----:B------:R1:W-:Y:S01]  /*a5230*/  STL [R1+0x24b4], R25 ;  /* 0x0024b41901007387 */ /* 0x0003e20000100800 */
[----:B------:R-:W-:Y:S03]  /*a5240*/  STL [R1+0x24bc], R5 ;  /* 0x0024bc0501007387 */ /* 0x000fe60000100800 */
[----:B-1----:R-:W4:Y:S01]  /*a5250*/  LDL.LU R25, [R1+0x248c] ;  /* 0x00248c0001197983 */ /* 0x002f220000300800 */
[----:B------:R-:W-:Y:S01]  /*a5260*/  IADD3 R21, P2, R21, R3, RZ ;  /* 0x0000000315157210 */ /* 0x000fe20007f5e0ff */
[----:B------:R-:W-:Y:S04]  /*a5270*/  STL [R1+0x2490], R4 ;  /* 0x0024900401007387 */ /* 0x000fe80000100800 */
[----:B------:R1:W-:Y:S01]  /*a5280*/  STL [R1+0x2488], R21 ;  /* 0x0024881501007387 */ /* 0x0003e20000100800 */
[----:B------:R-:W-:-:S03]  /*a5290*/  IMAD.X R29, R29, 0x1, R2, P3 ;  /* 0x000000011d1d7824 */ /* 0x000fc600018e0602 */
[----:B-1----:R-:W4:Y:S02]  /*a52a0*/  LDL.LU R21, [R1+0x2460] ;  /* 0x0024600001157983 */ /* 0x002f240000300800 */
[----:B------:R1:W-:Y:S01]  /*a52b0*/  STL [R1+0x24ac], R29 ;  /* 0x0024ac1d01007387 */ /* 0x0003e20000100800 */
[-C--:B------:R-:W-:Y:S01]  /*a52c0*/  IADD3 R24, P3, R24, R3.reuse, RZ ;  /* 0x0000000318187210 */ /* 0x080fe20007f7e0ff */
[----:B-1----:R-:W4:Y:S04]  /*a52d0*/  LDL.LU R29, [R1+0x2484] ;  /* 0x00248400011d7983 */ /* 0x002f280000300800 */
[----:B------:R1:W-:Y:S02]  /*a52e0*/  STL [R1+0x2480], R24 ;  /* 0x0024801801007387 */ /* 0x0003e40000100800 */
[--C-:B------:R-:W-:Y:S01]  /*a52f0*/  IMAD.X R20, R20, 0x1, R2.reuse, P4 ;  /* 0x0000000114147824 */ /* 0x100fe200020e0602 */
[----:B-1----:R-:W4:Y:S04]  /*a5300*/  LDL.LU R24, [R1+0x2458] ;  /* 0x0024580001187983 */ /* 0x002f280000300800 */
[----:B------:R1:W-:Y:S01]  /*a5310*/  STL [R1+0x24a4], R20 ;  /* 0x0024a41401007387 */ /* 0x0003e20000100800 */
[-C--:B------:R-:W-:Y:S01]  /*a5320*/  IADD3 R28, P4, R28, R3.reuse, RZ ;  /* 0x000000031c1c7210 */ /* 0x080fe20007f9e0ff */
[----:B-1----:R-:W4:Y:S04]  /*a5330*/  LDL.LU R20, [R1+0x247c] ;  /* 0x00247c0001147983 */ /* 0x002f280000300800 */
[----:B------:R1:W-:Y:S02]  /*a5340*/  STL [R1+0x2478], R28 ;  /* 0x0024781c01007387 */ /* 0x0003e40000100800 */
[--C-:B------:R-:W-:Y:S01]  /*a5350*/  IMAD.X R0, R0, 0x1, R2.reuse, P5 ;  /* 0x0000000100007824 */ /* 0x100fe200028e0602 */
[----:B-1----:R-:W4:Y:S04]  /*a5360*/  LDL.LU R28, [R1+0x2450] ;  /* 0x00245000011c7983 */ /* 0x002f280000300800 */
[----:B------:R1:W-:Y:S01]  /*a5370*/  STL [R1+0x249c], R0 ;  /* 0x00249c0001007387 */ /* 0x0003e20000100800 */
[----:B------:R-:W-:Y:S01]  /*a5380*/  IADD3 R8, P5, R8, R3, RZ ;  /* 0x0000000308087210 */ /* 0x000fe20007fbe0ff */
[----:B-1----:R-:W4:Y:S04]  /*a5390*/  LDL.LU R0, [R1+0x2474] ;  /* 0x0024740001007983 */ /* 0x002f280000300800 */
[----:B------:R1:W-:Y:S02]  /*a53a0*/  STL [R1+0x2470], R8 ;  /* 0x0024700801007387 */ /* 0x0003e40000100800 */
[----:B-1----:R-:W4:Y:S01]  /*a53b0*/  LDL.LU R8, [R1+0x2448] ;  /* 0x0024480001087983 */ /* 0x002f220000300800 */
[----:B--2---:R-:W-:-:S05]  /*a53c0*/  IMAD.X R18, R18, 0x1, R2, P6 ;  /* 0x0000000112127824 */ /* 0x004fca00030e0602 */
[----:B------:R1:W-:Y:S04]  /*a53d0*/  STL [R1+0x2494], R18 ;  /* 0x0024941201007387 */ /* 0x0003e80000100800 */
[----:B-1----:R-:W2:Y:S01]  /*a53e0*/  LDL.LU R18, [R1+0x246c] ;  /* 0x00246c0001127983 */ /* 0x002ea20000300800 */
[----:B------:R-:W2:Y:S02]  /*a53f0*/  LDL.LU R12, [R1+0x2440] ;  /* 0x00244000010c7983 */ /* 0x000ea40000300800 */
[----:B------:R-:W2:Y:S02]  /*a5400*/  LDL.LU R13, [R1+0x2464] ;  /* 0x00246400010d7983 */ /* 0x000ea40000300800 */
[----:B------:R-:W2:Y:S01]  /*a5410*/  LDL.LU R14, [R1+0x2438] ;  /* 0x00243800010e7983 */ /* 0x000ea20000300800 */
[----:B---3--:R-:W-:-:S05]  /*a5420*/  IADD3 R19, P6, R19, R3, RZ ;  /* 0x0000000313137210 */ /* 0x008fca0007fde0ff */
        /* <DEDUP_REMOVED lines=14> */
[----:B------:R-:W-:-:S05]  /*a5510*/  IADD3 R21, P1, R21, R3, RZ ;  /* 0x0000000315157210 */ /* 0x000fca0007f3e0ff */
        /* <DEDUP_REMOVED lines=19> */
[----:B-1----:R-:W4:Y:S01]  /*a5650*/  LDL.LU R8, [R1+0x23f0] ;  /* 0x0023f00001087983 */ /* 0x002f220000300800 */
[--C-:B--2---:R-:W-:Y:S01]  /*a5660*/  IMAD.X R18, R18, 0x1, R2.reuse, P5 ;  /* 0x0000000112127824 */ /* 0x104fe200028e0602 */
[-C--:B------:R-:W-:Y:S01]  /*a5670*/  IADD3 R12, P5, R12, R3.reuse, RZ ;  /* 0x000000030c0c7210 */ /* 0x080fe20007fbe0ff */
[----:B------:R-:W-:Y:S01]  /*a5680*/  IMAD.X R13, R13, 0x1, R2, P6 ;  /* 0x000000010d0d7824 */ /* 0x000fe200030e0602 */
[----:B------:R-:W-:-:S02]  /*a5690*/  IADD3 R14, P6, R14, R3, RZ ;  /* 0x000000030e0e7210 */ /* 0x000fc40007fde0ff */
[----:B------:R1:W-:Y:S04]  /*a56a0*/  STL [R1+0x246c], R18 ;  /* 0x00246c1201007387 */ /* 0x0003e80000100800 */
[----:B-1----:R-:W2:Y:S01]  /*a56b0*/  LDL.LU R18, [R1+0x2414] ;  /* 0x0024140001127983 */ /* 0x002ea20000300800 */
[--C-:B---3--:R-:W-:Y:S01]  /*a56c0*/  IMAD.X R15, R15, 0x1, R2.reuse, P1 ;  /* 0x000000010f0f7824 */ /* 0x108fe200008e0602 */
[-C--:B------:R-:W-:Y:S02]  /*a56d0*/  IADD3 R10, P1, R10, R3.reuse, RZ ;  /* 0x000000030a0a7210 */ /* 0x080fe40007f3e0ff */
[----:B------:R-:W-:Y:S01]  /*a56e0*/  STL [R1+0x2440], R12 ;  /* 0x0024400c01007387 */ /* 0x000fe20000100800 */
        /* <DEDUP_REMOVED lines=45> */
[----:B------:R-:W4:Y:S02]  /*a59c0*/  LDL.LU R12, [R1+0x23ec] ;  /* 0x0023ec00010c7983 */ /* 0x000f240000300800 */
[----:B------:R-:W4:Y:S02]  /*a59d0*/  LDL.LU R13, [R1+0x23c0] ;  /* 0x0023c000010d7983 */ /* 0x000f240000300800 */
[----:B------:R-:W4:Y:S02]  /*a59e0*/  LDL.LU R14, [R1+0x23e4] ;  /* 0x0023e400010e7983 */ /* 0x000f240000300800 */
        /* <DEDUP_REMOVED lines=12> */
[----:B---3--:R-:W-:-:S05]  /*a5ab0*/  IADD3 R19, P4, R19, R3, RZ ;  /* 0x0000000313137210 */ /* 0x008fca0007f9e0ff */
[----:B------:R1:W-:Y:S04]  /*a5ac0*/  STL [R1+0x23e8], R19 ;  /* 0x0023e81301007387 */ /* 0x0003e80000100800 */
[----:B-1----:R-:W3:Y:S01]  /*a5ad0*/  LDL.LU R19, [R1+0x2390] ;  /* 0x0023900001137983 */ /* 0x002ee20000300800 */
        /* <DEDUP_REMOVED lines=91> */
[----:B------:R1:W-:Y:S04]  /*a6090*/  STL [R1+0x2394], R18 ;  /* 0x0023941201007387 */ /* 0x0003e80000100800 */
        /* <DEDUP_REMOVED lines=25> */
[--C-:B------:R-:W-:Y:S01]  /*a6230*/  IMAD.X R13, R13, 0x1, R2.reuse, P1 ;  /* 0x000000010d0d7824 */ /* 0x100fe200008e0602 */
[-C--:B------:R-:W-:Y:S01]  /*a6240*/  IADD3 R14, P1, R14, R3.reuse, RZ ;  /* 0x000000030e0e7210 */ /* 0x080fe20007f3e0ff */
[--C-:B------:R-:W-:Y:S01]  /*a6250*/  IMAD.X R15, R15, 0x1, R2.reuse, P2 ;  /* 0x000000010f0f7824 */ /* 0x100fe200010e0602 */
[----:B------:R-:W-:Y:S01]  /*a6260*/  IADD3 R10, P2, R10, R3, RZ ;  /* 0x000000030a0a7210 */ /* 0x000fe20007f5e0ff */
[----:B-1----:R-:W4:Y:S01]  /*a6270*/  LDL.LU R0, [R1+0x231c] ;  /* 0x00231c0001007983 */ /* 0x002f220000300800 */
        /* <DEDUP_REMOVED lines=21> */
[----:B------:R-:W-:Y:S02]  /*a63d0*/  STL [R1+0x2344], R4 ;  /* 0x0023440401007387 */ /* 0x000fe40000100800 */
        /* <DEDUP_REMOVED lines=39> */
[----:B------:R-:W-:-:S05]  /*a6650*/  IADD3 R8, P5, R8, R3, RZ ;  /* 0x0000000308087210 */ /* 0x000fca0007fbe0ff */
[----:B------:R1:W-:Y:S04]  /*a6660*/  STL [R1+0x22f0], R8 ;  /* 0x0022f00801007387 */ /* 0x0003e80000100800 */
[----:B-1----:R-:W4:Y:S01]  /*a6670*/  LDL.LU R8, [R1+0x2298] ;  /* 0x0022980001087983 */ /* 0x002f220000300800 */
        /* <DEDUP_REMOVED lines=22> */
[----:B-1----:R-:W4:Y:S03]  /*a67e0*/  LDL.LU R20, [R1+0x22a4] ;  /* 0x0022a40001147983 */ /* 0x002f260000300800 */
        /* <DEDUP_REMOVED lines=27> */
[----:B-1----:R-:W4:Y:S02]  /*a69a0*/  LDL.LU R0, [R1+0x229c] ;  /* 0x00229c0001007983 */ /* 0x002f240000300800 */
[----:B------:R-:W-:Y:S02]  /*a69b0*/  STL [R1+0x22a0], R4 ;  /* 0x0022a00401007387 */ /* 0x000fe40000100800 */
        /* <DEDUP_REMOVED lines=38> */
[----:B------:R-:W-:-:S05]  /*a6c20*/  IMAD.X R0, R0, 0x1, R2, P3 ;  /* 0x0000000100007824 */ /* 0x000fca00018e0602 */
[----:B------:R1:W-:Y:S01]  /*a6c30*/  STL [R1+0x229c], R0 ;  /* 0x00229c0001007387 */ /* 0x0003e20000100800 */
[----:B------:R-:W-:-:S03]  /*a6c40*/  IADD3 R8, P3, R8, R3, RZ ;  /* 0x0000000308087210 */ /* 0x000fc60007f7e0ff */
[----:B-1----:R-:W4:Y:S04]  /*a6c50*/  LDL.LU R0, [R1+0x2244] ;  /* 0x0022440001007983 */ /* 0x002f280000300800 */
        /* <DEDUP_REMOVED lines=49> */
[----:B-1----:R-:W4:Y:S01]  /*a6f70*/  LDL.LU R28, [R1+0x21f8] ;  /* 0x0021f800011c7983 */ /* 0x002f220000300800 */
[----:B------:R-:W-:Y:S02]  /*a6f80*/  STL [R1+0x224c], R4 ;  /* 0x00224c0401007387 */ /* 0x000fe40000100800 */
        /* <DEDUP_REMOVED lines=39> */
[----:B------:R1:W-:Y:S01]  /*a7200*/  STL [R1+0x21f8], R28 ;  /* 0x0021f81c01007387 */ /* 0x0003e20000100800 */
[----:B------:R-:W-:-:S03]  /*a7210*/  IMAD.X R0, R0, 0x1, R2, P1 ;  /* 0x0000000100007824 */ /* 0x000fc600008e0602 */
[----:B-1----:R-:W4:Y:S02]  /*a7220*/  LDL.LU R28, [R1+0x21a0] ;  /* 0x0021a000011c7983 */ /* 0x002f240000300800 */
        /* <DEDUP_REMOVED lines=49> */
[----:B-1----:R-:W4:Y:S01]  /*a7540*/  LDL.LU R20, [R1+0x21a4] ;  /* 0x0021a40001147983 */ /* 0x002f220000300800 */
[----:B------:R-:W-:Y:S02]  /*a7550*/  STL [R1+0x21a8], R4 ;  /* 0x0021a80401007387 */ /* 0x000fe40000100800 */
        /* <DEDUP_REMOVED lines=41> */
[----:B-1----:R-:W4:Y:S02]  /*a77f0*/  LDL.LU R20, [R1+0x214c] ;  /* 0x00214c0001147983 */ /* 0x002f240000300800 */
        /* <DEDUP_REMOVED lines=19> */
[--C-:B------:R-:W-:Y:S01]  /*a7930*/  IMAD.X R29, R29, 0x1, R2.reuse, P2 ;  /* 0x000000011d1d7824 */ /* 0x100fe200010e0602 */
[-C--:B------:R-:W-:Y:S01]  /*a7940*/  IADD3 R12, P2, R12, R3.reuse, RZ ;  /* 0x000000030c0c7210 */ /* 0x080fe20007f5e0ff */
[--C-:B------:R-:W-:Y:S01]  /*a7950*/  IMAD.X R13, R13, 0x1, R2.reuse, P3 ;  /* 0x000000010d0d7824 */ /* 0x100fe200018e0602 */
[----:B-1----:R-:W4:Y:S01]  /*a7960*/  LDL.LU R21, [R1+0x2108] ;  /* 0x0021080001157983 */ /* 0x002f220000300800 */
        /* <DEDUP_REMOVED lines=90> */
[-C--:B------:R-:W-:Y:S01]  /*a7f10*/  IADD3 R21, P5, R21, R3.reuse, RZ ;  /* 0x0000000315157210 */ /* 0x080fe20007fbe0ff */
[--C-:B------:R-:W-:Y:S01]  /*a7f20*/  IMAD.X R12, R12, 0x1, R2.reuse, P6 ;  /* 0x000000010c0c7824 */ /* 0x100fe200030e0602 */
        /* <DEDUP_REMOVED lines=27> */
[----:B-1----:R-:W4:Y:S01]  /*a80e0*/  LDL.LU R29, [R1+0x20ac] ;  /* 0x0020ac00011d7983 */ /* 0x002f220000300800 */
[----:B------:R-:W-:Y:S03]  /*a80f0*/  STL [R1+0x20b0], R4 ;  /* 0x0020b00401007387 */ /* 0x000fe60000100800 */
        /* <DEDUP_REMOVED lines=23> */
[----:B------:R-:W-:Y:S01]  /*a8270*/  IADD3 R21, P4, R21, R3, RZ ;  /* 0x0000000315157210 */ /* 0x000fe20007f9e0ff */
[----:B------:R-:W4:Y:S02]  /*a8280*/  LDL.LU R12, [R1+0x2060] ;  /* 0x00206000010c7983 */ /* 0x000f240000300800 */
[----:B------:R-:W4:Y:S01]  /*a8290*/  LDL.LU R13, [R1+0x2084] ;  /* 0x00208400010d7983 */ /* 0x000f220000300800 */
[----:B------:R-:W4:Y:S01]  /*a82a0*/  LDL.LU R14, [R1+0x2058] ;  /* 0x00205800010e7983 */ /* 0x000f220000300800 */
[----:B------:R1:W-:Y:S02]  /*a82b0*/  STL [R1+0x2088], R21 ;  /* 0x0020881501007387 */ /* 0x0003e40000100800 */
        /* <DEDUP_REMOVED lines=34> */
[--C-:B----4-:R-:W-:Y:S01]  /*a84e0*/  IMAD.X R25, R25, 0x1, R2.reuse, P3 ;  /* 0x0000000119197824 */ /* 0x110fe200018e0602 */
        /* <DEDUP_REMOVED lines=26> */
[----:B------:R-:W-:Y:S04]  /*a8690*/  STL [R1+0x2038], R5 ;  /* 0x0020380501007387 */ /* 0x000fe80000100800 */
[----:B-1----:R-:W4:Y:S01]  /*a86a0*/  LDL.LU R21, [R1+0x2008] ;  /* 0x0020080001157983 */ /* 0x002f220000300800 */
[----:B------:R-:W-:-:S02]  /*a86b0*/  IMAD.X R29, R29, 0x1, R2, P4 ;  /* 0x000000011d1d7824 */ /* 0x000fc400020e0602 */
[----:B------:R-:W-:Y:S03]  /*a86c0*/  STL [R1+0x205c], R4 ;  /* 0x00205c0401007387 */ /* 0x000fe60000100800 */
        /* <DEDUP_REMOVED lines=62> */
[-C--:B---3--:R-:W-:Y:S01]  /*a8ab0*/  IADD3 R19, P6, R19, R3.reuse, RZ ;  /* 0x0000000313137210 */ /* 0x088fe20007fde0ff */
[--C-:B------:R-:W-:Y:S01]  /*a8ac0*/  IMAD.X R12, R12, 0x1, R2.reuse, P1 ;  /* 0x000000010c0c7824 */ /* 0x100fe200008e0602 */
[-C--:B------:R-:W-:Y:S01]  /*a8ad0*/  IADD3 R13, P1, R13, R3.reuse, RZ ;  /* 0x000000030d0d7210 */ /* 0x080fe20007f3e0ff */
[--C-:B------:R-:W-:Y:S02]  /*a8ae0*/  IMAD.X R14, R14, 0x1, R2.reuse, P2 ;  /* 0x000000010e0e7824 */ /* 0x100fe400010e0602 */
[----:B------:R1:W-:Y:S01]  /*a8af0*/  STL [R1+0x1fe8], R19 ;  /* 0x001fe81301007387 */ /* 0x0003e20000100800 */
[-C--:B----4-:R-:W-:Y:S01]  /*a8b00*/  IADD3 R15, P2, R15, R3.reuse, RZ ;  /* 0x000000030f0f7210 */ /* 0x090fe20007f5e0ff */
[--C-:B------:R-:W-:Y:S01]  /*a8b10*/  IMAD.X R10, R10, 0x1, R2.reuse, P3 ;  /* 0x000000010a0a7824 */ /* 0x100fe200018e0602 */
[-C--:B------:R-:W-:Y:S01]  /*a8b20*/  IADD3 R11, P3, R11, R3.reuse, RZ ;  /* 0x000000030b0b7210 */ /* 0x080fe20007f7e0ff */
[----:B-1----:R-:W3:Y:S01]  /*a8b30*/  LDL.LU R19, [R1+0x1f90] ;  /* 0x001f900001137983 */ /* 0x002ee20000300800 */
[----:B------:R-:W-:Y:S02]  /*a8b40*/  STL [R1+0x200c], R12 ;  /* 0x00200c0c01007387 */ /* 0x000fe40000100800 */
[----:B------:R-:W-:Y:S02]  /*a8b50*/  STL [R1+0x1fe0], R13 ;  /* 0x001fe00d01007387 */ /* 0x000fe40000100800 */
[--C-:B------:R-:W-:Y:S01]  /*a8b60*/  IMAD.X R22, R22, 0x1, R2.reuse, P4 ;  /* 0x0000000116167824 */ /* 0x100fe200020e0602 */
[----:B------:R-:W-:Y:S01]  /*a8b70*/  STL [R1+0x2004], R14 ;  /* 0x0020040e01007387 */ /* 0x000fe20000100800 */
[-C--:B------:R-:W-:Y:S01]  /*a8b80*/  IADD3 R23, P4, R23, R3.reuse, RZ ;  /* 0x0000000317177210 */ /* 0x080fe20007f9e0ff */
[----:B------:R-:W-:Y:S02]  /*a8b90*/  STL [R1+0x1fd8], R15 ;  /* 0x001fd80f01007387 */ /* 0x000fe40000100800 */
[--C-:B------:R-:W-:Y:S01]  /*a8ba0*/  IMAD.X R26, R26, 0x1, R2.reuse, P5 ;  /* 0x000000011a1a7824 */ /* 0x100fe200028e0602 */
        /* <DEDUP_REMOVED lines=12> */
[----:B-1----:R-:W4:Y:S01]  /*a8c70*/  LDL.LU R25, [R1+0x1fb4] ;  /* 0x001fb40001197983 */ /* 0x002f220000300800 */
[----:B------:R-:W-:-:S03]  /*a8c80*/  IADD3 R21, P1, R21, R3, RZ ;  /* 0x0000000315157210 */ /* 0x000fc60007f3e0ff */
[----:B------:R-:W-:Y:S04]  /*a8c90*/  STL [R1+0x1fb8], R4 ;  /* 0x001fb80401007387 */ /* 0x000fe80000100800 */
        /* <DEDUP_REMOVED lines=68> */
[----:B------:R-:W-:Y:S02]  /*a90e0*/  STL [R1+0x1f68], R12 ;  /* 0x001f680c01007387 */ /* 0x000fe40000100800 */
[----:B------:R-:W-:Y:S02]  /*a90f0*/  STL [R1+0x1f8c], R13 ;  /* 0x001f8c0d01007387 */ /* 0x000fe40000100800 */
[--C-:B---3--:R-:W-:Y:S01]  /*a9100*/  IMAD.X R15, R15, 0x1, R2.reuse, P6 ;  /* 0x000000010f0f7824 */ /* 0x108fe200030e0602 */
        /* <DEDUP_REMOVED lines=549> */
[--C-:B------:R-:W-:Y:S01]  /*ab360*/  IMAD.X R29, R29, 0x1, R2.reuse, P1 ;  /* 0x000000011d1d7824 */ /* 0x100fe200008e0602 */
        /* <DEDUP_REMOVED lines=53> */
[----:B------:R-:W-:Y:S02]  /*ab6c0*/  IMAD.X R29, R29, 0x1, R2, P6 ;  /* 0x000000011d1d7824 */ /* 0x000fe400030e0602 */
        /* <DEDUP_REMOVED lines=92> */
[----:B------:R-:W4:Y:S02]  /*abc90*/  LDL.LU R12, [R1+0x1b88] ;  /* 0x001b8800010c7983 */ /* 0x000f240000300800 */
[----:B------:R-:W4:Y:S01]  /*abca0*/  LDL.LU R13, [R1+0x1bac] ;  /* 0x001bac00010d7983 */ /* 0x000f220000300800 */
[----:B------:R-:W-:Y:S01]  /*abcb0*/  IADD3 R21, P3, R21, R3, RZ ;  /* 0x0000000315157210 */ /* 0x000fe20007f7e0ff */
[----:B------:R-:W4:Y:S04]  /*abcc0*/  LDL.LU R14, [R1+0x1b80] ;  /* 0x001b8000010e7983 */ /* 0x000f280000300800 */
        /* <DEDUP_REMOVED lines=131> */
[----:B------:R-:W-:Y:S02]  /*ac500*/  IMAD.X R14, R14, 0x1, R2, P1 ;  /* 0x000000010e0e7824 */ /* 0x000fe400008e0602 */
[----:B------:R1:W-:Y:S01]  /*ac510*/  STL [R1+0x1b10], R19 ;  /* 0x001b101301007387 */ /* 0x0003e20000100800 */
[----:B----4-:R-:W-:-:S03]  /*ac520*/  IADD3 R15, P1, R15, R3, RZ ;  /* 0x000000030f0f7210 */ /* 0x010fc60007f3e0ff */
[----:B-1----:R-:W3:Y:S01]  /*ac530*/  LDL.LU R19, [R1+0x1ab8] ;  /* 0x001ab80001137983 */ /* 0x002ee20000300800 */
[--C-:B------:R-:W-:Y:S02]  /*ac540*/  IMAD.X R10, R10, 0x1, R2.reuse, P2 ;  /* 0x000000010a0a7824 */ /* 0x100fe400010e0602 */
[----:B------:R-:W-:Y:S01]  /*ac550*/  STL [R1+0x1b34], R12 ;  /* 0x001b340c01007387 */ /* 0x000fe20000100800 */
[-C--:B------:R-:W-:Y:S01]  /*ac560*/  IADD3 R11, P2, R11, R3.reuse, RZ ;  /* 0x000000030b0b7210 */ /* 0x080fe20007f5e0ff */
        /* <DEDUP_REMOVED lines=91> */
[----:B------:R-:W-:Y:S02]  /*acb20*/  STL [R1+0x1a88], R14 ;  /* 0x001a880e01007387 */ /* 0x000fe40000100800 */
[--C-:B---3--:R-:W-:Y:S01]  /*acb30*/  IMAD.X R15, R15, 0x1, R2.reuse, P5 ;  /* 0x000000010f0f7824 */ /* 0x108fe200028e0602 */
[-C--:B------:R-:W-:Y:S01]  /*acb40*/  IADD3 R10, P5, R10, R3.reuse, RZ ;  /* 0x000000030a0a7210 */ /* 0x080fe20007fbe0ff */
[--C-:B------:R-:W-:Y:S01]  /*acb50*/  IMAD.X R11, R11, 0x1, R2.reuse, P6 ;  /* 0x000000010b0b7824 */ /* 0x100fe200030e0602 */
[-C--:B------:R-:W-:Y:S01]  /*acb60*/  IADD3 R22, P6, R22, R3.reuse, RZ ;  /* 0x0000000316167210 */ /* 0x080fe20007fde0ff */
        /* <DEDUP_REMOVED lines=693> */
[----:B------:R-:W4:Y:S02]  /*af6c0*/  LDL.LU R13, [R1+0x16d4] ;  /* 0x0016d400010d7983 */ /* 0x000f240000300800 */
[----:B------:R-:W4:Y:S01]  /*af6d0*/  LDL.LU R14, [R1+0x16a8] ;  /* 0x0016a800010e7983 */ /* 0x000f220000300800 */
[----:B------:R-:W-:-:S05]  /*af6e0*/  IADD3 R21, P2, R21, R3, RZ ;  /* 0x0000000315157210 */ /* 0x000fca0007f5e0ff */
        /* <DEDUP_REMOVED lines=43> */
[----:B-1----:R-:W4:Y:S01]  /*af9a0*/  LDL.LU R25, [R1+0x1684] ;  /* 0x0016840001197983 */ /* 0x002f220000300800 */
        /* <DEDUP_REMOVED lines=20> */
[----:B------:R-:W-:-:S02]  /*afaf0*/  IMAD.X R29, R29, 0x1, R2, P2 ;  /* 0x000000011d1d7824 */ /* 0x000fc400010e0602 */
[----:B------:R-:W-:Y:S03]  /*afb00*/  STL [R1+0x16ac], R4 ;  /* 0x0016ac0401007387 */ /* 0x000fe60000100800 */
        /* <DEDUP_REMOVED lines=66> */
[----:B------:R1:W-:Y:S04]  /*aff30*/  STL [R1+0x1638], R19 ;  /* 0x0016381301007387 */ /* 0x0003e80000100800 */
[----:B-1----:R-:W3:Y:S01]  /*aff40*/  LDL.LU R19, [R1+0x15e0] ;  /* 0x0015e00001137983 */ /* 0x002ee20000300800 */
[----:B------:R-:W-:Y:S01]  /*aff50*/  STL [R1+0x165c], R12 ;  /* 0x00165c0c01007387 */ /* 0x000fe20000100800 */
[-C--:B----4-:R-:W-:Y:S01]  /*aff60*/  IADD3 R15, P6, R15, R3.reuse, RZ ;  /* 0x000000030f0f7210 */ /* 0x090fe20007fde0ff */
        /* <DEDUP_REMOVED lines=389> */
[----:B------:R1:W-:Y:S02]  /*b17c0*/  STL [R1+0x143c], R0 ;  /* 0x00143c0001007387 */ /* 0x0003e40000100800 */
[----:B------:R-:W-:Y:S01]  /*b17d0*/  STL [R1+0x1444], R5 ;  /* 0x0014440501007387 */ /* 0x000fe20000100800 */
[-C--:B------:R-:W-:Y:S01]  /*b17e0*/  IADD3 R4, P6, R4, R3.reuse, RZ ;  /* 0x0000000304047210 */ /* 0x080fe20007fde0ff */
[----:B-1----:R-:W4:Y:S01]  /*b17f0*/  LDL.LU R0, [R1+0x1414] ;  /* 0x0014140001007983 */ /* 0x002f220000300800 */
[----:B------:R-:W-:-:S03]  /*b1800*/  IADD3 R8, P1, R8, R3, RZ ;  /* 0x0000000308087210 */ /* 0x000fc60007f3e0ff */
        /* <DEDUP_REMOVED lines=94> */
[----:B------:R1:W-:Y:S02]  /*b1df0*/  STL [R1+0x13bc], R0 ;  /* 0x0013bc0001007387 */ /* 0x0003e40000100800 */
        /* <DEDUP_REMOVED lines=208> */
[----:B------:R-:W4:Y:S02]  /*b2b00*/  LDL.LU R12, [R1+0x127c] ;  /* 0x00127c00010c7983 */ /* 0x000f240000300800 */
[----:B------:R-:W-:Y:S02]  /*b2b10*/  IMAD.X R29, R29, 0x1, R2, P4 ;  /* 0x000000011d1d7824 */ /* 0x000fe400020e0602 */
[----:B------:R-:W4:Y:S01]  /*b2b20*/  LDL.LU R13, [R1+0x1250] ;  /* 0x00125000010d7983 */ /* 0x000f220000300800 */
[----:B------:R-:W4:Y:S02]  /*b2b30*/  LDL.LU R14, [R1+0x1274] ;  /* 0x00127400010e7983 */ /* 0x000f240000300800 */
        /* <DEDUP_REMOVED lines=131> */
[----:B------:R-:W-:Y:S02]  /*b3370*/  IADD3 R14, P1, R14, R3, RZ ;  /* 0x000000030e0e7210 */ /* 0x000fe40007f3e0ff */
[----:B------:R1:W-:Y:S01]  /*b3380*/  STL [R1+0x11f0], R25 ;  /* 0x0011f01901007387 */ /* 0x0003e20000100800 */
[----:B------:R-:W-:-:S03]  /*b3390*/  IMAD.X R15, R15, 0x1, R2, P2 ;  /* 0x000000010f0f7824 */ /* 0x000fc600010e0602 */
[----:B-1----:R-:W4:Y:S01]  /*b33a0*/  LDL.LU R25, [R1+0x3128] ;  /* 0x0031280001197983 */ /* 0x002f220000300800 */
[-C--:B------:R-:W-:Y:S01]  /*b33b0*/  IADD3 R10, P2, R10, R3.reuse, RZ ;  /* 0x000000030a0a7210 */ /* 0x080fe20007f5e0ff */
        /* <DEDUP_REMOVED lines=21> */
[----:B------:R-:W-:-:S03]  /*b3510*/  IMAD.X R29, R29, 0x1, R2, P1 ;  /* 0x000000011d1d7824 */ /* 0x000fc600008e0602 */
[----:B------:R-:W-:Y:S04]  /*b3520*/  STL [R1+0x11c0], R4 ;  /* 0x0011c00401007387 */ /* 0x000fe80000100800 */
        /* <DEDUP_REMOVED lines=68> */
[----:B------:R-:W-:Y:S02]  /*b3970*/  STL [R1+0x3150], R12 ;  /* 0x0031500c01007387 */ /* 0x000fe40000100800 */
[----:B------:R-:W-:Y:S01]  /*b3980*/  STL [R1+0x318c], R13 ;  /* 0x00318c0d01007387 */ /* 0x000fe20000100800 */
[-C--:B----4-:R-:W-:Y:S01]  /*b3990*/  IADD3 R15, P5, R15, R3.reuse, RZ ;  /* 0x000000030f0f7210 */ /* 0x090fe20007fbe0ff */
[--C-:B------:R-:W-:Y:S01]  /*b39a0*/  IMAD.X R10, R10, 0x1, R2.reuse, P6 ;  /* 0x000000010a0a7824 */ /* 0x100fe200030e0602 */
[-C--:B------:R-:W-:Y:S01]  /*b39b0*/  IADD3 R11, P6, R11, R3.reuse, RZ ;  /* 0x000000030b0b7210 */ /* 0x080fe20007fde0ff */
        /* <DEDUP_REMOVED lines=82> */
[--C-:B--2---:R-:W-:Y:S01]  /*b3ee0*/  IMAD.X R18, R18, 0x1, R2.reuse, P1 ;  /* 0x0000000112127824 */ /* 0x104fe200008e0602 */
[-C--:B------:R-:W-:Y:S01]  /*b3ef0*/  IADD3 R12, P1, R12, R3.reuse, RZ ;  /* 0x000000030c0c7210 */ /* 0x080fe20007f3e0ff */
[--C-:B------:R-:W-:Y:S01]  /*b3f00*/  IMAD.X R13, R13, 0x1, R2.reuse, P2 ;  /* 0x000000010d0d7824 */ /* 0x100fe200010e0602 */
[-C--:B------:R-:W-:Y:S02]  /*b3f10*/  IADD3 R14, P2, R14, R3.reuse, RZ ;  /* 0x000000030e0e7210 */ /* 0x080fe40007f5e0ff */
        /* <DEDUP_REMOVED lines=143> */
[----:B------:R-:W4:Y:S01]  /*b4810*/  LDL.LU R12, [R1+0x32fc] ;  /* 0x0032fc00010c7983 */ /* 0x000f220000300800 */
[----:B------:R-:W-:Y:S01]  /*b4820*/  IADD3 R8, P3, R8, R3, RZ ;  /* 0x0000000308087210 */ /* 0x000fe20007f7e0ff */
[----:B------:R-:W4:Y:S01]  /*b4830*/  LDL.LU R13, [R1+0x32c8] ;  /* 0x0032c800010d7983 */ /* 0x000f220000300800 */
[----:B------:R-:W4:Y:S03]  /*b4840*/  LDL.LU R14, [R1+0x3304] ;  /* 0x00330400010e7983 */ /* 0x000f260000300800 */
        /* <DEDUP_REMOVED lines=37> */
[----:B-1----:R-:W4:Y:S02]  /*b4aa0*/  LDL.LU R28, [R1+0x334c] ;  /* 0x00334c00011c7983 */ /* 0x002f240000300800 */
[----:B------:R1:W-:Y:S01]  /*b4ab0*/  STL [R1+0x32c0], R0 ;  /* 0x0032c00001007387 */ /* 0x0003e20000100800 */
        /* <DEDUP_REMOVED lines=15> */
[-C--:B------:R-:W-:Y:S01]  /*b4bb0*/  IADD3 R5, P1, R5, R3.reuse, RZ ;  /* 0x0000000305057210 */ /* 0x080fe20007f3e0ff */
[----:B------:R-:W-:Y:S02]  /*b4bc0*/  STL [R1+0x3314], R22 ;  /* 0x0033141601007387 */ /* 0x000fe40000100800 */
[----:B------:R-:W-:Y:S01]  /*b4bd0*/  STL [R1+0x32e0], R23 ;  /* 0x0032e01701007387 */ /* 0x000fe20000100800 */
[----:B------:R-:W-:Y:S01]  /*b4be0*/  STL [R1+0x331c], R26 ;  /* 0x00331c1a01007387 */ /* 0x000fe20000100800 */
[----:B------:R-:W-:Y:S02]  /*b4bf0*/  STL [R1+0x32e8], R27 ;  /* 0x0032e81b01007387 */ /* 0x000fe40000100800 */
[----:B------:R1:W-:Y:S02]  /*b4c00*/  STL [R1+0x3324], R5 ;  /* 0x0033240501007387 */ /* 0x0003e40000100800 */
[----:B-1----:R-:W4:Y:S01]  /*b4c10*/  LDL.LU R5, [R1+0x3354] ;  /* 0x0033540001057983 */ /* 0x002f220000300800 */
[----:B------:R-:W-:Y:S01]  /*b4c20*/  IMAD.X R4, R4, 0x1, R2, P2 ;  /* 0x0000000104047824 */ /* 0x000fe200010e0602 */
[----:B------:R-:W-:-:S04]  /*b4c30*/  IADD3 R8, P2, R8, R3, RZ ;  /* 0x0000000308087210 */ /* 0x000fc80007f5e0ff */
[----:B------:R-:W-:Y:S01]  /*b4c40*/  STL [R1+0x32f0], R4 ;  /* 0x0032f00401007387 */ /* 0x000fe20000100800 */
[----:B------:R1:W-:Y:S03]  /*b4c50*/  STL [R1+0x332c], R8 ;  /* 0x00332c0801007387 */ /* 0x0003e60000100800 */
[----:B-1----:R-:W4:Y:S01]  /*b4c60*/  LDL.LU R8, [R1+0x335c] ;  /* 0x00335c0001087983 */ /* 0x002f220000300800 */
[----:B------:R-:W4:Y:S02]  /*b4c70*/  LDL.LU R4, [R1+0x3364] ;  /* 0x0033640001047983 */ /* 0x000f240000300800 */
[----:B--2---:R-:W-:-:S05]  /*b4c80*/  IMAD.X R18, R18, 0x1, R2, P3 ;  /* 0x0000000112127824 */ /* 0x004fca00018e0602 */
[----:B------:R-:W-:Y:S01]  /*b4c90*/  STL [R1+0x32f8], R18 ;  /* 0x0032f81201007387 */ /* 0x000fe20000100800 */
[----:B---3--:R-:W-:Y:S01]  /*b4ca0*/  IADD3 R19, P3, R19, R3, RZ ;  /* 0x0000000313137210 */ /* 0x008fe20007f7e0ff */
[----:B----4-:R-:W-:-:S05]  /*b4cb0*/  IMAD.X R25, R25, 0x1, R2, P4 ;  /* 0x0000000119197824 */ /* 0x010fca00020e0602 */
[----:B------:R1:W-:Y:S01]  /*b4cc0*/  STL [R1+0x3300], R25 ;  /* 0x0033001901007387 */ /* 0x0003e20000100800 */
[----:B------:R-:W-:Y:S03]  /*b4cd0*/  STL [R1+0x3334], R19 ;  /* 0x0033341301007387 */ /* 0x000fe60000100800 */
[----:B-1----:R-:W2:Y:S01]  /*b4ce0*/  LDL.LU R25, [R1+0x336c] ;  /* 0x00336c0001197983 */ /* 0x002ea20000300800 */
[----:B------:R-:W-:-:S05]  /*b4cf0*/  IADD3 R21, P4, R21, R3, RZ ;  /* 0x0000000315157210 */ /* 0x000fca0007f9e0ff */
[----:B------:R1:W-:Y:S04]  /*b4d00*/  STL [R1+0x333c], R21 ;  /* 0x00333c1501007387 */ /* 0x0003e80000100800 */
[----:B-1----:R-:W3:Y:S01]  /*b4d10*/  LDL.LU R21, [R1+0x3374] ;  /* 0x0033740001157983 */ /* 0x002ee20000300800 */
[----:B------:R-:W-:-:S05]  /*b4d20*/  IMAD.X R29, R29, 0x1, R2, P5 ;  /* 0x000000011d1d7824 */ /* 0x000fca00028e0602 */
[----:B------:R1:W-:Y:S04]  /*b4d30*/  STL [R1+0x3308], R29 ;  /* 0x0033081d01007387 */ /* 0x0003e80000100800 */
[----:B-1----:R-:W4:Y:S01]  /*b4d40*/  LDL.LU R29, [R1+0x337c] ;  /* 0x00337c00011d7983 */ /* 0x002f220000300800 */
[----:B------:R-:W-:-:S05]  /*b4d50*/  IADD3 R24, P5, R24, R3, RZ ;  /* 0x0000000318187210 */ /* 0x000fca0007fbe0ff */
[----:B------:R1:W-:Y:S04]  /*b4d60*/  STL [R1+0x3344], R24 ;  /* 0x0033441801007387 */ /* 0x0003e80000100800 */
[----:B-1----:R-:W2:Y:S01]  /*b4d70*/  LDL.LU R24, [R1+0x3384] ;  /* 0x0033840001187983 */ /* 0x002ea20000300800 */
[----:B------:R-:W-:-:S05]  /*b4d80*/  IMAD.X R20, R20, 0x1, R2, P6 ;  /* 0x0000000114147824 */ /* 0x000fca00030e0602 */
[----:B------:R1:W-:Y:S04]  /*b4d90*/  STL [R1+0x3310], R20 ;  /* 0x0033101401007387 */ /* 0x0003e80000100800 */
[----:B-1----:R-:W2:Y:S01]  /*b4da0*/  LDL.LU R20, [R1+0x338c] ;  /* 0x00338c0001147983 */ /* 0x002ea20000300800 */
[----:B------:R-:W-:-:S05]  /*b4db0*/  IADD3 R28, P6, R28, R3, RZ ;  /* 0x000000031c1c7210 */ /* 0x000fca0007fde0ff */
[----:B------:R1:W-:Y:S01]  /*b4dc0*/  STL [R1+0x334c], R28 ;  /* 0x00334c1c01007387 */ /* 0x0003e20000100800 */
[----:B------:R-:W-:-:S03]  /*b4dd0*/  IMAD.X R0, R0, 0x1, R2, P1 ;  /* 0x0000000100007824 */ /* 0x000fc600008e0602 */
[----:B-1----:R-:W2:Y:S02]  /*b4de0*/  LDL.LU R28, [R1+0x3394] ;  /* 0x00339400011c7983 */ /* 0x002ea40000300800 */
[----:B------:R1:W-:Y:S02]  /*b4df0*/  STL [R1+0x3318], R0 ;  /* 0x0033180001007387 */ /* 0x0003e40000100800 */
[----:B-1----:R-:W2:Y:S01]  /*b4e00*/  LDL.LU R0, [R1+0x339c] ;  /* 0x00339c0001007983 */ /* 0x002ea20000300800 */
        /* <DEDUP_REMOVED lines=9> */
[----:B------:R-:W-:Y:S01]  /*b4ea0*/  IADD3 R5, P1, R5, R3, RZ ;  /* 0x0000000305057210 */ /* 0x000fe20007f3e0ff */
[----:B------:R-:W2:Y:S01]  /*b4eb0*/  LDL.LU R27, [R1+0x3398] ;  /* 0x00339800011b7983 */ /* 0x000ea20000300800 */
[----:B------:R-:W2:Y:S01]  /*b4ec0*/  LDL.LU R18, [R1+0x33a0] ;  /* 0x0033a00001127983 */ /* 0x000ea20000300800 */
[----:B------:R-:W2:Y:S02]  /*b4ed0*/  LDL.LU R19, [R1+0x33a8] ;  /* 0x0033a80001137983 */ /* 0x000ea40000300800 */
[----:B------:R1:W-:Y:S02]  /*b4ee0*/  STL [R1+0x3354], R5 ;  /* 0x0033540501007387 */ /* 0x0003e40000100800 */
[----:B-1----:R0:W5:Y:S01]  /*b4ef0*/  LDL.LU R5, [R1+0x34e8] ;  /* 0x0034e80001057983 */ /* 0x0021620000300800 */
[----:B------:R-:W2:Y:S02]  /*b4f00*/  LDL.LU R3, [R1+0x3320] ;  /* 0x0033200001037983 */ /* 0x000ea40000300800 */
[----:B--2---:R-:W-:-:S05]  /*b4f10*/  IMAD.X R3, R3, 0x1, R2, P2 ;  /* 0x0000000103037824 */ /* 0x004fca00010e0602 */
[----:B------:R1:W-:Y:S02]  /*b4f20*/  STL [R1+0x3320], R3 ;  /* 0x0033200301007387 */ /* 0x0003e40000100800 */
[----:B-1----:R-:W-:-:S04]  /*b4f30*/  IMAD.MOV.U32 R3, RZ, RZ, c[0x0][0x18c] ;  /* 0x00006300ff037624 */ /* 0x002fc800078e00ff */
[----:B------:R-:W-:-:S04]  /*b4f40*/  IMAD.SHL.U32 R3, R3, 0x80, RZ ;  /* 0x0000008003037824 */ /* 0x000fc800078e00ff */
[----:B------:R-:W-:-:S05]  /*b4f50*/  IMAD.SHL.U32 R3, R3, 0x2, RZ ;  /* 0x0000000203037824 */ /* 0x000fca00078e00ff */
[----:B------:R-:W-:-:S05]  /*b4f60*/  IADD3 R8, P2, R8, R3, RZ ;  /* 0x0000000308087210 */ /* 0x000fca0007f5e0ff */
[----:B------:R1:W-:Y:S04]  /*b4f70*/  STL [R1+0x335c], R8 ;  /* 0x00335c0801007387 */ /* 0x0003e80000100800 */
        /* <DEDUP_REMOVED lines=25> */
[----:B---3--:R-:W-:-:S05]  /*b5110*/  IADD3 R21, P5, R21, R3, RZ ;  /* 0x0000000315157210 */ /* 0x008fca0007fbe0ff */
        /* <DEDUP_REMOVED lines=8> */
[----:B----4-:R-:W-:-:S05]  /*b51a0*/  IADD3 R29, P6, R29, R3, RZ ;  /* 0x000000031d1d7210 */ /* 0x010fca0007fde0ff */
        /* <DEDUP_REMOVED lines=30> */
[--C-:B------:R-:W-:Y:S02]  /*b5390*/  IMAD.X R12, R12, 0x1, R2.reuse, P5 ;  /* 0x000000010c0c7824 */ /* 0x100fe400028e0602 */
[--C-:B------:R-:W-:Y:S02]  /*b53a0*/  IMAD.X R14, R14, 0x1, R2.reuse, P6 ;  /* 0x000000010e0e7824 */ /* 0x100fe400030e0602 */
[----:B------:R-:W-:-:S02]  /*b53b0*/  IMAD.X R10, R10, 0x1, R2, P1 ;  /* 0x000000010a0a7824 */ /* 0x000fc400008e0602 */
[--C-:B------:R-:W-:Y:S02]  /*b53c0*/  IMAD.X R22, R22, 0x1, R2.reuse, P2 ;  /* 0x0000000116167824 */ /* 0x100fe400010e0602 */
[--C-:B------:R-:W-:Y:S02]  /*b53d0*/  IMAD.X R23, R23, 0x1, R2.reuse, P3 ;  /* 0x0000000117177824 */ /* 0x100fe400018e0602 */
[----:B--2---:R-:W-:-:S05]  /*b53e0*/  IMAD.X R3, R3, 0x1, R2, P4 ;  /* 0x0000000103037824 */ /* 0x004fca00020e0602 */
[----:B------:R1:W-:Y:S02]  /*b53f0*/  STL [R1+0x3360], R3 ;  /* 0x0033600301007387 */ /* 0x0003e40000100800 */
[----:B-1----:R-:W-:-:S04]  /*b5400*/  IMAD.MOV.U32 R3, RZ, RZ, c[0x0][0x18c] ;  /* 0x00006300ff037624 */ /* 0x002fc800078e00ff */
[----:B------:R-:W-:-:S04]  /*b5410*/  IMAD.SHL.U32 R3, R3, 0x80, RZ ;  /* 0x0000008003037824 */ /* 0x000fc800078e00ff */
[----:B------:R-:W-:-:S05]  /*b5420*/  IMAD.SHL.U32 R3, R3, 0x2, RZ ;  /* 0x0000000203037824 */ /* 0x000fca00078e00ff */
[-C--:B------:R-:W-:Y:S02]  /*b5430*/  IADD3 R0, P4, R0, R3.reuse, RZ ;  /* 0x0000000300007210 */ /* 0x080fe40007f9e0ff */
[-C--:B------:R-:W-:Y:S02]  /*b5440*/  IADD3 R13, P5, R13, R3.reuse, RZ ;  /* 0x000000030d0d7210 */ /* 0x080fe40007fbe0ff */
[-C--:B------:R-:W-:Y:S02]  /*b5450*/  IADD3 R15, P6, R15, R3.reuse, RZ ;  /* 0x000000030f0f7210 */ /* 0x080fe40007fde0ff */
[----:B------:R-:W-:Y:S01]  /*b5460*/  IADD3 R11, P1, R11, R3, RZ ;  /* 0x000000030b0b7210 */ /* 0x000fe20007f3e0ff */
[----:B------:R1:W-:Y:S01]  /*b5470*/  STL [R1+0x339c], R0 ;  /* 0x00339c0001007387 */ /* 0x0003e20000100800 */
[----:B------:R0:W-:Y:S02]  /*b5480*/  STL [R1+0x3368], R12 ;  /* 0x0033680c01007387 */ /* 0x0001e40000100800 */
[----:B------:R0:W-:Y:S02]  /*b5490*/  STL [R1+0x33a4], R13 ;  /* 0x0033a40d01007387 */ /* 0x0001e40000100800 */
[----:B------:R0:W-:Y:S01]  /*b54a0*/  STL [R1+0x3370], R14 ;  /* 0x0033700e01007387 */ /* 0x0001e20000100800 */
[----:B------:R0:W-:Y:S01]  /*b54b0*/  STL [R1+0x33ac], R15 ;  /* 0x0033ac0f01007387 */ /* 0x0001e20000100800 */
[----:B------:R-:W-:-:S02]  /*b54c0*/  IMAD.X R26, R26, 0x1, R2, P4 ;  /* 0x000000011a1a7824 */ /* 0x000fc400020e0602 */
[----:B------:R0:W-:Y:S02]  /*b54d0*/  STL [R1+0x3378], R10 ;  /* 0x0033780a01007387 */ /* 0x0001e40000100800 */
[--C-:B------:R-:W-:Y:S01]  /*b54e0*/  IMAD.X R19, R19, 0x1, R2.reuse, P1 ;  /* 0x0000000113137824 */ /* 0x100fe200008e0602 */
[----:B-1----:R-:W1:Y:S04]  /*b54f0*/  S2R R0, SR_TID.X ;  /* 0x0000000000007919 */ /* 0x002e680000002100 */
[----:B------:R0:W-:Y:S01]  /*b5500*/  STL [R1+0x33b0], R11 ;  /* 0x0033b00b01007387 */ /* 0x0001e20000100800 */
[--C-:B------:R-:W-:Y:S02]  /*b5510*/  IMAD.X R27, R27, 0x1, R2.reuse, P5 ;  /* 0x000000011b1b7824 */ /* 0x100fe400028e0602 */
[----:B------:R0:W-:Y:S02]  /*b5520*/  STL [R1+0x3380], R22 ;  /* 0x0033801601007387 */ /* 0x0001e40000100800 */
[----:B------:R-:W-:Y:S01]  /*b5530*/  IMAD.X R18, R18, 0x1, R2, P6 ;  /* 0x0000000112127824 */ /* 0x000fe200030e0602 */
[----:B------:R0:W-:Y:S01]  /*b5540*/  STL [R1+0x3388], R23 ;  /* 0x0033881701007387 */ /* 0x0001e20000100800 */
[----:B------:R0:W-:Y:S02]  /*b5550*/  STL [R1+0x3390], R26 ;  /* 0x0033901a01007387 */ /* 0x0001e40000100800 */
[----:B------:R0:W-:Y:S02]  /*b5560*/  STL [R1+0x33a8], R19 ;  /* 0x0033a81301007387 */ /* 0x0001e40000100800 */
[----:B------:R0:W-:Y:S01]  /*b5570*/  STL [R1+0x3398], R27 ;  /* 0x0033981b01007387 */ /* 0x0001e20000100800 */
[----:B------:R0:W-:Y:S01]  /*b5580*/  STL [R1+0x33a0], R18 ;  /* 0x0033a01201007387 */ /* 0x0001e20000100800 */
[----:B-1----:R-:W-:-:S05]  /*b5590*/  LOP3.LUT R0, R0, 0x3f, RZ, 0xc0, !PT ;  /* 0x0000003f00007812 */ /* 0x002fca00078ec0ff */
[----:B------:R-:W-:Y:S01]  /*b55a0*/  IMAD.SHL.U32 R0, R0, 0x2, RZ ;  /* 0x0000000200007824 */ /* 0x000fe200078e00ff */
[----:B0-----:R-:W-:Y:S01]  /*b55b0*/  @!P0 CALL.REL.NOINC `(.L_x_2) ;  /* 0x0000001000008944 */ /* 0x001fe20003c00000 */
[----:B------:R-:W-:Y:S05]  /*b55c0*/  BRA `(.L_x_3) ;  /* 0xfff9078000007947 */ /* 0x000fea000383ffff */
.L_x_2:
[----:B-----5:R0:W-:Y:S04]  /*b55d0*/  STL [R1+0x3670], R17 ;  /* 0x0036701101007387 */ /* 0x0201e80000100800 */
[----:B0-----:R-:W2:Y:S04]  /*b55e0*/  LDL.LU R17, [R1+0x75c] ;  /* 0x00075c0001117983 */ /* 0x001ea80000300800 */
[----:B--2---:R0:W-:Y:S04]  /*b55f0*/  STL [R1+0x3678], R17 ;  /* 0x0036781101007387 */ /* 0x0041e80000100800 */
        /* <DEDUP_REMOVED lines=32> */
[----:B------:R1:W-:Y:S01]  /*b5800*/  STL [R1+0x366c], R16 ;  /* 0x00366c1001007387 */ /* 0x0003e20000100800 */
[----:B0-----:R-:W-:-:S03]  /*b5810*/  IMAD.MOV.U32 R17, RZ, RZ, R7 ;  /* 0x000000ffff117224 */ /* 0x001fc600078e0007 */
[----:B-1----:R-:W2:Y:S04]  /*b5820*/  LDL.LU R16, [R1+0x76c] ;  /* 0x00076c0001107983 */ /* 0x002ea80000300800 */
        /* <DEDUP_REMOVED lines=35> */
[----:B------:R-:W2:Y:S04]  /*b5a60*/  LDL.LU R28, [R1+0x788] ;  /* 0x00078800011c7983 */ /* 0x000ea80000300800 */
[----:B------:R-:W2:Y:S01]  /*b5a70*/  LDL.LU R0, [R1+0x798] ;  /* 0x0007980001007983 */ /* 0x000ea20000300800 */
[----:B0-----:R-:W-:-:S03]  /*b5a80*/  IMAD.MOV.U32 R16, RZ, RZ, R6 ;  /* 0x000000ffff107224 */ /* 0x001fc600078e0006 */
[----:B------:R-:W3:Y:S04]  /*b5a90*/  LDL.LU R2, [R1+0x714] ;  /* 0x0007140001027983 */ /* 0x000ee80000300800 */
[----:B------:R-:W3:Y:S04]  /*b5aa0*/  LDL.LU R3, [R1+0x734] ;  /* 0x0007340001037983 */ /* 0x000ee80000300800 */
[----:B------:R-:W4:Y:S04]  /*b5ab0*/  LDL.LU R12, [R1+0x744] ;  /* 0x00074400010c7983 */ /* 0x000f280000300800 */
[----:B------:R-:W4:Y:S04]  /*b5ac0*/  LDL.LU R13, [R1+0x754] ;  /* 0x00075400010d7983 */ /* 0x000f280000300800 */
        /* <DEDUP_REMOVED lines=16> */
[----:B------:R0:W-:Y:S01]  /*b5bd0*/  STL [R1+0x34fc], R9 ;  /* 0x0034fc0901007387 */ /* 0x0001e20000100800 */
[----:B------:R-:W-:-:S03]  /*b5be0*/  F2FP.PACK_AB R17, R16, R17 ;  /* 0x000000111011723e */ /* 0x000fc600000000ff */
        /* <DEDUP_REMOVED lines=13> */
[----:B------:R-:W2:Y:S04]  /*b5cc0*/  LDL.LU R16, [R1+0x36fc] ;  /* 0x0036fc0001107983 */ /* 0x000ea80000300800 */
[----:B------:R0:W-:Y:S04]  /*b5cd0*/  STL [R1+0x19c], R17 ;  /* 0x00019c1101007387 */ /* 0x0001e80000100800 */
[----:B0-----:R-:W2:Y:S02]  /*b5ce0*/  LDL.LU R17, [R1+0x36f8] ;  /* 0x0036f80001117983 */ /* 0x001ea40000300800 */
[----:B--2---:R-:W-:-:S02]  /*b5cf0*/  F2FP.PACK_AB R17, R16, R17 ;  /* 0x000000111011723e */ /* 0x004fc400000000ff */
        /* <DEDUP_REMOVED lines=64> */
[----:B------:R-:W2:Y:S01]  /*b6100*/  LDL.LU R16, [R1+0x3674] ;  /* 0x0036740001107983 */ /* 0x000ea20000300800 */
[----:B------:R-:W-:Y:S02]  /*b6110*/  F2FP.PACK_AB R24, R24, R25 ;  /* 0x000000191818723e */ /* 0x000fe400000000ff */
[----:B------:R-:W-:Y:S01]  /*b6120*/  F2FP.PACK_AB R20, R20, R21 ;  /* 0x000000151414723e */ /* 0x000fe200000000ff */
[----:B------:R0:W-:Y:S01]  /*b6130*/  STL [R1+0x158], R17 ;  /* 0x0001581101007387 */ /* 0x0001e20000100800 */
[----:B------:R-:W-:Y:S02]  /*b6140*/  F2FP.PACK_AB R8, R8, R9 ;  /* 0x000000090808723e */ /* 0x000fe400000000ff */
[----:B------:R-:W-:Y:S02]  /*b6150*/  F2FP.PACK_AB R5, R4, R5 ;  /* 0x000000050405723e */ /* 0x000fe400000000ff */
[----:B------:R-:W-:Y:S02]  /*b6160*/  F2FP.PACK_AB R4, R28, R0 ;  /* 0x000000001c04723e */ /* 0x000fe400000000ff */
[----:B---3--:R-:W-:Y:S01]  /*b6170*/  F2FP.PACK_AB R2, R2, R3 ;  /* 0x000000030202723e */ /* 0x008fe200000000ff */
[----:B0-----:R-:W3:Y:S01]  /*b6180*/  LDL.LU R17, [R1+0x3670] ;  /* 0x0036700001117983 */ /* 0x001ee20000300800 */
[----:B----4-:R-:W-:-:S02]  /*b6190*/  F2FP.PACK_AB R0, R12, R13 ;  /* 0x0000000d0c00723e */ /* 0x010fc400000000ff */
[----:B------:R-:W-:Y:S02]  /*b61a0*/  F2FP.PACK_AB R3, R14, R15 ;  /* 0x0000000f0e03723e */ /* 0x000fe400000000ff */
[----:B--2---:R-:W-:Y:S02]  /*b61b0*/  F2FP.PACK_AB R29, R16, R29 ;  /* 0x0000001d101d723e */ /* 0x004fe400000000ff */
[----:B------:R-:W2:Y:S04]  /*b61c0*/  LDL.LU R16, [R1+0x366c] ;  /* 0x00366c0001107983 */ /* 0x000ea80000300800 */
[----:B------:R-:W-:Y:S04]  /*b61d0*/  STL [R1+0x154], R29 ;  /* 0x0001541d01007387 */ /* 0x000fe80000100800 */
[----:B------:R-:W-:Y:S04]  /*b61e0*/  STL [R1+0x150], R24 ;  /* 0x0001501801007387 */ /* 0x000fe80000100800 */
[----:B------:R-:W-:Y:S04]  /*b61f0*/  STL [R1+0x14c], R20 ;  /* 0x00014c1401007387 */ /* 0x000fe80000100800 */
[----:B------:R-:W-:Y:S04]  /*b6200*/  STL [R1+0x148], R8 ;  /* 0x0001480801007387 */ /* 0x000fe80000100800 */
[----:B------:R-:W-:Y:S04]  /*b6210*/  STL [R1+0x144], R5 ;  /* 0x0001440501007387 */ /* 0x000fe80000100800 */
[----:B------:R-:W-:Y:S04]  /*b6220*/  STL [R1+0x140], R4 ;  /* 0x0001400401007387 */ /* 0x000fe80000100800 */
[----:B------:R0:W-:Y:S04]  /*b6230*/  STL [R1+0x13c], R2 ;  /* 0x00013c0201007387 */ /* 0x0001e80000100800 */
[----:B------:R1:W-:Y:S04]  /*b6240*/  STL [R1+0x138], R0 ;  /* 0x0001380001007387 */ /* 0x0003e80000100800 */
[----:B------:R4:W-:Y:S01]  /*b6250*/  STL [R1+0x134], R3 ;  /* 0x0001340301007387 */ /* 0x0009e20000100800 */
[----:B0-----:R-:W-:-:S02]  /*b6260*/  F2FP.PACK_AB R2, R10, R11 ;  /* 0x0000000b0a02723e */ /* 0x001fc400000000ff */
[----:B-1----:R-:W-:-:S03]  /*b6270*/  F2FP.PACK_AB R0, R6, R7 ;  /* 0x000000070600723e */ /* 0x002fc600000000ff */
[----:B------:R0:W-:Y:S01]  /*b6280*/  STL [R1+0x130], R2 ;  /* 0x0001300201007387 */ /* 0x0001e20000100800 */
[----:B----4-:R-:W-:-:S03]  /*b6290*/  F2FP.PACK_AB R3, R22, R23 ;  /* 0x000000171603723e */ /* 0x010fc600000000ff */
[----:B------:R1:W-:Y:S04]  /*b62a0*/  STL [R1+0x12c], R0 ;  /* 0x00012c0001007387 */ /* 0x0003e80000100800 */
[----:B------:R-:W-:Y:S04]  /*b62b0*/  STL [R1+0x128], R3 ;  /* 0x0001280301007387 */ /* 0x000fe80000100800 */
[----:B------:R-:W4:Y:S01]  /*b62c0*/  LDL.LU R29, [R1+0x80c] ;  /* 0x00080c00011d7983 */ /* 0x000f220000300800 */
[----:B0-----:R-:W-:Y:S02]  /*b62d0*/  F2FP.PACK_AB R2, R26, R27 ;  /* 0x0000001b1a02723e */ /* 0x001fe400000000ff */
[----:B-1----:R-:W-:-:S03]  /*b62e0*/  F2FP.PACK_AB R0, R18, R19 ;  /* 0x000000131200723e */ /* 0x002fc600000000ff */
[----:B------:R-:W-:Y:S04]  /*b62f0*/  STL [R1+0x124], R2 ;  /* 0x0001240201007387 */ /* 0x000fe80000100800 */
[----:B----4-:R0:W-:Y:S04]  /*b6300*/  STL [R1+0x35e4], R29 ;  /* 0x0035e41d01007387 */ /* 0x0101e80000100800 */
[----:B------:R-:W-:Y:S04]  /*b6310*/  STL [R1+0x120], R0 ;  /* 0x0001200001007387 */ /* 0x000fe80000100800 */
[----:B0-----:R-:W4:Y:S04]  /*b6320*/  LDL.LU R29, [R1+0x7ec] ;  /* 0x0007ec00011d7983 */ /* 0x001f280000300800 */
[----:B----4-:R0:W-:Y:S04]  /*b6330*/  STL [R1+0x35ec], R29 ;  /* 0x0035ec1d01007387 */ /* 0x0101e80000100800 */
        /* <DEDUP_REMOVED lines=29> */
[----:B----4-:R-:W-:Y:S04]  /*b6510*/  STL [R1+0x3664], R29 ;  /* 0x0036641d01007387 */ /* 0x010fe80000100800 */
[----:B------:R-:W4:Y:S04]  /*b6520*/  LDL.LU R24, [R1+0x81c] ;  /* 0x00081c0001187983 */ /* 0x000f280000300800 */
        /* <DEDUP_REMOVED lines=33> */
[----:B0-----:R-:W4:Y:S01]  /*b6740*/  LDL.LU R24, [R1+0x67c] ;  /* 0x00067c0001187983 */ /* 0x001f220000300800 */
[----:B---3--:R-:W-:-:S03]  /*b6750*/  IMAD.MOV.U32 R29, RZ, RZ, R17 ;  /* 0x000000ffff1d7224 */ /* 0x008fc600078e0011 */
[----:B----4-:R2:W-:Y:S04]  /*b6760*/  STL [R1+0x3668], R24 ;  /* 0x0036681801007387 */ /* 0x0105e80000100800 */
[----:B------:R-:W3:Y:S04]  /*b6770*/  LDL.LU R25, [R1+0x82c] ;  /* 0x00082c0001197983 */ /* 0x000ee80000300800 */
        /* <DEDUP_REMOVED lines=14> */
[----:B--2---:R-:W-:-:S03]  /*b6860*/  IMAD.MOV.U32 R24, RZ, RZ, R16 ;  /* 0x000000ffff187224 */ /* 0x004fc600078e0010 */
[----:B------:R-:W2:Y:S04]  /*b6870*/  LDL.LU R10, [R1+0x814] ;  /* 0x00081400010a7983 */ /* 0x000ea80000300800 */
[----:B------:R-:W2:Y:S04]  /*b6880*/  LDL.LU R11, [R1+0x824] ;  /* 0x00082400010b7983 */ /* 0x000ea80000300800 */
[----:B------:R-:W2:Y:S04]  /*b6890*/  LDL.LU R6, [R1+0x834] ;  /* 0x0008340001067983 */ /* 0x000ea80000300800 */
[----:B------:R-:W2:Y:S04]  /*b68a0*/  LDL.LU R7, [R1+0x844] ;  /* 0x0008440001077983 */ /* 0x000ea80000300800 */
[----:B------:R-:W2:Y:S01]  /*b68b0*/  LDL.LU R22, [R1+0x7d0] ;  /* 0x0007d00001167983 */ /* 0x000ea20000300800 */
[----:B------:R-:W-:-:S03]  /*b68c0*/  F2FP.PACK_AB R29, R24, R29 ;  /* 0x0000001d181d723e */ /* 0x000fc600000000ff */
        /* <DEDUP_REMOVED lines=76> */
[----:B----4-:R-:W-:Y:S02]  /*b6d90*/  F2FP.PACK_AB R20, R20, R21 ;  /* 0x000000151414723e */ /* 0x010fe400000000ff */
[----:B---3--:R-:W-:Y:S01]  /*b6da0*/  F2FP.PACK_AB R8, R8, R9 ;  /* 0x000000090808723e */ /* 0x008fe200000000ff */
[----:B------:R-:W-:Y:S01]  /*b6db0*/  STL [R1+0xd8], R29 ;  /* 0x0000d81d01007387 */ /* 0x000fe20000100800 */
[----:B------:R-:W-:Y:S02]  /*b6dc0*/  F2FP.PACK_AB R4, R4, R5 ;  /* 0x000000050404723e */ /* 0x000fe400000000ff */
[----:B------:R-:W-:Y:S02]  /*b6dd0*/  F2FP.PACK_AB R0, R28, R0 ;  /* 0x000000001c00723e */ /* 0x000fe400000000ff */
[----:B------:R-:W-:Y:S02]  /*b6de0*/  F2FP.PACK_AB R3, R2, R3 ;  /* 0x000000030203723e */ /* 0x000fe400000000ff */
[----:B------:R-:W-:-:S02]  /*b6df0*/  F2FP.PACK_AB R2, R12, R13 ;  /* 0x0000000d0c02723e */ /* 0x000fc400000000ff */
[----:B--2---:R-:W-:-:S05]  /*b6e00*/  F2FP.PACK_AB R24, R24, R25 ;  /* 0x000000191818723e */ /* 0x004fca00000000ff */
[----:B------:R-:W-:Y:S04]  /*b6e10*/  STL [R1+0xd4], R24 ;  /* 0x0000d41801007387 */ /* 0x000fe80000100800 */
[----:B------:R-:W-:Y:S04]  /*b6e20*/  STL [R1+0xd0], R20 ;  /* 0x0000d01401007387 */ /* 0x000fe80000100800 */
[----:B------:R-:W-:Y:S04]  /*b6e30*/  STL [R1+0xcc], R8 ;  /* 0x0000cc0801007387 */ /* 0x000fe80000100800 */
[----:B------:R-:W-:Y:S04]  /*b6e40*/  STL [R1+0xc8], R4 ;  /* 0x0000c80401007387 */ /* 0x000fe80000100800 */
[----:B------:R0:W-:Y:S04]  /*b6e50*/  STL [R1+0xc4], R0 ;  /* 0x0000c40001007387 */ /* 0x0001e80000100800 */
[----:B------:R1:W-:Y:S01]  /*b6e60*/  STL [R1+0xc0], R3 ;  /* 0x0000c00301007387 */ /* 0x0003e20000100800 */
[----:B0-----:R-:W-:-:S03]  /*b6e70*/  F2FP.PACK_AB R0, R14, R15 ;  /* 0x0000000f0e00723e */ /* 0x001fc600000000ff */
[----:B------:R0:W-:Y:S01]  /*b6e80*/  STL [R1+0xbc], R2 ;  /* 0x0000bc0201007387 */ /* 0x0001e20000100800 */
[----:B-1----:R-:W-:-:S03]  /*b6e90*/  F2FP.PACK_AB R3, R10, R11 ;  /* 0x0000000b0a03723e */ /* 0x002fc600000000ff */
[----:B------:R1:W-:Y:S04]  /*b6ea0*/  STL [R1+0xb8], R0 ;  /* 0x0000b80001007387 */ /* 0x0003e80000100800 */
[----:B------:R2:W-:Y:S01]  /*b6eb0*/  STL [R1+0xb4], R3 ;  /* 0x0000b40301007387 */ /* 0x0005e20000100800 */
[----:B0-----:R-:W-:Y:S02]  /*b6ec0*/  F2FP.PACK_AB R2, R6, R7 ;  /* 0x000000070602723e */ /* 0x001fe400000000ff */
[----:B-1----:R-:W-:-:S03]  /*b6ed0*/  F2FP.PACK_AB R0, R22, R23 ;  /* 0x000000171600723e */ /* 0x002fc600000000ff */
[----:B------:R0:W-:Y:S01]  /*b6ee0*/  STL [R1+0xb0], R2 ;  /* 0x0000b00201007387 */ /* 0x0001e20000100800 */
[----:B--2---:R-:W-:-:S03]  /*b6ef0*/  F2FP.PACK_AB R3, R26, R27 ;  /* 0x0000001b1a03723e */ /* 0x004fc600000000ff */
[----:B------:R1:W-:Y:S04]  /*b6f00*/  STL [R1+0xac], R0 ;  /* 0x0000ac0001007387 */ /* 0x0003e80000100800 */
[----:B------:R-:W-:Y:S04]  /*b6f10*/  STL [R1+0xa8], R3 ;  /* 0x0000a80301007387 */ /* 0x000fe80000100800 */
[----:B------:R-:W2:Y:S01]  /*b6f20*/  LDL.LU R29, [R1+0x8ec] ;  /* 0x0008ec00011d7983 */ /* 0x000ea20000300800 */
[----:B0-----:R-:W-:Y:S02]  /*b6f30*/  F2FP.PACK_AB R2, R16, R17 ;  /* 0x000000111002723e */ /* 0x001fe400000000ff */
[----:B-1----:R-:W-:-:S03]  /*b6f40*/  F2FP.PACK_AB R0, R18, R19 ;  /* 0x000000131200723e */ /* 0x002fc600000000ff */
[----:B------:R-:W-:Y:S04]  /*b6f50*/  STL [R1+0xa4], R2 ;  /* 0x0000a40201007387 */ /* 0x000fe80000100800 */
[----:B--2---:R0:W-:Y:S04]  /*b6f60*/  STL [R1+0x3558], R29 ;  /* 0x0035581d01007387 */ /* 0x0041e80000100800 */
[----:B------:R-:W-:Y:S04]  /*b6f70*/  STL [R1+0xa0], R0 ;  /* 0x0000a00001007387 */ /* 0x000fe80000100800 */
        /* <DEDUP_REMOVED lines=33> */
[----:B------:R-:W3:Y:S04]  /*b7190*/  LDL.LU R24, [R1+0x8fc] ;  /* 0x0008fc0001187983 */ /* 0x000ee80000300800 */
[----:B---3--:R0:W-:Y:S04]  /*b71a0*/  STL [R1+0x3554], R24 ;  /* 0x0035541801007387 */ /* 0x0081e80000100800 */
[----:B0-----:R-:W3:Y:S04]  /*b71b0*/  LDL.LU R24, [R1+0x8dc] ;  /* 0x0008dc0001187983 */ /* 0x001ee80000300800 */
        /* <DEDUP_REMOVED lines=33> */
[----:B0-----:R-:W2:Y:S04]  /*b73d0*/  LDL.LU R24, [R1+0x6dc] ;  /* 0x0006dc0001187983 */ /* 0x001ea80000300800 */
        /* <DEDUP_REMOVED lines=27> */
[----:B--2---:R-:W-:-:S03]  /*b7590*/  F2FP.PACK_AB R29, R24, R29 ;  /* 0x0000001d181d723e */ /* 0x004fc600000000ff */
        /* <DEDUP_REMOVED lines=136> */
[----:B------:R-:W2:Y:S04]  /*b7e20*/  LDL.LU R11, [R1+0x860] ;  /* 0x00086000010b7983 */ /* 0x000ea80000300800 */
[----:B--2---:R0:W-:Y:S04]  /*b7e30*/  STL [R1+0x3504], R11 ;  /* 0x0035040b01007387 */ /* 0x0041e80000100800 */
[----:B0-----:R-:W2:Y:S04]  /*b7e40*/  LDL.LU R11, [R1+0x924] ;  /* 0x00092400010b7983 */ /* 0x001ea80000300800 */
[----:B------:R-:W2:Y:S04]  /*b7e50*/  LDL.LU R9, [R1+0x870] ;  /* 0x0008700001097983 */ /* 0x000ea80000300800 */
[----:B--2---:R0:W-:Y:S04]  /*b7e60*/  STL [R1+0x3500], R9 ;  /* 0x0035000901007387 */ /* 0x0041e80000100800 */
[----:B0-----:R-:W2:Y:S04]  /*b7e70*/  LDL.LU R9, [R1+0x850] ;  /* 0x0008500001097983 */ /* 0x001ea80000300800 */
[----:B------:R-:W2:Y:S04]  /*b7e80*/  LDL.LU R10, [R1+0x880] ;  /* 0x00088000010a7983 */ /* 0x000ea80000300800 */
[----:B------:R-:W2:Y:S04]  /*b7e90*/  LDL.LU R8, [R1+0x890] ;  /* 0x0008900001087983 */ /* 0x000ea80000300800 */
[----:B------:R-:W2:Y:S04]  /*b7ea0*/  LDL.LU R15, [R1+0x55c] ;  /* 0x00055c00010f7983 */ /* 0x000ea80000300800 */
[----:B--2---:R0:W-:Y:S04]  /*b7eb0*/  STL [R1+0x34f4], R15 ;  /* 0x0034f40f01007387 */ /* 0x0041e80000100800 */
[----:B0-----:R-:W2:Y:S04]  /*b7ec0*/  LDL.LU R15, [R1+0x920] ;  /* 0x00092000010f7983 */ /* 0x001ea80000300800 */
        /* <DEDUP_REMOVED lines=15> */
[----:B------:R-:W2:Y:S01]  /*b7fc0*/  LDL.LU R21, [R1+0x588] ;  /* 0x0005880001157983 */ /* 0x000ea20000300800 */
[----:B------:R-:W-:-:S03]  /*b7fd0*/  F2FP.PACK_AB R7, R5, R7 ;  /* 0x000000070507723e */ /* 0x000fc600000000ff */
[----:B--2---:R0:W-:Y:S04]  /*b7fe0*/  STL [R1+0x34dc], R21 ;  /* 0x0034dc1501007387 */ /* 0x0041e80000100800 */
        /* <DEDUP_REMOVED lines=44> */
[----:B------:R0:W-:Y:S04]  /*b82b0*/  STL [R1], R7 ;  /* 0x0000000701007387 */ /* 0x0001e80000100800 */
[----:B0-----:R-:W2:Y:S02]  /*b82c0*/  LDL.LU R7, [R1+0x3514] ;  /* 0x0035140001077983 */ /* 0x001ea40000300800 */
[----:B--2---:R-:W-:-:S02]  /*b82d0*/  F2FP.PACK_AB R7, R5, R7 ;  /* 0x000000070507723e */ /* 0x004fc400000000ff */
[----:B------:R-:W3:Y:S02]  /*b82e0*/  LDL.LU R5, [R1+0x3510] ;  /* 0x0035100001057983 */ /* 0x000ee40000300800 */
[----:B---3--:R-:W-:Y:S02]  /*b82f0*/  F2FP.PACK_AB R6, R5, R6 ;  /* 0x000000060506723e */ /* 0x008fe400000000ff */
[----:B------:R-:W4:Y:S02]  /*b8300*/  LDL.LU R5, [R1+0x350c] ;  /* 0x00350c0001057983 */ /* 0x000f240000300800 */
[----:B----4-:R-:W-:Y:S02]  /*b8310*/  F2FP.PACK_AB R5, R4, R5 ;  /* 0x000000050405723e */ /* 0x010fe400000000ff */
[----:B------:R-:W2:Y:S02]  /*b8320*/  LDL.LU R4, [R1+0x3508] ;  /* 0x0035080001047983 */ /* 0x000ea40000300800 */
[----:B--2---:R-:W-:-:S02]  /*b8330*/  F2FP.PACK_AB R4, R11, R4 ;  /* 0x000000040b04723e */ /* 0x004fc400000000ff */
[----:B------:R-:W2:Y:S02]  /*b8340*/  LDL.LU R11, [R1+0x3504] ;  /* 0x00350400010b7983 */ /* 0x000ea40000300800 */
[----:B--2---:R-:W-:Y:S02]  /*b8350*/  F2FP.PACK_AB R11, R9, R11 ;  /* 0x0000000b090b723e */ /* 0x004fe400000000ff */
[----:B------:R-:W2:Y:S02]  /*b8360*/  LDL.LU R9, [R1+0x3500] ;  /* 0x0035000001097983 */ /* 0x000ea40000300800 */
[----:B--2---:R-:W-:Y:S02]  /*b8370*/  F2FP.PACK_AB R10, R9, R10 ;  /* 0x0000000a090a723e */ /* 0x004fe400000000ff */
        /* <DEDUP_REMOVED lines=16> */
[----:B------:R-:W2:Y:S01]  /*b8480*/  LDL.LU R21, [R1+0x34dc] ;  /* 0x0034dc0001157983 */ /* 0x000ea20000300800 */
[----:B------:R-:W-:Y:S02]  /*b8490*/  F2FP.PACK_AB R16, R20, R16 ;  /* 0x000000101410723e */ /* 0x000fe400000000ff */
[----:B--2---:R-:W-:Y:S02]  /*b84a0*/  F2FP.PACK_AB R17, R21, R17 ;  /* 0x000000111511723e */ /* 0x004fe400000000ff */
[----:B------:R-:W2:Y:S01]  /*b84b0*/  LDL.LU R21, [R1+0x34d8] ;  /* 0x0034d80001157983 */ /* 0x000ea20000300800 */
[----:B------:R-:W-:-:S02]  /*b84c0*/  F2FP.PACK_AB R23, R25, R23 ;  /* 0x000000171917723e */ /* 0x000fc400000000ff */
[----:B------:R-:W-:Y:S01]  /*b84d0*/  F2FP.PACK_AB R22, R24, R22 ;  /* 0x000000161816723e */ /* 0x000fe200000000ff */
[----:B------:R-:W3:Y:S04]  /*b84e0*/  LDL.LU R20, [R1+0x34d4] ;  /* 0x0034d40001147983 */ /* 0x000ee80000300800 */
[----:B------:R-:W4:Y:S04]  /*b84f0*/  LDL.LU R25, [R1+0x34d0] ;  /* 0x0034d00001197983 */ /* 0x000f280000300800 */
[----:B------:R-:W4:Y:S01]  /*b8500*/  LDL.LU R24, [R1+0x34cc] ;  /* 0x0034cc0001187983 */ /* 0x000f220000300800 */
[----:B--2---:R-:W-:-:S03]  /*b8510*/  F2FP.PACK_AB R21, R29, R21 ;  /* 0x000000151d15723e */ /* 0x004fc600000000ff */
[----:B------:R-:W2:Y:S01]  /*b8520*/  LDL.LU R29, [R1+0x34c8] ;  /* 0x0034c800011d7983 */ /* 0x000ea20000300800 */
[----:B------:R-:W-:Y:S02]  /*b8530*/  F2FP.PACK_AB R27, R0, R27 ;  /* 0x0000001b001b723e */ /* 0x000fe400000000ff */
[----:B---3--:R-:W-:Y:S02]  /*b8540*/  F2FP.PACK_AB R20, R28, R20 ;  /* 0x000000141c14723e */ /* 0x008fe400000000ff */
[----:B------:R-:W-:Y:S02]  /*b8550*/  F2FP.PACK_AB R26, R2, R26 ;  /* 0x0000001a021a723e */ /* 0x000fe400000000ff */
[----:B----4-:R-:W-:Y:S02]  /*b8560*/  F2FP.PACK_AB R25, R3, R25 ;  /* 0x000000190319723e */ /* 0x010fe400000000ff */
[----:B--2---:R-:W-:Y:S02]  /*b8570*/  F2FP.PACK_AB R24, R29, R24 ;  /* 0x000000181d18723e */ /* 0x004fe400000000ff */
.L_x_1:
[----:B------:R1:W-:Y:S04]  /*b8580*/  STL [R1+0x3618], R7 ;  /* 0x0036180701007387 */ /* 0x0003e80000100800 */
[----:B-1----:R-:W2:Y:S04]  /*b8590*/  LDL.LU R7, [R1+0x33bc] ;  /* 0x0033bc0001077983 */ /* 0x002ea80000300800 */
[----:B------:R-:W1:Y:S04]  /*b85a0*/  S2R R29, SR_TID.X ;  /* 0x00000000001d7919 */ /* 0x000e680000002100 */
[----:B------:R-:W3:Y:S01]  /*b85b0*/  S2R R3, SR_TID.X ;  /* 0x0000000000037919 */ /* 0x000ee20000002100 */
[----:B01----:R-:W-:-:S02]  /*b85c0*/  IMAD.SHL.U32 R0, R29, 0x100, RZ ;  /* 0x000001001d007824 */ /* 0x003fc400078e00ff */
[C---:B------:R-:W-:Y:S02]  /*b85d0*/  IMAD.SHL.U32 R2, R29.reuse, 0x4, RZ ;  /* 0x000000041d027824 */ /* 0x040fe400078e00ff */
[----:B------:R-:W-:Y:S01]  /*b85e0*/  IMAD.SHL.U32 R28, R29, 0x400, RZ ;  /* 0x000004001d1c7824 */ /* 0x000fe200078e00ff */
[----:B------:R-:W-:Y:S01]  /*b85f0*/  LOP3.LUT R0, R0, 0x1800, RZ, 0xc0, !PT ;  /* 0x0000180000007812 */ /* 0x000fe200078ec0ff */
[----:B------:R-:W-:Y:S03]  /*b8600*/  BAR.SYNC.DEFER_BLOCKING 0x0 ;  /* 0x0000000000007b1d */ /* 0x000fe60000010000 */
[----:B--2---:R-:W-:-:S03]  /*b8610*/  LOP3.LUT R0, R0, 0x460, R7, 0xf8, !PT ;  /* 0x0000046000007812 */ /* 0x004fc600078ef807 */
[----:B------:R-:W2:Y:S01]  /*b8620*/  LDL.LU R7, [R1+0x3618] ;  /* 0x0036180001077983 */ /* 0x000ea20000300800 */
[----:B---3--:R-:W-:Y:S02]  /*b8630*/  LOP3.LUT R3, R3, 0x3f, RZ, 0xc0, !PT ;  /* 0x0000003f03037812 */ /* 0x008fe400078ec0ff */
[----:B------:R-:W-:Y:S02]  /*b8640*/  LOP3.LUT R0, R0, 0x70, R2, 0x78, !PT ;  /* 0x0000007000007812 */ /* 0x000fe400078e7802 */
[----:B------:R-:W-:-:S03]  /*b8650*/  LOP3.LUT R28, R28, 0x1800, RZ, 0xc0, !PT ;  /* 0x000018001c1c7812 */ /* 0x000fc600078ec0ff */
[----:B------:R0:W-:Y:S02]  /*b8660*/  STS.128 [R0], R24 ;  /* 0x0000001800007388 */ /* 0x0001e40000000c00 */
[----:B------:R-:W-:Y:S02]  /*b8670*/  IMAD R28, R3, 0x10, R28 ;  /* 0x00000010031c7824 */ /* 0x000fe400078e021c */
[----:B------:R1:W-:Y:S04]  /*b8680*/  STS.128 [R0+0x200], R20 ;  /* 0x0002001400007388 */ /* 0x0003e80000000c00 */
[----:B0-----:R-:W3:Y:S04]  /*b8690*/  LDL.LU R24, [R1+0x10] ;  /* 0x0000100001187983 */ /* 0x001ee80000300800 */
[----:B------:R-:W3:Y:S04]  /*b86a0*/  LDL.LU R25, [R1+0x14] ;  /* 0x0000140001197983 */ /* 0x000ee80000300800 */
[----:B------:R-:W3:Y:S04]  /*b86b0*/  LDL.LU R26, [R1+0x18] ;  /* 0x00001800011a7983 */ /* 0x000ee80000300800 */
[----:B------:R-:W3:Y:S04]  /*b86c0*/  LDL.LU R27, [R1+0x1c] ;  /* 0x00001c00011b7983 */ /* 0x000ee80000300800 */
[----:B-1----:R-:W4:Y:S04]  /*b86d0*/  LDL.LU R20, [R1] ;  /* 0x0000000001147983 */ /* 0x002f280000300800 */
[----:B------:R-:W4:Y:S04]  /*b86e0*/  LDL.LU R21, [R1+0x4] ;  /* 0x0000040001157983 */ /* 0x000f280000300800 */
[----:B------:R-:W4:Y:S04]  /*b86f0*/  LDL.LU R22, [R1+0x8] ;  /* 0x0000080001167983 */ /* 0x000f280000300800 */
[----:B------:R-:W4:Y:S01]  /*b8700*/  LDL.LU R23, [R1+0xc] ;  /* 0x00000c0001177983 */ /* 0x000f220000300800 */
[----:B------:R-:W-:-:S02]  /*b8710*/  LOP3.LUT R2, R28, 0x40, RZ, 0x3c, !PT ;  /* 0x000000401c027812 */ /* 0x000fc400078e3cff */
[C---:B------:R-:W-:Y:S01]  /*b8720*/  LOP3.LUT R3, R28.reuse, 0x60, RZ, 0x3c, !PT ;  /* 0x000000601c037812 */ /* 0x040fe200078e3cff */
[----:B------:R-:W-:Y:S04]  /*b8730*/  STS.128 [R0+0x80], R16 ;  /* 0x0000801000007388 */ /* 0x000fe80000000c00 */
[----:B------:R-:W-:Y:S04]  /*b8740*/  STS.128 [R0+0x280], R12 ;  /* 0x0002800c00007388 */ /* 0x000fe80000000c00 */
[----:B------:R-:W-:Y:S04]  /*b8750*/  STS.128 [R0+0x100], R8 ;  /* 0x0001000800007388 */ /* 0x000fe80000000c00 */
[----:B--2---:R-:W-:Y:S04]  /*b8760*/  STS.128 [R0+0x300], R4 ;  /* 0x0003000400007388 */ /* 0x004fe80000000c00 */
[----:B---3--:R0:W-:Y:S04]  /*b8770*/  STS.128 [R0+0x380], R24 ;  /* 0x0003801800007388 */ /* 0x0081e80000000c00 */
[----:B----4-:R-:W-:Y:S01]  /*b8780*/  STS.128 [R0+0x180], R20 ;  /* 0x0001801400007388 */ /* 0x010fe20000000c00 */
[----:B0-----:R-:W-:-:S03]  /*b8790*/  LOP3.LUT R24, R28, 0x20, RZ, 0x3c, !PT ;  /* 0x000000201c187812 */ /* 0x001fc600078e3cff */
[----:B------:R-:W-:Y:S06]  /*b87a0*/  BAR.SYNC.DEFER_BLOCKING 0x0 ;  /* 0x0000000000007b1d */ /* 0x000fec0000010000 */
[----:B------:R-:W0:Y:S04]  /*b87b0*/  LDS.128 R4, [R28] ;  /* 0x000000001c047984 */ /* 0x000e280000000c00 */
[----:B------:R-:W1:Y:S04]  /*b87c0*/  LDS.128 R12, [R28+0x400] ;  /* 0x000400001c0c7984 */ /* 0x000e680000000c00 */
[----:B------:R-:W2:Y:S04]  /*b87d0*/  LDS.128 R8, [R24] ;  /* 0x0000000018087984 */ /* 0x000ea80000000c00 */
[----:B------:R-:W-:Y:S04]  /*b87e0*/  LDS.128 R16, [R2] ;  /* 0x0000000002107984 */ /* 0x000fe80000000c00 */
[----:B0-----:R-:W-:Y:S04]  /*b87f0*/  STL.64 [R1+0x1b0], R4 ;  /* 0x0001b00401007387 */ /* 0x001fe80000100a00 */
[----:B------:R-:W-:Y:S04]  /*b8800*/  STL.64 [R1+0x1b8], R6 ;  /* 0x0001b80601007387 */ /* 0x000fe80000100a00 */
[----:B------:R-:W0:Y:S04]  /*b8810*/  LDS.128 R4, [R24+0x400] ;  /* 0x0004000018047984 */ /* 0x000e280000000c00 */
[----:B-1----:R-:W-:Y:S04]  /*b8820*/  STL.64 [R1+0x1a0], R12 ;  /* 0x0001a00c01007387 */ /* 0x002fe80000100a00 */
[----:B------:R-:W-:Y:S04]  /*b8830*/  STL.64 [R1+0x1a8], R14 ;  /* 0x0001a80e01007387 */ /* 0x000fe80000100a00 */
[----:B------:R1:W-:Y:S04]  /*b8840*/  STL [R1+0x35b0], R24 ;  /* 0x0035b01801007387 */ /* 0x0003e80000100800 */
[----:B--2---:R-:W-:Y:S04]  /*b8850*/  STL.64 [R1+0x10], R8 ;  /* 0x0000100801007387 */ /* 0x004fe80000100a00 */
[----:B------:R-:W-:Y:S04]  /*b8860*/  STL.64 [R1+0x18], R10 ;  /* 0x0000180a01007387 */ /* 0x000fe80000100a00 */
[----:B------:R-:W2:Y:S04]  /*b8870*/  LDL.LU R20, [R1+0xd0] ;  /* 0x0000d00001147983 */ /* 0x000ea80000300800 */
[----:B------:R-:W3:Y:S04]  /*b8880*/  LDS.128 R12, [R2+0x400] ;  /* 0x00040000020c7984 */ /* 0x000ee80000000c00 */
[----:B------:R-:W4:Y:S04]  /*b8890*/  LDS.128 R8, [R3] ;  /* 0x0000000003087984 */ /* 0x000f280000000c00 */
[----:B0-----:R-:W-:Y:S04]  /*b88a0*/  STL.64 [R1], R4 ;  /* 0x0000000401007387 */ /* 0x001fe80000100a00 */
[----:B------:R-:W-:Y:S04]  /*b88b0*/  STL.64 [R1+0x8], R6 ;  /* 0x0000080601007387 */ /* 0x000fe80000100a00 */
[----:B------:R-:W2:Y:S04]  /*b88c0*/  LDL.LU R21, [R1+0xd4] ;  /* 0x0000d40001157983 */ /* 0x000ea80000300800 */
[----:B------:R-:W5:Y:S04]  /*b88d0*/  LDL.LU R22, [R1+0xd8] ;  /* 0x0000d80001167983 */ /* 0x000f680000300800 */
[----:B------:R-:W5:Y:S04]  /*b88e0*/  LDL.LU R23, [R1+0xdc] ;  /* 0x0000dc0001177983 */ /* 0x000f680000300800 */
[----:B------:R-:W0:Y:S04]  /*b88f0*/  LDS.128 R4, [R3+0x400] ;  /* 0x0004000003047984 */ /* 0x000e280000000c00 */
[----:B------:R-:W-:Y:S06]  /*b8900*/  BAR.SYNC.DEFER_BLOCKING 0x0 ;  /* 0x0000000000007b1d */ /* 0x000fec0000010000 */
[----:B-----5:R-:W-:Y:S04]  /*b8910*/  STL.64 [R1+0x35c0], R22 ;  /* 0x0035c01601007387 */ /* 0x020fe80000100a00 */
[----:B--2---:R2:W-:Y:S04]  /*b8920*/  STL.64 [R1+0x35b8], R20 ;  /* 0x0035b81401007387 */ /* 0x0045e80000100a00 */
[----:B-1----:R-:W5:Y:S04]  /*b8930*/  LDL.LU R24, [R1+0x80] ;  /* 0x0000800001187983 */ /* 0x002f680000300800 */
[----:B------:R-:W5:Y:S04]  /*b8940*/  LDL.LU R25, [R1+0x84] ;  /* 0x0000840001197983 */ /* 0x000f680000300800 */
[----:B------:R-:W2:Y:S04]  /*b8950*/  LDL.LU R26, [R1+0x88] ;  /* 0x00008800011a7983 */ /* 0x000ea80000300800 */
[----:B------:R-:W2:Y:S04]  /*b8960*/  LDL.LU R27, [R1+0x8c] ;  /* 0x00008c00011b7983 */ /* 0x000ea80000300800 */
[----:B--2---:R-:W-:Y:S04]  /*b8970*/  STL.64 [R1+0x35d0], R26 ;  /* 0x0035d01a01007387 */ /* 0x004fe80000100a00 */
[----:B-----5:R1:W-:Y:S04]  /*b8980*/  STL.64 [R1+0x35c8], R24 ;  /* 0x0035c81801007387 */ /* 0x0203e80000100a00 */
[----:B------:R-:W2:Y:S04]  /*b8990*/  LDL.LU R20, [R1+0x70] ;  /* 0x0000700001147983 */ /* 0x000ea80000300800 */
[----:B------:R-:W2:Y:S04]  /*b89a0*/  LDL.LU R21, [R1+0x74] ;  /* 0x0000740001157983 */ /* 0x000ea80000300800 */
[----:B------:R-:W5:Y:S04]  /*b89b0*/  LDL.LU R22, [R1+0x78] ;  /* 0x0000780001167983 */ /* 0x000f680000300800 */
[----:B------:R-:W5:Y:S04]  /*b89c0*/  LDL.LU R23, [R1+0x7c] ;  /* 0x00007c0001177983 */ /* 0x000f680000300800 */
        /* <DEDUP_REMOVED lines=22> */
[----:B------:R-:W2:Y:S04]  /*b8b30*/  LDL.LU R22, [R1+0x38] ;  /* 0x0000380001167983 */ /* 0x000ea80000300800 */
[----:B------:R-:W2:Y:S04]  /*b8b40*/  LDL.LU R23, [R1+0x3c] ;  /* 0x00003c0001177983 */ /* 0x000ea80000300800 */
[----:B-1----:R-:W5:Y:S04]  /*b8b50*/  LDL.LU R24, [R1+0x20] ;  /* 0x0000200001187983 */ /* 0x002f680000300800 */
[----:B------:R-:W5:Y:S04]  /*b8b60*/  LDL.LU R25, [R1+0x24] ;  /* 0x0000240001197983 */ /* 0x000f680000300800 */
[----:B------:R-:W5:Y:S04]  /*b8b70*/  LDL.LU R26, [R1+0x28] ;  /* 0x00002800011a7983 */ /* 0x000f680000300800 */
[----:B------:R-:W5:Y:S04]  /*b8b80*/  LDL.LU R27, [R1+0x2c] ;  /* 0x00002c00011b7983 */ /* 0x000f680000300800 */
[----:B------:R-:W-:Y:S04]  /*b8b90*/  STL [R1+0x3508], R17 ;  /* 0x0035081101007387 */ /* 0x000fe80000100800 */
[----:B------:R-:W-:Y:S04]  /*b8ba0*/  STL [R1+0x3504], R18 ;  /* 0x0035041201007387 */ /* 0x000fe80000100800 */
[----:B------:R-:W-:Y:S04]  /*b8bb0*/  STL [R1+0x3500], R19 ;  /* 0x0035001301007387 */ /* 0x000fe80000100800 */
[----:B------:R1:W-:Y:S04]  /*b8bc0*/  STL [R1+0x3520], R16 ;  /* 0x0035201001007387 */ /* 0x0003e80000100800 */
[----:B-1----:R-:W2:Y:S04]  /*b8bd0*/  LDL.LU R16, [R1+0xc0] ;  /* 0x0000c00001107983 */ /* 0x002ea80000300800 */
[----:B------:R-:W2:Y:S04]  /*b8be0*/  LDL.LU R17, [R1+0xc4] ;  /* 0x0000c40001117983 */ /* 0x000ea80000300800 */
[----:B------:R-:W2:Y:S04]  /*b8bf0*/  LDL.LU R18, [R1+0xc8] ;  /* 0x0000c80001127983 */ /* 0x000ea80000300800 */
[----:B------:R-:W2:Y:S04]  /*b8c00*/  LDL.LU R19, [R1+0xcc] ;  /* 0x0000cc0001137983 */ /* 0x000ea80000300800 */
[----:B---3--:R-:W-:Y:S04]  /*b8c10*/  STL [R1+0x350c], R15 ;  /* 0x00350c0f01007387 */ /* 0x008fe80000100800 */
[----:B------:R-:W-:Y:S04]  /*b8c20*/  STL [R1+0x3530], R14 ;  /* 0x0035300e01007387 */ /* 0x000fe80000100800 */
[----:B------:R1:W-:Y:S04]  /*b8c30*/  STL.64 [R1+0x3528], R12 ;  /* 0x0035280c01007387 */ /* 0x0003e80000100a00 */
[----:B-1----:R-:W3:Y:S04]  /*b8c40*/  LDL.LU R12, [R1+0xb0] ;  /* 0x0000b000010c7983 */ /* 0x002ee80000300800 */
[----:B------:R-:W3:Y:S04]  /*b8c50*/  LDL.LU R13, [R1+0xb4] ;  /* 0x0000b400010d7983 */ /* 0x000ee80000300800 */
[----:B------:R-:W3:Y:S04]  /*b8c60*/  LDL.LU R14, [R1+0xb8] ;  /* 0x0000b800010e7983 */ /* 0x000ee80000300800 */
[----:B------:R-:W3:Y:S04]  /*b8c70*/  LDL.LU R15, [R1+0xbc] ;  /* 0x0000bc00010f7983 */ /* 0x000ee80000300800 */
[----:B----4-:R-:W-:Y:S04]  /*b8c80*/  STL.64 [R1+0x3518], R10 ;  /* 0x0035180a01007387 */ /* 0x010fe80000100a00 */
[----:B------:R1:W-:Y:S04]  /*b8c90*/  STL.64 [R1+0x3510], R8 ;  /* 0x0035100801007387 */ /* 0x0003e80000100a00 */
[----:B-1----:R-:W4:Y:S04]  /*b8ca0*/  LDL.LU R8, [R1+0xa0] ;  /* 0x0000a00001087983 */ /* 0x002f280000300800 */
[----:B------:R-:W4:Y:S04]  /*b8cb0*/  LDL.LU R9, [R1+0xa4] ;  /* 0x0000a40001097983 */ /* 0x000f280000300800 */
[----:B------:R-:W4:Y:S04]  /*b8cc0*/  LDL.LU R10, [R1+0xa8] ;  /* 0x0000a800010a7983 */ /* 0x000f280000300800 */
[----:B------:R-:W4:Y:S04]  /*b8cd0*/  LDL.LU R11, [R1+0xac] ;  /* 0x0000ac00010b7983 */ /* 0x000f280000300800 */
[----:B0-----:R-:W-:Y:S04]  /*b8ce0*/  STL.64 [R1+0x3540], R6 ;  /* 0x0035400601007387 */ /* 0x001fe80000100a00 */
[----:B------:R0:W-:Y:S04]  /*b8cf0*/  STL.64 [R1+0x3538], R4 ;  /* 0x0035380401007387 */ /* 0x0001e80000100a00 */
[----:B0-----:R-:W3:Y:S04]  /*b8d00*/  LDL.LU R4, [R1+0x90] ;  /* 0x0000900001047983 */ /* 0x001ee80000300800 */
[----:B------:R-:W3:Y:S04]  /*b8d10*/  LDL.LU R5, [R1+0x94] ;  /* 0x0000940001057983 */ /* 0x000ee80000300800 */
[----:B------:R-:W3:Y:S04]  /*b8d20*/  LDL.LU R6, [R1+0x98] ;  /* 0x0000980001067983 */ /* 0x000ee80000300800 */
[----:B------:R-:W3:Y:S04]  /*b8d30*/  LDL.LU R7, [R1+0x9c] ;  /* 0x00009c0001077983 */ /* 0x000ee80000300800 */
[----:B-----5:R0:W-:Y:S04]  /*b8d40*/  STS.128 [R0], R24 ;  /* 0x0000001800007388 */ /* 0x0201e80000000c00 */
[----:B0-----:R-:W5:Y:S04]  /*b8d50*/  LDL.LU.64 R26, [R1+0x3610] ;  /* 0x00361000011a7983 */ /* 0x001f680000300a00 */
[----:B------:R-:W5:Y:S04]  /*b8d60*/  LDL.LU.64 R24, [R1+0x3608] ;  /* 0x0036080001187983 */ /* 0x000f680000300a00 */
[----:B--2---:R0:W-:Y:S04]  /*b8d70*/  STS.128 [R0+0x200], R20 ;  /* 0x0002001400007388 */ /* 0x0041e80000000c00 */
[----:B0-----:R-:W2:Y:S04]  /*b8d80*/  LDL.LU.64 R22, [R1+0x3600] ;  /* 0x0036000001167983 */ /* 0x001ea80000300a00 */
[----:B------:R-:W2:Y:S04]  /*b8d90*/  LDL.LU.64 R20, [R1+0x35f8] ;  /* 0x0035f80001147983 */ /* 0x000ea80000300a00 */
[----:B-----5:R0:W-:Y:S04]  /*b8da0*/  STS.128 [R0+0x80], R24 ;  /* 0x0000801800007388 */ /* 0x0201e80000000c00 */
        /* <DEDUP_REMOVED lines=11> */
[----:B---3--:R-:W-:Y:S04]  /*b8e60*/  STS.128 [R0+0x380], R4 ;  /* 0x0003800400007388 */ /* 0x008fe80000000c00 */
[----:B-----5:R0:W-:Y:S04]  /*b8e70*/  STS.128 [R0+0x180], R24 ;  /* 0x0001801800007388 */ /* 0x0201e80000000c00 */
[----:B------:R-:W-:Y:S06]  /*b8e80*/  BAR.SYNC.DEFER_BLOCKING 0x0 ;  /* 0x0000000000007b1d */ /* 0x000fec0000010000 */
[----:B0-----:R-:W3:Y:S04]  /*b8e90*/  LDL.LU R24, [R1+0x35b0] ;  /* 0x0035b00001187983 */ /* 0x001ee80000300800 */
[----:B------:R-:W0:Y:S04]  /*b8ea0*/  LDS.128 R4, [R28] ;  /* 0x000000001c047984 */ /* 0x000e280000000c00 */
[----:B0-----:R-:W-:Y:S04]  /*b8eb0*/  STL.64 [R1+0x70], R4 ;  /* 0x0000700401007387 */ /* 0x001fe80000100a00 */
[----:B------:R-:W-:Y:S04]  /*b8ec0*/  STL.64 [R1+0x78], R6 ;  /* 0x0000780601007387 */ /* 0x000fe80000100a00 */
[----:B------:R-:W0:Y:S04]  /*b8ed0*/  LDS.128 R4, [R28+0x400] ;  /* 0x000400001c047984 */ /* 0x000e280000000c00 */
[----:B0-----:R-:W-:Y:S04]  /*b8ee0*/  STL.64 [R1+0x1d0], R4 ;  /* 0x0001d00401007387 */ /* 0x001fe80000100a00 */
[----:B------:R-:W-:Y:S04]  /*b8ef0*/  STL.64 [R1+0x1d8], R6 ;  /* 0x0001d80601007387 */ /* 0x000fe80000100a00 */
[----:B---3--:R-:W0:Y:S04]  /*b8f00*/  LDS.128 R4, [R24] ;  /* 0x0000000018047984 */ /* 0x008e280000000c00 */
[----:B0-----:R-:W-:Y:S04]  /*b8f10*/  STL.64 [R1+0x80], R4 ;  /* 0x0000800401007387 */ /* 0x001fe80000100a00 */
[----:B------:R-:W-:Y:S04]  /*b8f20*/  STL.64 [R1+0x88], R6 ;  /* 0x0000880601007387 */ /* 0x000fe80000100a00 */
[----:B------:R-:W0:Y:S04]  /*b8f30*/  LDS.128 R4, [R24+0x400] ;  /* 0x0004000018047984 */ /* 0x000e280000000c00 */
[----:B0-----:R-:W-:Y:S04]  /*b8f40*/  STL.64 [R1+0x1e0], R4 ;  /* 0x0001e00401007387 */ /* 0x001fe80000100a00 */
[----:B------:R-:W-:Y:S04]  /*b8f50*/  STL.64 [R1+0x1e8], R6 ;  /* 0x0001e80601007387 */ /* 0x000fe80000100a00 */
[----:B------:R-:W0:Y:S04]  /*b8f60*/  LDS.128 R4, [R2] ;  /* 0x0000000002047984 */ /* 0x000e280000000c00 */
[----:B0-----:R-:W-:Y:S04]  /*b8f70*/  STL.64 [R1+0x1c0], R4 ;  /* 0x0001c00401007387 */ /* 0x001fe80000100a00 */
[----:B------:R-:W-:Y:S04]  /*b8f80*/  STL.64 [R1+0x1c8], R6 ;  /* 0x0001c80601007387 */ /* 0x000fe80000100a00 */
[----:B------:R-:W0:Y:S04]  /*b8f90*/  LDS.128 R4, [R2+0x400] ;  /* 0x0004000002047984 */ /* 0x000e280000000c00 */
[----:B0-----:R-:W-:Y:S04]  /*b8fa0*/  STL.64 [R1+0x1f0], R4 ;  /* 0x0001f00401007387 */ /* 0x001fe80000100a00 */
[----:B------:R-:W-:Y:S04]  /*b8fb0*/  STL.64 [R1+0x1f8], R6 ;  /* 0x0001f80601007387 */ /* 0x000fe80000100a00 */
[----:B------:R-:W0:Y:S04]  /*b8fc0*/  LDS.128 R4, [R3] ;  /* 0x0000000003047984 */ /* 0x000e280000000c00 */
[----:B0-----:R-:W-:Y:S01]  /*b8fd0*/  STL.64 [R1+0x90], R4 ;  /* 0x0000900401007387 */ /* 0x001fe20000100a00 */
[----:B------:R-:W-:-:S03]  /*b8fe0*/  IMAD.MOV.U32 R27, RZ, RZ, R5 ;  /* 0x000000ffff1b7224 */ /* 0x000fc600078e0005 */
[----:B------:R-:W-:Y:S04]  /*b8ff0*/  STL.64 [R1+0x98], R6 ;  /* 0x0000980601007387 */ /* 0x000fe80000100a00 */
[----:B------:R-:W0:Y:S04]  /*b9000*/  LDS.128 R4, [R3+0x400] ;  /* 0x0004000003047984 */ /* 0x000e280000000c00 */
[----:B------:R-:W-:Y:S06]  /*b9010*/  BAR.SYNC.DEFER_BLOCKING 0x0 ;  /* 0x0000000000007b1d */ /* 0x000fec0000010000 */
[----:B------:R-:W-:Y:S04]  /*b9020*/  STL [R1+0x34fc], R27 ;  /* 0x0034fc1b01007387 */ /* 0x000fe80000100800 */
[----:B------:R-:W-:Y:S04]  /*b9030*/  STL [R1+0x3588], R24 ;  /* 0x0035881801007387 */ /* 0x000fe80000100800 */
[----:B----4-:R1:W-:Y:S04]  /*b9040*/  STS.128 [R0], R8 ;  /* 0x0000000800007388 */ /* 0x0103e80000000c00 */
[----:B------:R3:W-:Y:S04]  /*b9050*/  STS.128 [R0+0x200], R12 ;  /* 0x0002000c00007388 */ /* 0x0007e80000000c00 */
[----:B------:R-:W-:Y:S04]  /*b9060*/  STS.128 [R0+0x80], R16 ;  /* 0x0000801000007388 */ /* 0x000fe80000000c00 */
[----:B0-----:R-:W-:Y:S04]  /*b9070*/  STL.64 [R1+0x60], R4 ;  /* 0x0000600401007387 */ /* 0x001fe80000100a00 */
[----:B------:R-:W-:Y:S04]  /*b9080*/  STL.64 [R1+0x68], R6 ;  /* 0x0000680601007387 */ /* 0x000fe80000100a00 */
[----:B-1----:R-:W4:Y:S04]  /*b9090*/  LDL.LU R8, [R1+0x180] ;  /* 0x0001800001087983 */ /* 0x002f280000300800 */
[----:B------:R-:W4:Y:S04]  /*b90a0*/  LDL.LU R9, [R1+0x184] ;  /* 0x0001840001097983 */ /* 0x000f280000300800 */
[----:B------:R-:W5:Y:S04]  /*b90b0*/  LDL.LU R10, [R1+0x188] ;  /* 0x00018800010a7983 */ /* 0x000f680000300800 */
[----:B------:R-:W5:Y:S04]  /*b90c0*/  LDL.LU R11, [R1+0x18c] ;  /* 0x00018c00010b7983 */ /* 0x000f680000300800 */
[----:B--2---:R-:W-:Y:S04]  /*b90d0*/  STS.128 [R0+0x280], R20 ;  /* 0x0002801400007388 */ /* 0x004fe80000000c00 */
[----:B-----5:R-:W-:Y:S04]  /*b90e0*/  STL.64 [R1+0x3550], R10 ;  /* 0x0035500a01007387 */ /* 0x020fe80000100a00 */
[----:B----4-:R0:W-:Y:S04]  /*b90f0*/  STL.64 [R1+0x3548], R8 ;  /* 0x0035480801007387 */ /* 0x0101e80000100a00 */
[----:B---3--:R-:W2:Y:S04]  /*b9100*/  LDL.LU R12, [R1+0x160] ;  /* 0x00016000010c7983 */ /* 0x008ea80000300800 */
[----:B------:R-:W2:Y:S04]  /*b9110*/  LDL.LU R13, [R1+0x164] ;  /* 0x00016400010d7983 */ /* 0x000ea80000300800 */
[----:B------:R-:W3:Y:S04]  /*b9120*/  LDL.LU R14, [R1+0x168] ;  /* 0x00016800010e7983 */ /* 0x000ee80000300800 */
[----:B------:R-:W3:Y:S04]  /*b9130*/  LDL.LU R15, [R1+0x16c] ;  /* 0x00016c00010f7983 */ /* 0x000ee80000300800 */
[----:B---3--:R-:W-:Y:S04]  /*b9140*/  STL.64 [R1+0x3560], R14 ;  /* 0x0035600e01007387 */ /* 0x008fe80000100a00 */
[----:B--2---:R-:W-:Y:S04]  /*b9150*/  STL.64 [R1+0x3558], R12 ;  /* 0x0035580c01007387 */ /* 0x004fe80000100a00 */
[----:B0-----:R-:W2:Y:S04]  /*b9160*/  LDL.LU R8, [R1+0x140] ;  /* 0x0001400001087983 */ /* 0x001ea80000300800 */
[----:B------:R-:W2:Y:S04]  /*b9170*/  LDL.LU R9, [R1+0x144] ;  /* 0x0001440001097983 */ /* 0x000ea80000300800 */
[----:B------:R-:W3:Y:S04]  /*b9180*/  LDL.LU R10, [R1+0x148] ;  /* 0x00014800010a7983 */ /* 0x000ee80000300800 */
[----:B------:R-:W3:Y:S04]  /*b9190*/  LDL.LU R11, [R1+0x14c] ;  /* 0x00014c00010b7983 */ /* 0x000ee80000300800 */
[----:B------:R-:W4:Y:S04]  /*b91a0*/  LDL.LU R24, [R1+0x100] ;  /* 0x0001000001187983 */ /* 0x000f280000300800 */
[----:B------:R-:W4:Y:S04]  /*b91b0*/  LDL.LU R25, [R1+0x104] ;  /* 0x0001040001197983 */ /* 0x000f280000300800 */
[----:B------:R-:W5:Y:S04]  /*b91c0*/  LDL.LU R26, [R1+0x108] ;  /* 0x00010800011a7983 */ /* 0x000f680000300800 */
[----:B------:R-:W5:Y:S04]  /*b91d0*/  LDL.LU R27, [R1+0x10c] ;  /* 0x00010c00011b7983 */ /* 0x000f680000300800 */
[----:B-----5:R-:W-:Y:S04]  /*b91e0*/  STL.64 [R1+0x3598], R26 ;  /* 0x0035981a01007387 */ /* 0x020fe80000100a00 */
[----:B----4-:R0:W-:Y:S04]  /*b91f0*/  STL.64 [R1+0x3590], R24 ;  /* 0x0035901801007387 */ /* 0x0101e80000100a00 */
[----:B0-----:R-:W4:Y:S04]  /*b9200*/  LDL.LU R24, [R1+0xf0] ;  /* 0x0000f00001187983 */ /* 0x001f280000300800 */
[----:B------:R-:W4:Y:S04]  /*b9210*/  LDL.LU R25, [R1+0xf4] ;  /* 0x0000f40001197983 */ /* 0x000f280000300800 */
[----:B------:R-:W5:Y:S04]  /*b9220*/  LDL.LU R26, [R1+0xf8] ;  /* 0x0000f800011a7983 */ /* 0x000f680000300800 */
[----:B------:R-:W5:Y:S04]  /*b9230*/  LDL.LU R27, [R1+0xfc] ;  /* 0x0000fc00011b7983 */ /* 0x000f680000300800 */
[----:B-----5:R-:W-:Y:S04]  /*b9240*/  STL.64 [R1+0x35a8], R26 ;  /* 0x0035a81a01007387 */ /* 0x020fe80000100a00 */
[----:B----4-:R0:W-:Y:S04]  /*b9250*/  STL.64 [R1+0x35a0], R24 ;  /* 0x0035a01801007387 */ /* 0x0101e80000100a00 */
[----:B0-----:R-:W4:Y:S04]  /*b9260*/  LDL.LU R24, [R1+0xe0] ;  /* 0x0000e00001187983 */ /* 0x001f280000300800 */
[----:B------:R-:W4:Y:S04]  /*b9270*/  LDL.LU R25, [R1+0xe4] ;  /* 0x0000e40001197983 */ /* 0x000f280000300800 */
[----:B------:R-:W4:Y:S04]  /*b9280*/  LDL.LU R26, [R1+0xe8] ;  /* 0x0000e800011a7983 */ /* 0x000f280000300800 */
[----:B------:R-:W4:Y:S04]  /*b9290*/  LDL.LU R27, [R1+0xec] ;  /* 0x0000ec00011b7983 */ /* 0x000f280000300800 */
[----:B---3--:R-:W-:Y:S04]  /*b92a0*/  STL.64 [R1+0x3570], R10 ;  /* 0x0035700a01007387 */ /* 0x008fe80000100a00 */
[----:B--2---:R-:W-:Y:S04]  /*b92b0*/  STL.64 [R1+0x3568], R8 ;  /* 0x0035680801007387 */ /* 0x004fe80000100a00 */
[----:B------:R-:W2:Y:S04]  /*b92c0*/  LDL.LU R12, [R1+0x130] ;  /* 0x00013000010c7983 */ /* 0x000ea80000300800 */
[----:B------:R-:W2:Y:S04]  /*b92d0*/  LDL.LU R13, [R1+0x134] ;  /* 0x00013400010d7983 */ /* 0x000ea80000300800 */
[----:B------:R-:W3:Y:S04]  /*b92e0*/  LDL.LU R14, [R1+0x138] ;  /* 0x00013800010e7983 */ /* 0x000ee80000300800 */
[----:B------:R-:W3:Y:S04]  /*b92f0*/  LDL.LU R15, [R1+0x13c] ;  /* 0x00013c00010f7983 */ /* 0x000ee80000300800 */
[----:B----4-:R-:W-:Y:S04]  /*b9300*/  STS.128 [R0+0x100], R24 ;  /* 0x0001001800007388 */ /* 0x010fe80000000c00 */
[----:B---3--:R-:W-:Y:S04]  /*b9310*/  STL.64 [R1+0x3580], R14 ;  /* 0x0035800e01007387 */ /* 0x008fe80000100a00 */
[----:B--2---:R0:W-:Y:S04]  /*b9320*/  STL.64 [R1+0x3578], R12 ;  /* 0x0035780c01007387 */ /* 0x0041e80000100a00 */
        /* <DEDUP_REMOVED lines=8> */
[----:B------:R-:W4:Y:S04]  /*b93b0*/  LDL.LU R4, [R1+0x150] ;  /* 0x0001500001047983 */ /* 0x000f280000300800 */
[----:B------:R-:W4:Y:S04]  /*b93c0*/  LDL.LU R5, [R1+0x154] ;  /* 0x0001540001057983 */ /* 0x000f280000300800 */
[----:B------:R-:W4:Y:S04]  /*b93d0*/  LDL.LU R6, [R1+0x158] ;  /* 0x0001580001067983 */ /* 0x000f280000300800 */
[----:B------:R-:W4:Y:S04]  /*b93e0*/  LDL.LU R7, [R1+0x15c] ;  /* 0x00015c0001077983 */ /* 0x000f280000300800 */
[----:B------:R-:W5:Y:S04]  /*b93f0*/  LDL.LU R16, [R1+0x170] ;  /* 0x0001700001107983 */ /* 0x000f680000300800 */
[----:B------:R-:W5:Y:S04]  /*b9400*/  LDL.LU R17, [R1+0x174] ;  /* 0x0001740001117983 */ /* 0x000f680000300800 */
[----:B------:R-:W5:Y:S04]  /*b9410*/  LDL.LU R18, [R1+0x178] ;  /* 0x0001780001127983 */ /* 0x000f680000300800 */
[----:B------:R-:W5:Y:S04]  /*b9420*/  LDL.LU R19, [R1+0x17c] ;  /* 0x00017c0001137983 */ /* 0x000f680000300800 */
[----:B------:R-:W2:Y:S04]  /*b9430*/  LDL.LU R20, [R1+0x190] ;  /* 0x0001900001147983 */ /* 0x000ea80000300800 */
[----:B------:R-:W2:Y:S04]  /*b9440*/  LDL.LU R21, [R1+0x194] ;  /* 0x0001940001157983 */ /* 0x000ea80000300800 */
[----:B------:R-:W2:Y:S04]  /*b9450*/  LDL.LU R22, [R1+0x198] ;  /* 0x0001980001167983 */ /* 0x000ea80000300800 */
[----:B------:R-:W2:Y:S04]  /*b9460*/  LDL.LU R23, [R1+0x19c] ;  /* 0x00019c0001177983 */ /* 0x000ea80000300800 */
[----:B------:R-:W2:Y:S04]  /*b9470*/  LDL.LU.64 R26, [R1+0x35a8] ;  /* 0x0035a800011a7983 */ /* 0x000ea80000300a00 */
[----:B------:R-:W2:Y:S04]  /*b9480*/  LDL.LU.64 R24, [R1+0x35a0] ;  /* 0x0035a00001187983 */ /* 0x000ea80000300a00 */
[----:B--2---:R0:W-:Y:S04]  /*b9490*/  STS.128 [R0+0x300], R24 ;  /* 0x0003001800007388 */ /* 0x0041e80000000c00 */
[----:B0-----:R-:W2:Y:S04]  /*b94a0*/  LDL.LU.64 R26, [R1+0x3598] ;  /* 0x00359800011a7983 */ /* 0x001ea80000300a00 */
[----:B------:R-:W2:Y:S04]  /*b94b0*/  LDL.LU.64 R24, [R1+0x3590] ;  /* 0x0035900001187983 */ /* 0x000ea80000300a00 */
[----:B------:R-:W-:Y:S04]  /*b94c0*/  STS.128 [R0+0x380], R12 ;  /* 0x0003800c00007388 */ /* 0x000fe80000000c00 */
[----:B--2---:R0:W-:Y:S04]  /*b94d0*/  STS.128 [R0+0x180], R24 ;  /* 0x0001801800007388 */ /* 0x0041e80000000c00 */
[----:B------:R-:W-:Y:S06]  /*b94e0*/  BAR.SYNC.DEFER_BLOCKING 0x0 ;  /* 0x0000000000007b1d */ /* 0x000fec0000010000 */
[----:B0-----:R-:W2:Y:S04]  /*b94f0*/  LDL.LU R24, [R1+0x3588] ;  /* 0x0035880001187983 */ /* 0x001ea80000300800 */
[----:B------:R-:W0:Y:S04]  /*b9500*/  LDS.128 R12, [R28] ;  /* 0x000000001c0c7984 */ /* 0x000e280000000c00 */
[----:B0-----:R-:W-:Y:S04]  /*b9510*/  STL.64 [R1+0xa0], R12 ;  /* 0x0000a00c01007387 */ /* 0x001fe80000100a00 */
[----:B------:R-:W-:Y:S04]  /*b9520*/  STL.64 [R1+0xa8], R14 ;  /* 0x0000a80e01007387 */ /* 0x000fe80000100a00 */
[----:B------:R-:W0:Y:S04]  /*b9530*/  LDS.128 R12, [R28+0x400] ;  /* 0x000400001c0c7984 */ /* 0x000e280000000c00 */
[----:B------:R-:W-:Y:S04]  /*b9540*/  STL [R1+0x34e0], R28 ;  /* 0x0034e01c01007387 */ /* 0x000fe80000100800 */
[----:B0-----:R-:W-:Y:S04]  /*b9550*/  STL.64 [R1+0x50], R12 ;  /* 0x0000500c01007387 */ /* 0x001fe80000100a00 */
[----:B------:R-:W-:Y:S04]  /*b9560*/  STL.64 [R1+0x58], R14 ;  /* 0x0000580e01007387 */ /* 0x000fe80000100a00 */
[----:B--2---:R-:W0:Y:S04]  /*b9570*/  LDS.128 R12, [R24] ;  /* 0x00000000180c7984 */ /* 0x004e280000000c00 */
[----:B------:R-:W-:Y:S04]  /*b9580*/  LDS.128 R24, [R24+0x400] ;  /* 0x0004000018187984 */ /* 0x000fe80000000c00 */
[----:B0-----:R-:W-:Y:S04]  /*b9590*/  STL.64 [R1+0x40], R12 ;  /* 0x0000400c01007387 */ /* 0x001fe80000100a00 */
[----:B------:R-:W-:Y:S04]  /*b95a0*/  STL.64 [R1+0x48], R14 ;  /* 0x0000480e01007387 */ /* 0x000fe80000100a00 */
[----:B------:R-:W0:Y:S04]  /*b95b0*/  LDS.128 R12, [R2] ;  /* 0x00000000020c7984 */ /* 0x000e280000000c00 */
[----:B0-----:R-:W-:Y:S01]  /*b95c0*/  STL.64 [R1+0x30], R12 ;  /* 0x0000300c01007387 */ /* 0x001fe20000100a00 */
[----:B------:R-:W-:-:S03]  /*b95d0*/  IMAD.MOV.U32 R28, RZ, RZ, R15 ;  /* 0x000000ffff1c7224 */ /* 0x000fc600078e000f */
[----:B------:R-:W-:Y:S04]  /*b95e0*/  STL.64 [R1+0xc0], R24 ;  /* 0x0000c01801007387 */ /* 0x000fe80000100a00 */
[----:B------:R0:W-:Y:S04]  /*b95f0*/  STL.64 [R1+0xc8], R26 ;  /* 0x0000c81a01007387 */ /* 0x0001e80000100a00 */
[----:B------:R-:W-:Y:S04]  /*b9600*/  STL [R1+0x38], R14 ;  /* 0x0000380e01007387 */ /* 0x000fe80000100800 */
[----:B------:R1:W2:Y:S04]  /*b9610*/  LDS.128 R12, [R2+0x400] ;  /* 0x00040000020c7984 */ /* 0x0002a80000000c00 */
[----:B0-----:R-:W4:Y:S04]  /*b9620*/  LDL R27, [R1+0x5c0] ;  /* 0x0005c000011b7983 */ /* 0x001f280000100800 */
[----:B------:R-:W-:Y:S04]  /*b9630*/  STL [R1+0x34e4], R28 ;  /* 0x0034e41c01007387 */ /* 0x000fe80000100800 */
[----:B-1----:R-:W4:Y:S04]  /*b9640*/  LDL.LU R2, [R1+0x33c0] ;  /* 0x0033c00001027983 */ /* 0x002f280000300800 */
[----:B--2---:R-:W-:Y:S04]  /*b9650*/  STL.64 [R1+0xb0], R12 ;  /* 0x0000b00c01007387 */ /* 0x004fe80000100a00 */
[----:B------:R-:W-:Y:S04]  /*b9660*/  STL.64 [R1+0xb8], R14 ;  /* 0x0000b80e01007387 */ /* 0x000fe80000100a00 */
[----:B------:R-:W0:Y:S04]  /*b9670*/  LDS.128 R12, [R3] ;  /* 0x00000000030c7984 */ /* 0x000e280000000c00 */
[----:B0-----:R-:W-:Y:S04]  /*b9680*/  STL.64 [R1+0x20], R12 ;  /* 0x0000200c01007387 */ /* 0x001fe80000100a00 */
[----:B------:R-:W-:Y:S04]  /*b9690*/  STL.64 [R1+0x28], R14 ;  /* 0x0000280e01007387 */ /* 0x000fe80000100a00 */
[----:B------:R-:W0:Y:S04]  /*b96a0*/  LDS.128 R12, [R3+0x400] ;  /* 0x00040000030c7984 */ /* 0x000e280000000c00 */
[----:B------:R-:W-:Y:S06]  /*b96b0*/  BAR.SYNC.DEFER_BLOCKING 0x0 ;  /* 0x0000000000007b1d */ /* 0x000fec0000010000 */
[----:B---3--:R-:W-:Y:S04]  /*b96c0*/  STS.128 [R0], R8 ;  /* 0x0000000800007388 */ /* 0x008fe80000000c00 */
[----:B0-----:R-:W-:Y:S04]  /*b96d0*/  STL.64 [R1+0xd0], R12 ;  /* 0x0000d00c01007387 */ /* 0x001fe80000100a00 */
[----:B------:R0:W-:Y:S04]  /*b96e0*/  STL.64 [R1+0xd8], R14 ;  /* 0x0000d80e01007387 */ /* 0x0001e80000100a00 */
[----:B0-----:R-:W2:Y:S04]  /*b96f0*/  LDL.LU.64 R14, [R1+0x3580] ;  /* 0x00358000010e7983 */ /* 0x001ea80000300a00 */
[----:B------:R-:W2:Y:S04]  /*b9700*/  LDL.LU.64 R12, [R1+0x3578] ;  /* 0x00357800010c7983 */ /* 0x000ea80000300a00 */
[----:B------:R-:W3:Y:S04]  /*b9710*/  LDL.LU.64 R10, [R1+0x3570] ;  /* 0x00357000010a7983 */ /* 0x000ee80000300a00 */
[----:B------:R-:W3:Y:S04]  /*b9720*/  LDL.LU.64 R8, [R1+0x3568] ;  /* 0x0035680001087983 */ /* 0x000ee80000300a00 */
[----:B--2---:R0:W-:Y:S04]  /*b9730*/  STS.128 [R0+0x200], R12 ;  /* 0x0002000c00007388 */ /* 0x0041e80000000c00 */
[----:B0-----:R-:W2:Y:S04]  /*b9740*/  LDL.LU.64 R14, [R1+0x3560] ;  /* 0x00356000010e7983 */ /* 0x001ea80000300a00 */
[----:B------:R-:W2:Y:S04]  /*b9750*/  LDL.LU.64 R12, [R1+0x3558] ;  /* 0x00355800010c7983 */ /* 0x000ea80000300a00 */
[----:B---3--:R0:W-:Y:S04]  /*b9760*/  STS.128 [R0+0x80], R8 ;  /* 0x0000800800007388 */ /* 0x0081e80000000c00 */
[----:B0-----:R-:W3:Y:S04]  /*b9770*/  LDL.LU.64 R10, [R1+0x3550] ;  /* 0x00355000010a7983 */ /* 0x001ee80000300a00 */
[----:B------:R-:W3:Y:S04]  /*b9780*/  LDL.LU.64 R8, [R1+0x3548] ;  /* 0x0035480001087983 */ /* 0x000ee80000300a00 */
[----:B----4-:R0:W-:Y:S04]  /*b9790*/  STS.128 [R0+0x280], R4 ;  /* 0x0002800400007388 */ /* 0x0101e80000000c00 */
[----:B-----5:R-:W-:Y:S04]  /*b97a0*/  STS.128 [R0+0x300], R16 ;  /* 0x0003001000007388 */ /* 0x020fe80000000c00 */
[----:B0-----:R-:W4:Y:S04]  /*b97b0*/  LDL.LU.64 R6, [R1+0x3540] ;  /* 0x0035400001067983 */ /* 0x001f280000300a00 */
[----:B------:R-:W5:Y:S04]  /*b97c0*/  LDL.LU.64 R4, [R1+0x3538] ;  /* 0x0035380001047983 */ /* 0x000f680000300a00 */
[----:B--2---:R0:W-:Y:S04]  /*b97d0*/  STS.128 [R0+0x100], R12 ;  /* 0x0001000c00007388 */ /* 0x0041e80000000c00 */
[----:B0-----:R-:W2:Y:S04]  /*b97e0*/  LDL.LU R14, [R1+0x3530] ;  /* 0x00353000010e7983 */ /* 0x001ea80000300800 */
[----:B------:R-:W2:Y:S04]  /*b97f0*/  LDL.LU.64 R12, [R1+0x3528] ;  /* 0x00352800010c7983 */ /* 0x000ea80000300a00 */
[----:B------:R-:W2:Y:S04]  /*b9800*/  LDL.LU R15, [R1+0x1b0] ;  /* 0x0001b000010f7983 */ /* 0x000ea80000300800 */
[----:B------:R-:W4:Y:S04]  /*b9810*/  LDL.LU R16, [R1+0x3520] ;  /* 0x0035200001107983 */ /* 0x000f280000300800 */
[----:B------:R-:W4:Y:S04]  /*b9820*/  LDL.LU R17, [R1+0x10] ;  /* 0x0000100001117983 */ /* 0x000f280000300800 */
[----:B---3--:R0:W-:Y:S04]  /*b9830*/  STS.128 [R0+0x180], R8 ;  /* 0x0001800800007388 */ /* 0x0081e80000000c00 */
[----:B0-----:R-:W3:Y:S04]  /*b9840*/  LDL.LU.64 R10, [R1+0x3518] ;  /* 0x00351800010a7983 */ /* 0x001ee80000300a00 */
[----:B------:R-:W3:Y:S04]  /*b9850*/  LDL.LU.64 R8, [R1+0x3510] ;  /* 0x0035100001087983 */ /* 0x000ee80000300a00 */
[----:B------:R-:W5:Y:S04]  /*b9860*/  LDL.LU R19, [R1+0x1a0] ;  /* 0x0001a00001137983 */ /* 0x000f680000300800 */
[----:B------:R-:W5:Y:S04]  /*b9870*/  LDL.LU R18, [R1] ;  /* 0x0000000001127983 */ /* 0x000f680000300800 */
[----:B------:R-:W0:Y:S01]  /*b9880*/  S2R R3, SR_TID.X ;  /* 0x0000000000037919 */ /* 0x000e220000002100 */
[----:B------:R-:W-:-:S03]  /*b9890*/  ISETP.GE.AND P0, PT, R2, c[0x0][0x178], PT ;  /* 0x00005e0002007a0c */ /* 0x000fc60003f06270 */
[----:B------:R1:W-:Y:S01]  /*b98a0*/  STS.128 [R0+0x380], R20 ;  /* 0x0003801400007388 */ /* 0x0003e20000000c00 */
[----:B------:R-:W-:Y:S01]  /*b98b0*/  IMAD R2, R2, c[0x0][0x194], RZ ;  /* 0x0000650002027a24 */ /* 0x000fe200078e02ff */
[----:B0-----:R-:W-:-:S04]  /*b98c0*/  SHF.R.U32.HI R28, RZ, 0x5, R3 ;  /* 0x00000005ff1c7819 */ /* 0x001fc80000011603 */
[----:B------:R-:W-:-:S04]  /*b98d0*/  SGXT.U32 R28, R28, 0x1 ;  /* 0x000000011c1c781a */ /* 0x000fc80000000000 */
[C---:B-1----:R-:W-:Y:S02]  /*b98e0*/  LOP3.LUT R20, R27.reuse, R28, RZ, 0xfc, !PT ;  /* 0x0000001c1b147212 */ /* 0x042fe400078efcff */
[C-C-:B------:R-:W-:Y:S01]  /*b98f0*/  LOP3.LUT R21, R27.reuse, 0x2, R28.reuse, 0xfe, !PT ;  /* 0x000000021b157812 */ /* 0x140fe200078efe1c */
[----:B------:R-:W-:Y:S01]  /*b9900*/  BAR.SYNC.DEFER_BLOCKING 0x0 ;  /* 0x0000000000007b1d */ /* 0x000fe20000010000 */
[C---:B------:R-:W-:Y:S01]  /*b9910*/  ISETP.LT.AND P1, PT, R20.reuse, c[0x0][0x17c], !P0 ;  /* 0x00005f0014007a0c */ /* 0x040fe20004721270 */
[----:B------:R-:W-:Y:S01]  /*b9920*/  IMAD R20, R20, c[0x0][0x198], RZ ;  /* 0x0000660014147a24 */ /* 0x000fe200078e02ff */
[C---:B------:R-:W-:Y:S02]  /*b9930*/  LEA R0, P3, R2.reuse, c[0x0][0x170], 0x1 ;  /* 0x00005c0002007a11 */ /* 0x040fe400078608ff */
[----:B------:R-:W-:Y:S02]  /*b9940*/  LOP3.LUT R3, R27, 0x4, R28, 0xfe, !PT ;  /* 0x000000041b037812 */ /* 0x000fe400078efe1c */
[C---:B------:R-:W-:Y:S01]  /*b9950*/  ISETP.LT.AND P2, PT, R21.reuse, c[0x0][0x17c], !P0 ;  /* 0x00005f0015007a0c */ /* 0x040fe20004741270 */
[----:B------:R-:W-:Y:S01]  /*b9960*/  IMAD R21, R21, c[0x0][0x198], RZ ;  /* 0x0000660015157a24 */ /* 0x000fe200078e02ff */
[----:B------:R-:W-:-:S02]  /*b9970*/  LEA.HI.X.SX32 R2, R2, c[0x0][0x174], 0x1, P3 ;  /* 0x00005d0002027a11 */ /* 0x000fc400018f0eff */
[C---:B------:R-:W-:Y:S01]  /*b9980*/  ISETP.LT.AND P3, PT, R3.reuse, c[0x0][0x17c], !P0 ;  /* 0x00005f0003007a0c */ /* 0x040fe20004761270 */
[----:B------:R-:W-:Y:S01]  /*b9990*/  IMAD R3, R3, c[0x0][0x198], RZ ;  /* 0x0000660003037a24 */ /* 0x000fe200078e02ff */
[CC--:B------:R-:W-:Y:S02]  /*b99a0*/  LEA R24, P5, R20.reuse, R0.reuse, 0x1 ;  /* 0x0000000014187211 */ /* 0x0c0fe400078a08ff */
[----:B------:R-:W-:Y:S02]  /*b99b0*/  LOP3.LUT R23, R27, 0x6, R28, 0xfe, !PT ;  /* 0x000000061b177812 */ /* 0x000fe400078efe1c */
[----:B------:R-:W-:Y:S02]  /*b99c0*/  LEA R22, P4, R21, R0, 0x1 ;  /* 0x0000000015167211 */ /* 0x000fe400078808ff */
[----:B------:R-:W-:Y:S01]  /*b99d0*/  LEA.HI.X.SX32 R25, R20, R2, 0x1, P5 ;  /* 0x0000000214197211 */ /* 0x000fe200028f0eff */
[----:B------:R-:W-:Y:S01]  /*b99e0*/  IMAD R26, R23, c[0x0][0x198], RZ ;  /* 0x00006600171a7a24 */ /* 0x000fe200078e02ff */
[----:B------:R-:W-:-:S02]  /*b99f0*/  LEA R20, P6, R3, R0, 0x1 ;  /* 0x0000000003147211 */ /* 0x000fc400078c08ff */
[----:B------:R-:W-:Y:S02]  /*b9a00*/  ISETP.LT.AND P5, PT, R23, c[0x0][0x17c], !P0 ;  /* 0x00005f0017007a0c */ /* 0x000fe400047a1270 */
[-C--:B------:R-:W-:Y:S02]  /*b9a10*/  LEA.HI.X.SX32 R23, R21, R2.reuse, 0x1, P4 ;  /* 0x0000000215177211 */ /* 0x080fe400020f0eff */
[----:B------:R-:W-:Y:S02]  /*b9a20*/  LEA.HI.X.SX32 R21, R3, R2, 0x1, P6 ;  /* 0x0000000203157211 */ /* 0x000fe400030f0eff */
[----:B------:R-:W-:-:S04]  /*b9a30*/  LOP3.LUT R3, R27, 0x8, R28, 0xfe, !PT ;  /* 0x000000081b037812 */ /* 0x000fc800078efe1c */
[C---:B------:R-:W-:Y:S01]  /*b9a40*/  ISETP.LT.AND P4, PT, R3.reuse, c[0x0][0x17c], !P0 ;  /* 0x00005f0003007a0c */ /* 0x040fe20004781270 */
[----:B------:R-:W-:Y:S01]  /*b9a50*/  IMAD R3, R3, c[0x0][0x198], RZ ;  /* 0x0000660003037a24 */ /* 0x000fe200078e02ff */
[----:B--2---:R0:W-:Y:S02]  /*b9a60*/  @P1 STG.E.U16 [R24.64], R15 ;  /* 0x0000000f18001986 */ /* 0x0041e4000c101508 */
[C---:B0-----:R-:W-:Y:S02]  /*b9a70*/  LEA R24, P1, R26.reuse, R0, 0x1 ;  /* 0x000000001a187211 */ /* 0x041fe400078208ff */
[----:B----4-:R0:W-:Y:S02]  /*b9a80*/  @P2 STG.E.U16 [R22.64], R17 ;  /* 0x0000001116002986 */ /* 0x0101e4000c101508 */
[----:B------:R-:W-:Y:S02]  /*b9a90*/  LEA.HI.X.SX32 R25, R26, R2, 0x1, P1 ;  /* 0x000000021a197211 */ /* 0x000fe400008f0eff */
[----:B------:R1:W-:Y:S01]  /*b9aa0*/  @P3 STG.E.U16 [R20.64], R16 ;  /* 0x0000001014003986 */ /* 0x0003e2000c101508 */
[----:B0-----:R-:W-:-:S02]  /*b9ab0*/  LOP3.LUT R23, R27, 0xa, R28, 0xfe, !PT ;  /* 0x0000000a1b177812 */ /* 0x001fc400078efe1c */
[----:B-1----:R-:W-:Y:S01]  /*b9ac0*/  LEA R20, P2, R3, R0, 0x1 ;  /* 0x0000000003147211 */ /* 0x002fe200078408ff */
[----:B---3--:R0:W-:Y:S01]  /*b9ad0*/  @P5 STG.E.U16 [R24.64], R8 ;  /* 0x0000000818005986 */ /* 0x0081e2000c101508 */
[C---:B------:R-:W-:Y:S01]  /*b9ae0*/  ISETP.LT.AND P1, PT, R23.reuse, c[0x0][0x17c], !P0 ;  /* 0x00005f0017007a0c */ /* 0x040fe20004721270 */
[----:B------:R-:W-:Y:S01]  /*b9af0*/  IMAD R23, R23, c[0x0][0x198], RZ ;  /* 0x0000660017177a24 */ /* 0x000fe200078e02ff */
[----:B------:R-:W-:Y:S02]  /*b9b00*/  LEA.HI.X.SX32 R21, R3, R2, 0x1, P2 ;  /* 0x0000000203157211 */ /* 0x000fe400010f0eff */
[C-C-:B------:R-:W-:Y:S02]  /*b9b10*/  LOP3.LUT R22, R27.reuse, 0xe, R28.reuse, 0xfe, !PT ;  /* 0x0000000e1b167812 */ /* 0x140fe400078efe1c */
[C-C-:B0-----:R-:W-:Y:S01]  /*b9b20*/  LOP3.LUT R24, R27.reuse, 0xc, R28.reuse, 0xfe, !PT ;  /* 0x0000000c1b187812 */ /* 0x141fe200078efe1c */
[----:B-----5:R0:W-:Y:S03]  /*b9b30*/  @P4 STG.E.U16 [R20.64], R19 ;  /* 0x0000001314004986 */ /* 0x0201e6000c101508 */
[C---:B------:R-:W-:Y:S01]  /*b9b40*/  ISETP.LT.AND P3, PT, R24.reuse, c[0x0][0x17c], !P0 ;  /* 0x00005f0018007a0c */ /* 0x040fe20004761270 */
[----:B------:R-:W-:Y:S01]  /*b9b50*/  IMAD R3, R24, c[0x0][0x198], RZ ;  /* 0x0000660018037a24 */ /* 0x000fe200078e02ff */
[C---:B------:R-:W-:Y:S01]  /*b9b60*/  ISETP.LT.AND P2, PT, R22.reuse, c[0x0][0x17c], !P0 ;  /* 0x00005f0016007a0c */ /* 0x040fe20004741270 */
[----:B------:R-:W-:Y:S01]  /*b9b70*/  IMAD R25, R22, c[0x0][0x198], RZ ;  /* 0x0000660016197a24 */ /* 0x000fe200078e02ff */
[----:B------:R-:W-:-:S02]  /*b9b80*/  LOP3.LUT R26, R27, 0x10, R28, 0xfe, !PT ;  /* 0x000000101b1a7812 */ /* 0x000fc400078efe1c */
[-C--:B------:R-:W-:Y:S02]  /*b9b90*/  LEA R22, P4, R3, R0.reuse, 0x1 ;  /* 0x0000000003167211 */ /* 0x080fe400078808ff */
[-C--:B0-----:R-:W-:Y:S02]  /*b9ba0*/  LEA R20, P6, R23, R0.reuse, 0x1 ;  /* 0x0000000017147211 */ /* 0x081fe400078c08ff */
[----:B------:R-:W-:Y:S02]  /*b9bb0*/  LEA R24, P5, R25, R0, 0x1 ;  /* 0x0000000019187211 */ /* 0x000fe400078a08ff */
[-C--:B------:R-:W-:Y:S02]  /*b9bc0*/  LEA.HI.X.SX32 R21, R23, R2.reuse, 0x1, P6 ;  /* 0x0000000217157211 */ /* 0x080fe400030f0eff */
[-C--:B------:R-:W-:Y:S01]  /*b9bd0*/  LEA.HI.X.SX32 R23, R3, R2.reuse, 0x1, P4 ;  /* 0x0000000203177211 */ /* 0x080fe200020f0eff */
[C---:B------:R-:W-:Y:S01]  /*b9be0*/  IMAD R3, R26.reuse, c[0x0][0x198], RZ ;  /* 0x000066001a037a24 */ /* 0x040fe200078e02ff */
[----:B------:R-:W-:Y:S01]  /*b9bf0*/  ISETP.LT.AND P6, PT, R26, c[0x0][0x17c], !P0 ;  /* 0x00005f001a007a0c */ /* 0x000fe200047c1270 */
[----:B------:R0:W-:Y:S01]  /*b9c00*/  @P1 STG.E.U16 [R20.64], R18 ;  /* 0x0000001214001986 */ /* 0x0001e2000c101508 */
[----:B------:R-:W-:-:S03]  /*b9c10*/  LEA.HI.X.SX32 R25, R25, R2, 0x1, P5 ;  /* 0x0000000219197211 */ /* 0x000fc600028f0eff */
[----:B------:R1:W-:Y:S04]  /*b9c20*/  @P3 STG.E.U16 [R22.64], R12 ;  /* 0x0000000c16003986 */ /* 0x0003e8000c101508 */
[----:B------:R2:W-:Y:S01]  /*b9c30*/  @P2 STG.E.U16 [R24.64], R4 ;  /* 0x0000000418002986 */ /* 0x0005e2000c101508 */
[----:B0-----:R-:W-:Y:S02]  /*b9c40*/  LEA R20, P1, R3, R0, 0x1 ;  /* 0x0000000003147211 */ /* 0x001fe400078208ff */
[C-C-:B-1----:R-:W-:Y:S02]  /*b9c50*/  LOP3.LUT R22, R27.reuse, 0x12, R28.reuse, 0xfe, !PT ;  /* 0x000000121b167812 */ /* 0x142fe400078efe1c */
[----:B------:R-:W-:Y:S02]  /*b9c60*/  LOP3.LUT R23, R27, 0x14, R28, 0xfe, !PT ;  /* 0x000000141b177812 */ /* 0x000fe400078efe1c */
[----:B--2---:R-:W-:-:S02]  /*b9c70*/  PRMT R4, R15, 0x7632, R4 ;  /* 0x000076320f047816 */ /* 0x004fc40000000004 */
[----:B------:R-:W-:Y:S01]  /*b9c80*/  LEA.HI.X.SX32 R21, R3, R2, 0x1, P1 ;  /* 0x0000000203157211 */ /* 0x000fe200008f0eff */
[C---:B------:R-:W-:Y:S01]  /*b9c90*/  IMAD R3, R22.reuse, c[0x0][0x198], RZ ;  /* 0x0000660016037a24 */ /* 0x040fe200078e02ff */
[----:B------:R-:W-:Y:S01]  /*b9ca0*/  ISETP.LT.AND P3, PT, R22, c[0x0][0x17c], !P0 ;  /* 0x00005f0016007a0c */ /* 0x000fe20004761270 */
[----:B------:R-:W2:Y:S01]  /*b9cb0*/  LDL.LU R15, [R1+0x350c] ;  /* 0x00350c00010f7983 */ /* 0x000ea20000300800 */
[C---:B------:R-:W-:Y:S01]  /*b9cc0*/  ISETP.LT.AND P4, PT, R23.reuse, c[0x0][0x17c], !P0 ;  /* 0x00005f0017007a0c */ /* 0x040fe20004781270 */
[----:B------:R-:W-:Y:S01]  /*b9cd0*/  IMAD R23, R23, c[0x0][0x198], RZ ;  /* 0x0000660017177a24 */ /* 0x000fe200078e02ff */
[----:B------:R-:W-:Y:S01]  /*b9ce0*/  LOP3.LUT R24, R27, 0x16, R28, 0xfe, !PT ;  /* 0x000000161b187812 */ /* 0x000fe200078efe1c */
[----:B------:R0:W-:Y:S01]  /*b9cf0*/  @P6 STG.E.U16 [R20.64], R4 ;  /* 0x0000000414006986 */ /* 0x0001e2000c101508 */
[----:B------:R-:W-:Y:S02]  /*b9d00*/  PRMT R8, R17, 0x7632, R8 ;  /* 0x0000763211087816 */ /* 0x000fe40000000008 */
[----:B------:R-:W-:Y:S01]  /*b9d10*/  LEA R22, P2, R23, R0, 0x1 ;  /* 0x0000000017167211 */ /* 0x000fe200078408ff */
[----:B------:R-:W3:Y:S01]  /*b9d20*/  LDL.LU R17, [R1+0x3508] ;  /* 0x0035080001117983 */ /* 0x000ee20000300800 */
[----:B------:R-:W-:-:S02]  /*b9d30*/  ISETP.LT.AND P5, PT, R24, c[0x0][0x17c], !P0 ;  /* 0x00005f0018007a0c */ /* 0x000fc400047a1270 */
[----:B0-----:R-:W-:-:S04]  /*b9d40*/  LEA R20, P1, R3, R0, 0x1 ;  /* 0x0000000003147211 */ /* 0x001fc800078208ff */
[-C--:B------:R-:W-:Y:S01]  /*b9d50*/  LEA.HI.X.SX32 R21, R3, R2.reuse, 0x1, P1 ;  /* 0x0000000203157211 */ /* 0x080fe200008f0eff */
[----:B------:R-:W-:Y:S01]  /*b9d60*/  IMAD R3, R24, c[0x0][0x198], RZ ;  /* 0x0000660018037a24 */ /* 0x000fe200078e02ff */
[----:B------:R-:W-:Y:S02]  /*b9d70*/  PRMT R4, R16, 0x7632, R4 ;  /* 0x0000763210047816 */ /* 0x000fe40000000004 */
[----:B------:R-:W-:Y:S01]  /*b9d80*/  LEA.HI.X.SX32 R23, R23, R2, 0x1, P2 ;  /* 0x0000000217177211 */ /* 0x000fe200010f0eff */
[----:B------:R0:W-:Y:S01]  /*b9d90*/  @P3 STG.E.U16 [R20.64], R8 ;  /* 0x0000000814003986 */ /* 0x0001e2000c101508 */
[----:B------:R-:W-:-:S03]  /*b9da0*/  LOP3.LUT R16, R27, 0x18, R28, 0xfe, !PT ;  /* 0x000000181b107812 */ /* 0x000fc600078efe1c */
[----:B------:R1:W-:Y:S01]  /*b9db0*/  @P4 STG.E.U16 [R22.64], R4 ;  /* 0x0000000416004986 */ /* 0x0003e2000c101508 */
[C---:B------:R-:W-:Y:S01]  /*b9dc0*/  ISETP.LT.AND P2, PT, R16.reuse, c[0x0][0x17c], !P0 ;  /* 0x00005f0010007a0c */ /* 0x040fe20004741270 */
[----:B------:R-:W-:Y:S01]  /*b9dd0*/  IMAD R16, R16, c[0x0][0x198], RZ ;  /* 0x0000660010107a24 */ /* 0x000fe200078e02ff */
[C---:B0-----:R-:W-:Y:S02]  /*b9de0*/  LEA R20, P1, R3.reuse, R0, 0x1 ;  /* 0x0000000003147211 */ /* 0x041fe400078208ff */
[----:B-1----:R-:W-:Y:S02]  /*b9df0*/  PRMT R4, R8, 0x7632, R4 ;  /* 0x0000763208047816 */ /* 0x002fe40000000004 */
[----:B------:R-:W-:Y:S02]  /*b9e00*/  LEA.HI.X.SX32 R21, R3, R2, 0x1, P1 ;  /* 0x0000000203157211 */ /* 0x000fe400008f0eff */
[C-C-:B------:R-:W-:Y:S02]  /*b9e10*/  LOP3.LUT R22, R27.reuse, 0x1a, R28.reuse, 0xfe, !PT ;  /* 0x0000001a1b167812 */ /* 0x140fe400078efe1c */
[----:B------:R-:W-:Y:S01]  /*b9e20*/  LOP3.LUT R8, R27, 0x1c, R28, 0xfe, !PT ;  /* 0x0000001c1b087812 */ /* 0x000fe200078efe1c */
[----:B------:R0:W-:Y:S01]  /*b9e30*/  @P5 STG.E.U16 [R20.64], R4 ;  /* 0x0000000414005986 */ /* 0x0001e2000c101508 */
[C---:B------:R-:W-:Y:S01]  /*b9e40*/  ISETP.LT.AND P1, PT, R22.reuse, c[0x0][0x17c], !P0 ;  /* 0x00005f0016007a0c */ /* 0x040fe20004721270 */
[----:B------:R-:W-:Y:S01]  /*b9e50*/  IMAD R3, R22, c[0x0][0x198], RZ ;  /* 0x0000660016037a24 */ /* 0x000fe200078e02ff */
[C---:B------:R-:W-:Y:S01]  /*b9e60*/  ISETP.LT.AND P5, PT, R8.reuse, c[0x0][0x17c], !P0 ;  /* 0x00005f0008007a0c */ /* 0x040fe200047a1270 */
[----:B------:R-:W-:Y:S01]  /*b9e70*/  IMAD R8, R8, c[0x0][0x198], RZ ;  /* 0x0000660008087a24 */ /* 0x000fe200078e02ff */
[----:B0-----:R-:W-:-:S02]  /*b9e80*/  LEA R20, P3, R16, R0, 0x1 ;  /* 0x0000000010147211 */ /* 0x001fc400078608ff */
[----:B------:R-:W-:Y:S02]  /*b9e90*/  PRMT R4, R19, 0x7632, R4 ;  /* 0x0000763213047816 */ /* 0x000fe40000000004 */
[----:B------:R-:W-:Y:S02]  /*b9ea0*/  LEA.HI.X.SX32 R21, R16, R2, 0x1, P3 ;  /* 0x0000000210157211 */ /* 0x000fe400018f0eff */
[CC--:B------:R-:W-:Y:S02]  /*b9eb0*/  LEA R22, P4, R3.reuse, R0.reuse, 0x1 ;  /* 0x0000000003167211 */ /* 0x0c0fe400078808ff */
[----:B------:R-:W-:Y:S01]  /*b9ec0*/  PRMT R16, R4, 0x7632, R16 ;  /* 0x0000763204107816 */ /* 0x000fe20000000010 */
[----:B------:R0:W-:Y:S01]  /*b9ed0*/  @P2 STG.E.U16 [R20.64], R4 ;  /* 0x0000000414002986 */ /* 0x0001e2000c101508 */
[----:B------:R-:W-:Y:S02]  /*b9ee0*/  PRMT R12, R18, 0x7632, R12 ;  /* 0x00007632120c7816 */ /* 0x000fe4000000000c */
[----:B------:R-:W-:Y:S01]  /*b9ef0*/  LEA R24, P3, R8, R0, 0x1 ;  /* 0x0000000008187211 */ /* 0x000fe200078608ff */
[----:B------:R-:W4:Y:S01]  /*b9f00*/  LDL.LU R18, [R1+0x1b4] ;  /* 0x0001b40001127983 */ /* 0x000f220000300800 */
[----:B------:R-:W-:-:S02]  /*b9f10*/  LEA.HI.X.SX32 R23, R3, R2, 0x1, P4 ;  /* 0x0000000203177211 */ /* 0x000fc400020f0eff */
[----:B------:R-:W-:Y:S01]  /*b9f20*/  PRMT R3, R12, 0x7632, R3 ;  /* 0x000076320c037816 */ /* 0x000fe20000000003 */
[----:B------:R-:W5:Y:S01]  /*b9f30*/  LDL.LU R19, [R1+0x1a4] ;  /* 0x0001a40001137983 */ /* 0x000f620000300800 */
[----:B0-----:R-:W-:Y:S02]  /*b9f40*/  LOP3.LUT R4, R27, 0x1e, R28, 0xfe, !PT ;  /* 0x0000001e1b047812 */ /* 0x001fe400078efe1c */
[----:B------:R-:W-:Y:S01]  /*b9f50*/  LEA.HI.X.SX32 R25, R8, R2, 0x1, P3 ;  /* 0x0000000208197211 */ /* 0x000fe200018f0eff */
[----:B------:R-:W-:Y:S01]  /*b9f60*/  @P1 STG.E.U16 [R22.64], R12 ;  /* 0x0000000c16001986 */ /* 0x000fe2000c101508 */
[C---:B------:R-:W-:Y:S01]  /*b9f70*/  ISETP.LT.AND P2, PT, R4.reuse, c[0x0][0x17c], !P0 ;  /* 0x00005f0004007a0c */ /* 0x040fe20004741270 */
[----:B------:R-:W-:Y:S02]  /*b9f80*/  IMAD R4, R4, c[0x0][0x198], RZ ;  /* 0x0000660004047a24 */ /* 0x000fe400078e02ff */
[----:B------:R0:W-:Y:S04]  /*b9f90*/  @P5 STG.E.U16 [R24.64], R3 ;  /* 0x0000000318005986 */ /* 0x0001e8000c101508 */
[----:B------:R-:W2:Y:S01]  /*b9fa0*/  LDL.LU R26, [R1+0x4] ;  /* 0x00000400011a7983 */ /* 0x000ea20000300800 */
[----:B0-----:R-:W-:-:S04]  /*b9fb0*/  LEA R24, P1, R4, R0, 0x1 ;  /* 0x0000000004187211 */ /* 0x001fc800078208ff */
[----:B------:R-:W-:-:S05]  /*b9fc0*/  LEA.HI.X.SX32 R25, R4, R2, 0x1, P1 ;  /* 0x0000000204197211 */ /* 0x000fca00008f0eff */
[----:B------:R0:W-:Y:S04]  /*b9fd0*/  @P2 STG.E.U16 [R24.64], R16 ;  /* 0x0000001018002986 */ /* 0x0001e8000c101508 */
[----:B0-----:R-:W2:Y:S01]  /*b9fe0*/  LDL.LU R16, [R1+0x14] ;  /* 0x0000140001107983 */ /* 0x001ea20000300800 */
[C-C-:B------:R-:W-:Y:S02]  /*b9ff0*/  LOP3.LUT R8, R27.reuse, 0x20, R28.reuse, 0xfe, !PT ;  /* 0x000000201b087812 */ /* 0x140fe400078efe1c */
[--C-:B------:R-:W-:Y:S02]  /*ba000*/  LOP3.LUT R3, R27, 0x22, R28.reuse, 0xfe, !PT ;  /* 0x000000221b037812 */ /* 0x100fe400078efe1c */
[C---:B------:R-:W-:Y:S01]  /*ba010*/  ISETP.LT.AND P3, PT, R8.reuse, c[0x0][0x17c], !P0 ;  /* 0x00005f0008007a0c */ /* 0x040fe20004761270 */
[----:B------:R-:W-:Y:S01]  /*ba020*/  IMAD R8, R8, c[0x0][0x198], RZ ;  /* 0x0000660008087a24 */ /* 0x000fe200078e02ff */
[C---:B------:R-:W-:Y:S01]  /*ba030*/  ISETP.LT.AND P4, PT, R3.reuse, c[0x0][0x17c], !P0 ;  /* 0x00005f0003007a0c */ /* 0x040fe20004781270 */
[----:B------:R-:W-:Y:S01]  /*ba040*/  IMAD R3, R3, c[0x0][0x198], RZ ;  /* 0x0000660003037a24 */ /* 0x000fe200078e02ff */
[----:B------:R-:W-:-:S02]  /*ba050*/  LOP3.LUT R12, R27, 0x24, R28, 0xfe, !PT ;  /* 0x000000241b0c7812 */ /* 0x000fc400078efe1c */
[-C--:B------:R-:W-:Y:S02]  /*ba060*/  LEA R22, P5, R8, R0.reuse, 0x1 ;  /* 0x0000000008167211 */ /* 0x080fe400078a08ff */
[C---:B------:R-:W-:Y:S01]  /*ba070*/  LEA R20, P6, R3.reuse, R0, 0x1 ;  /* 0x0000000003147211 */ /* 0x040fe200078c08ff */
[C---:B------:R-:W-:Y:S01]  /*ba080*/  IMAD R4, R12.reuse, c[0x0][0x198], RZ ;  /* 0x000066000c047a24 */ /* 0x040fe200078e02ff */
[----:B------:R-:W-:Y:S02]  /*ba090*/  ISETP.LT.AND P1, PT, R12, c[0x0][0x17c], !P0 ;  /* 0x00005f000c007a0c */ /* 0x000fe40004721270 */
[-C--:B------:R-:W-:Y:S02]  /*ba0a0*/  LEA.HI.X.SX32 R23, R8, R2.reuse, 0x1, P5 ;  /* 0x0000000208177211 */ /* 0x080fe400028f0eff */
[----:B------:R-:W-:Y:S02]  /*ba0b0*/  LEA.HI.X.SX32 R21, R3, R2, 0x1, P6 ;  /* 0x0000000203157211 */ /* 0x000fe400030f0eff */
[----:B------:R-:W-:-:S02]  /*ba0c0*/  LEA R24, P2, R4, R0, 0x1 ;  /* 0x0000000004187211 */ /* 0x000fc400078408ff */
[C-C-:B------:R-:W-:Y:S02]  /*ba0d0*/  LOP3.LUT R3, R27.reuse, 0x26, R28.reuse, 0xfe, !PT ;  /* 0x000000261b037812 */ /* 0x140fe400078efe1c */
[--C-:B------:R-:W-:Y:S02]  /*ba0e0*/  LOP3.LUT R8, R27, 0x28, R28.reuse, 0xfe, !PT ;  /* 0x000000281b087812 */ /* 0x100fe400078efe1c */
[----:B------:R-:W-:Y:S01]  /*ba0f0*/  LEA.HI.X.SX32 R25, R4, R2, 0x1, P2 ;  /* 0x0000000204197211 */ /* 0x000fe200010f0eff */
[C---:B------:R-:W-:Y:S01]  /*ba100*/  IMAD R4, R3.reuse, c[0x0][0x198], RZ ;  /* 0x0000660003047a24 */ /* 0x040fe200078e02ff */
[----:B------:R-:W-:Y:S02]  /*ba110*/  ISETP.LT.AND P2, PT, R3, c[0x0][0x17c], !P0 ;  /* 0x00005f0003007a0c */ /* 0x000fe40004741270 */
[C-C-:B------:R-:W-:Y:S02]  /*ba120*/  LOP3.LUT R3, R27.reuse, 0x2a, R28.reuse, 0xfe, !PT ;  /* 0x0000002a1b037812 */ /* 0x140fe400078efe1c */
[----:B------:R-:W-:Y:S01]  /*ba130*/  LOP3.LUT R12, R27, 0x2c, R28, 0xfe, !PT ;  /* 0x0000002c1b0c7812 */ /* 0x000fe200078efe1c */
[----:B----4-:R0:W-:Y:S01]  /*ba140*/  @P3 STG.E.U16 [R22.64], R18 ;  /* 0x0000001216003986 */ /* 0x0101e2000c101508 */
[C---:B------:R-:W-:Y:S01]  /*ba150*/  ISETP.LT.AND P3, PT, R3.reuse, c[0x0][0x17c], !P0 ;  /* 0x00005f0003007a0c */ /* 0x040fe20004761270 */
[----:B------:R-:W-:-:S05]  /*ba160*/  IMAD R3, R3, c[0x0][0x198], RZ ;  /* 0x0000660003037a24 */ /* 0x000fca00078e02ff */
[----:B0-----:R-:W-:-:S04]  /*ba170*/  LEA R22, P6, R3, R0, 0x1 ;  /* 0x0000000003167211 */ /* 0x001fc800078c08ff */
[----:B------:R-:W-:Y:S01]  /*ba180*/  LEA.HI.X.SX32 R23, R3, R2, 0x1, P6 ;  /* 0x0000000203177211 */ /* 0x000fe200030f0eff */
[----:B--2---:R0:W-:Y:S01]  /*ba190*/  @P4 STG.E.U16 [R20.64], R16 ;  /* 0x0000001014004986 */ /* 0x0041e2000c101508 */
[C---:B------:R-:W-:Y:S01]  /*ba1a0*/  ISETP.LT.AND P4, PT, R8.reuse, c[0x0][0x17c], !P0 ;  /* 0x00005f0008007a0c */ /* 0x040fe20004781270 */
[----:B------:R-:W-:Y:S02]  /*ba1b0*/  IMAD R8, R8, c[0x0][0x198], RZ ;  /* 0x0000660008087a24 */ /* 0x000fe400078e02ff */
[----:B---3--:R1:W-:Y:S03]  /*ba1c0*/  @P1 STG.E.U16 [R24.64], R17 ;  /* 0x0000001118001986 */ /* 0x0083e6000c101508 */
[-C--:B0-----:R-:W-:Y:S02]  /*ba1d0*/  LEA R20, P5, R8, R0.reuse, 0x1 ;  /* 0x0000000008147211 */ /* 0x081fe400078a08ff */
[----:B-1----:R-:W-:-:S02]  /*ba1e0*/  LEA R24, P1, R4, R0, 0x1 ;  /* 0x0000000004187211 */ /* 0x002fc400078208ff */
[-C--:B------:R-:W-:Y:S02]  /*ba1f0*/  LEA.HI.X.SX32 R21, R8, R2.reuse, 0x1, P5 ;  /* 0x0000000208157211 */ /* 0x080fe400028f0eff */
[----:B------:R-:W-:Y:S01]  /*ba200*/  LEA.HI.X.SX32 R25, R4, R2, 0x1, P1 ;  /* 0x0000000204197211 */ /* 0x000fe200008f0eff */
[C---:B------:R-:W-:Y:S01]  /*ba210*/  IMAD R4, R12.reuse, c[0x0][0x198], RZ ;  /* 0x000066000c047a24 */ /* 0x040fe200078e02ff */
[----:B------:R-:W-:Y:S02]  /*ba220*/  LOP3.LUT R8, R27, 0x2e, R28, 0xfe, !PT ;  /* 0x0000002e1b087812 */ /* 0x000fe400078efe1c */
[----:B------:R-:W-:Y:S01]  /*ba230*/  ISETP.LT.AND P1, PT, R12, c[0x0][0x17c], !P0 ;  /* 0x00005f000c007a0c */ /* 0x000fe20004721270 */
[----:B------:R0:W-:Y:S01]  /*ba240*/  @P2 STG.E.U16 [R24.64], R9 ;  /* 0x0000000918002986 */ /* 0x0001e2000c101508 */
[C---:B------:R-:W-:Y:S01]  /*ba250*/  ISETP.LT.AND P2, PT, R8.reuse, c[0x0][0x17c], !P0 ;  /* 0x00005f0008007a0c */ /* 0x040fe20004741270 */
[----:B------:R-:W-:Y:S02]  /*ba260*/  IMAD R3, R8, c[0x0][0x198], RZ ;  /* 0x0000660008037a24 */ /* 0x000fe400078e02ff */
[----:B-----5:R1:W-:Y:S04]  /*ba270*/  @P4 STG.E.U16 [R20.64], R19 ;  /* 0x0000001314004986 */ /* 0x0203e8000c101508 */
[----:B------:R-:W-:Y:S01]  /*ba280*/  @P3 STG.E.U16 [R22.64], R26 ;  /* 0x0000001a16003986 */ /* 0x000fe2000c101508 */
[----:B0-----:R-:W-:-:S04]  /*ba290*/  LEA R24, P5, R4, R0, 0x1 ;  /* 0x0000000004187211 */ /* 0x001fc800078a08ff */
[----:B------:R-:W-:Y:S02]  /*ba2a0*/  LEA.HI.X.SX32 R25, R4, R2, 0x1, P5 ;  /* 0x0000000204197211 */ /* 0x000fe400028f0eff */
[--C-:B------:R-:W-:Y:S02]  /*ba2b0*/  LOP3.LUT R4, R27, 0x30, R28.reuse, 0xfe, !PT ;  /* 0x000000301b047812 */ /* 0x100fe400078efe1c */
[----:B-1----:R-:W-:Y:S02]  /*ba2c0*/  LEA R20, P3, R3, R0, 0x1 ;  /* 0x0000000003147211 */ /* 0x002fe400078608ff */
[--C-:B------:R-:W-:Y:S02]  /*ba2d0*/  LOP3.LUT R8, R27, 0x32, R28.reuse, 0xfe, !PT ;  /* 0x000000321b087812 */ /* 0x100fe400078efe1c */
[----:B------:R-:W-:Y:S01]  /*ba2e0*/  LEA.HI.X.SX32 R21, R3, R2, 0x1, P3 ;  /* 0x0000000203157211 */ /* 0x000fe200018f0eff */
[C---:B------:R-:W-:Y:S01]  /*ba2f0*/  IMAD R3, R4.reuse, c[0x0][0x198], RZ ;  /* 0x0000660004037a24 */ /* 0x040fe200078e02ff */
[----:B------:R-:W-:Y:S01]  /*ba300*/  @P1 STG.E.U16 [R24.64], R13 ;  /* 0x0000000d18001986 */ /* 0x000fe2000c101508 */
[----:B------:R-:W-:Y:S01]  /*ba310*/  ISETP.LT.AND P3, PT, R4, c[0x0][0x17c], !P0 ;  /* 0x00005f0004007a0c */ /* 0x000fe20004761270 */
[C---:B------:R-:W-:Y:S01]  /*ba320*/  IMAD R4, R8.reuse, c[0x0][0x198], RZ ;  /* 0x0000660008047a24 */ /* 0x040fe200078e02ff */
[----:B------:R-:W-:Y:S01]  /*ba330*/  ISETP.LT.AND P4, PT, R8, c[0x0][0x17c], !P0 ;  /* 0x00005f0008007a0c */ /* 0x000fe20004781270 */
[----:B------:R0:W-:Y:S01]  /*ba340*/  @P2 STG.E.U16 [R20.64], R5 ;  /* 0x0000000514002986 */ /* 0x0001e2000c101508 */
[----:B------:R-:W-:-:S04]  /*ba350*/  LOP3.LUT R8, R27, 0x34, R28, 0xfe, !PT ;  /* 0x000000341b087812 */ /* 0x000fc800078efe1c */
[----:B------:R-:W-:Y:S02]  /*ba360*/  ISETP.LT.AND P5, PT, R8, c[0x0][0x17c], !P0 ;  /* 0x00005f0008007a0c */ /* 0x000fe400047a1270 */
[----:B0-----:R-:W-:-:S04]  /*ba370*/  LEA R20, P1, R3, R0, 0x1 ;  /* 0x0000000003147211 */ /* 0x001fc800078208ff */
[----:B------:R-:W-:Y:S01]  /*ba380*/  LEA.HI.X.SX32 R21, R3, R2, 0x1, P1 ;  /* 0x0000000203157211 */ /* 0x000fe200008f0eff */
[----:B------:R-:W-:Y:S01]  /*ba390*/  IMAD R3, R8, c[0x0][0x198], RZ ;  /* 0x0000660008037a24 */ /* 0x000fe200078e02ff */
[----:B------:R-:W-:Y:S02]  /*ba3a0*/  PRMT R5, R18, 0x7632, R5 ;  /* 0x0000763212057816 */ /* 0x000fe40000000005 */
[-C--:B------:R-:W-:Y:S01]  /*ba3b0*/  LEA R22, P2, R4, R0.reuse, 0x1 ;  /* 0x0000000004167211 */ /* 0x080fe200078408ff */
[----:B------:R-:W2:Y:S01]  /*ba3c0*/  LDL.LU R18, [R1+0x3504] ;  /* 0x0035040001127983 */ /* 0x000ea20000300800 */
[----:B------:R-:W-:Y:S02]  /*ba3d0*/  PRMT R9, R16, 0x7632, R9 ;  /* 0x0000763210097816 */ /* 0x000fe40000000009 */
[----:B------:R-:W-:Y:S01]  /*ba3e0*/  LEA R16, P1, R3, R0, 0x1 ;  /* 0x0000000003107211 */ /* 0x000fe200078208ff */
[----:B------:R0:W-:Y:S01]  /*ba3f0*/  @P3 STG.E.U16 [R20.64], R5 ;  /* 0x0000000514003986 */ /* 0x0001e2000c101508 */
[----:B------:R-:W-:-:S05]  /*ba400*/  LEA.HI.X.SX32 R23, R4, R2, 0x1, P2 ;  /* 0x0000000204177211 */ /* 0x000fca00010f0eff */
[----:B------:R-:W-:Y:S01]  /*ba410*/  @P4 STG.E.U16 [R22.64], R9 ;  /* 0x0000000916004986 */ /* 0x000fe2000c101508 */
[----:B0-----:R-:W-:Y:S02]  /*ba420*/  PRMT R5, R17, 0x7632, R5 ;  /* 0x0000763211057816 */ /* 0x001fe40000000005 */
[----:B------:R-:W-:-:S05]  /*ba430*/  LEA.HI.X.SX32 R17, R3, R2, 0x1, P1 ;  /* 0x0000000203117211 */ /* 0x000fca00008f0eff */
[----:B------:R0:W-:Y:S01]  /*ba440*/  @P5 STG.E.U16 [R16.64], R5 ;  /* 0x0000000510005986 */ /* 0x0001e2000c101508 */
[----:B------:R-:W-:Y:S02]  /*ba450*/  LOP3.LUT R4, R27, 0x36, R28, 0xfe, !PT ;  /* 0x000000361b047812 */ /* 0x000fe400078efe1c */
[----:B0-----:R-:W-:Y:S02]  /*ba460*/  PRMT R5, R19, 0x7632, R5 ;  /* 0x0000763213057816 */ /* 0x001fe40000000005 */
[----:B------:R-:W3:Y:S04]  /*ba470*/  LDL.LU R19, [R1+0x3500] ;  /* 0x0035000001137983 */ /* 0x000ee80000300800 */
[----:B------:R-:W4:Y:S01]  /*ba480*/  LDL.LU R23, [R1+0x1b8] ;  /* 0x0001b80001177983 */ /* 0x000f220000300800 */
[----:B------:R-:W-:-:S03]  /*ba490*/  ISETP.LT.AND P2, PT, R4, c[0x0][0x17c], !P0 ;  /* 0x00005f0004007a0c */ /* 0x000fc60004741270 */
[----:B------:R-:W5:Y:S01]  /*ba4a0*/  LDL.LU R24, [R1+0x18] ;  /* 0x0000180001187983 */ /* 0x000f620000300800 */
[----:B------:R-:W-:-:S05]  /*ba4b0*/  IMAD R4, R4, c[0x0][0x198], RZ ;  /* 0x0000660004047a24 */ /* 0x000fca00078e02ff */
[----:B------:R-:W-:-:S04]  /*ba4c0*/  LEA R16, P3, R4, R0, 0x1 ;  /* 0x0000000004107211 */ /* 0x000fc800078608ff */
[----:B------:R-:W-:Y:S02]  /*ba4d0*/  LEA.HI.X.SX32 R17, R4, R2, 0x1, P3 ;  /* 0x0000000204117211 */ /* 0x000fe400018f0eff */
[----:B------:R-:W-:-:S05]  /*ba4e0*/  PRMT R4, R9, 0x7632, R4 ;  /* 0x0000763209047816 */ /* 0x000fca0000000004 */
[----:B------:R0:W-:Y:S02]  /*ba4f0*/  @P2 STG.E.U16 [R16.64], R4 ;  /* 0x0000000410002986 */ /* 0x0001e4000c101508 */
[----:B0-----:R-:W-:Y:S02]  /*ba500*/  PRMT R4, R26, 0x7632, R4 ;  /* 0x000076321a047816 */ /* 0x001fe40000000004 */
[----:B------:R-:W3:Y:S04]  /*ba510*/  LDL.LU R26, [R1+0x1a8] ;  /* 0x0001a800011a7983 */ /* 0x000ee80000300800 */
[----:B------:R-:W3:Y:S01]  /*ba520*/  LDL.LU R25, [R1+0x8] ;  /* 0x0000080001197983 */ /* 0x000ee20000300800 */
[C-C-:B------:R-:W-:Y:S02]  /*ba530*/  LOP3.LUT R12, R27.reuse, 0x38, R28.reuse, 0xfe, !PT ;  /* 0x000000381b0c7812 */ /* 0x140fe400078efe1c */
[----:B------:R-:W-:-:S02]  /*ba540*/  LOP3.LUT R8, R27, 0x3a, R28, 0xfe, !PT ;  /* 0x0000003a1b087812 */ /* 0x000fc400078efe1c */
[C---:B------:R-:W-:Y:S01]  /*ba550*/  ISETP.LT.AND P1, PT, R12.reuse, c[0x0][0x17c], !P0 ;  /* 0x00005f000c007a0c */ /* 0x040fe20004721270 */
[----:B------:R-:W-:Y:S01]  /*ba560*/  IMAD R3, R12, c[0x0][0x198], RZ ;  /* 0x000066000c037a24 */ /* 0x000fe200078e02ff */
[C---:B------:R-:W-:Y:S01]  /*ba570*/  ISETP.LT.AND P5, PT, R8.reuse, c[0x0][0x17c], !P0 ;  /* 0x00005f0008007a0c */ /* 0x040fe200047a1270 */
[----:B------:R-:W-:-:S03]  /*ba580*/  IMAD R12, R8, c[0x0][0x198], RZ ;  /* 0x00006600080c7a24 */ /* 0x000fc600078e02ff */
[CC--:B------:R-:W-:Y:S02]  /*ba590*/  LEA R8, P4, R3.reuse, R0.reuse, 0x1 ;  /* 0x0000000003087211 */ /* 0x0c0fe400078808ff */
[C---:B------:R-:W-:Y:S02]  /*ba5a0*/  LEA R20, P3, R12.reuse, R0, 0x1 ;  /* 0x000000000c147211 */ /* 0x040fe400078608ff */
[-C--:B------:R-:W-:Y:S02]  /*ba5b0*/  LEA.HI.X.SX32 R9, R3, R2.reuse, 0x1, P4 ;  /* 0x0000000203097211 */ /* 0x080fe400020f0eff */
[----:B------:R-:W-:-:S03]  /*ba5c0*/  LEA.HI.X.SX32 R21, R12, R2, 0x1, P3 ;  /* 0x000000020c157211 */ /* 0x000fc600018f0eff */
[----:B------:R0:W-:Y:S01]  /*ba5d0*/  @P1 STG.E.U16 [R8.64], R5 ;  /* 0x0000000508001986 */ /* 0x0001e2000c101508 */
[----:B------:R-:W-:Y:S02]  /*ba5e0*/  PRMT R3, R13, 0x7632, R3 ;  /* 0x000076320d037816 */ /* 0x000fe40000000003 */
[C-C-:B------:R-:W-:Y:S01]  /*ba5f0*/  LOP3.LUT R13, R27.reuse, 0x3e, R28.reuse, 0xfe, !PT ;  /* 0x0000003e1b0d7812 */ /* 0x140fe200078efe1c */
[----:B------:R1:W-:Y:S01]  /*ba600*/  @P5 STG.E.U16 [R20.64], R4 ;  /* 0x0000000414005986 */ /* 0x0003e2000c101508 */
[C-C-:B------:R-:W-:Y:S02]  /*ba610*/  LOP3.LUT R12, R27.reuse, 0x40, R28.reuse, 0xfe, !PT ;  /* 0x000000401b0c7812 */ /* 0x140fe400078efe1c */
[----:B0-----:R-:W-:-:S03]  /*ba620*/  LOP3.LUT R9, R27, 0x3c, R28, 0xfe, !PT ;  /* 0x0000003c1b097812 */ /* 0x001fc600078efe1c */
[C---:B------:R-:W-:Y:S01]  /*ba630*/  IMAD R17, R12.reuse, c[0x0][0x198], RZ ;  /* 0x000066000c117a24 */ /* 0x040fe200078e02ff */
[----:B------:R-:W-:Y:S01]  /*ba640*/  LOP3.LUT R8, R27, 0x42, R28, 0xfe, !PT ;  /* 0x000000421b087812 */ /* 0x000fe200078efe1c */
[C---:B-1----:R-:W-:Y:S01]  /*ba650*/  IMAD R4, R9.reuse, c[0x0][0x198], RZ ;  /* 0x0000660009047a24 */ /* 0x042fe200078e02ff */
[----:B------:R-:W-:Y:S01]  /*ba660*/  ISETP.LT.AND P1, PT, R9, c[0x0][0x17c], !P0 ;  /* 0x00005f0009007a0c */ /* 0x000fe20004721270 */
[C---:B------:R-:W-:Y:S01]  /*ba670*/  IMAD R9, R13.reuse, c[0x0][0x198], RZ ;  /* 0x000066000d097a24 */ /* 0x040fe200078e02ff */
[----:B------:R-:W-:Y:S02]  /*ba680*/  ISETP.LT.AND P2, PT, R12, c[0x0][0x17c], !P0 ;  /* 0x00005f000c007a0c */ /* 0x000fe40004741270 */
[----:B------:R-:W-:Y:S02]  /*ba690*/  ISETP.LT.AND P3, PT, R13, c[0x0][0x17c], !P0 ;  /* 0x00005f000d007a0c */ /* 0x000fe40004761270 */
[----:B------:R-:W-:Y:S01]  /*ba6a0*/  LEA R12, P6, R4, R0, 0x1 ;  /* 0x00000000040c7211 */ /* 0x000fe200078c08ff */
[C---:B------:R-:W-:Y:S01]  /*ba6b0*/  IMAD R20, R8.reuse, c[0x0][0x198], RZ ;  /* 0x0000660008147a24 */ /* 0x040fe200078e02ff */
[----:B------:R-:W-:-:S02]  /*ba6c0*/  ISETP.LT.AND P4, PT, R8, c[0x0][0x17c], !P0 ;  /* 0x00005f0008007a0c */ /* 0x000fc40004781270 */
[----:B------:R-:W-:Y:S02]  /*ba6d0*/  LEA R8, P5, R9, R0, 0x1 ;  /* 0x0000000009087211 */ /* 0x000fe400078a08ff */
[----:B------:R-:W-:Y:S02]  /*ba6e0*/  LEA.HI.X.SX32 R13, R4, R2, 0x1, P6 ;  /* 0x00000002040d7211 */ /* 0x000fe400030f0eff */
[----:B------:R-:W-:Y:S02]  /*ba6f0*/  LEA R4, P6, R17, R0, 0x1 ;  /* 0x0000000011047211 */ /* 0x000fe400078c08ff */
[----:B------:R-:W-:Y:S02]  /*ba700*/  PRMT R21, R5, 0x7632, R21 ;  /* 0x0000763205157816 */ /* 0x000fe40000000015 */
[-C--:B------:R-:W-:Y:S02]  /*ba710*/  LEA.HI.X.SX32 R9, R9, R2.reuse, 0x1, P5 ;  /* 0x0000000209097211 */ /* 0x080fe400028f0eff */
[----:B------:R-:W-:Y:S01]  /*ba720*/  LEA.HI.X.SX32 R5, R17, R2, 0x1, P6 ;  /* 0x0000000211057211 */ /* 0x000fe200030f0eff */
[----:B------:R0:W-:Y:S01]  /*ba730*/  @P1 STG.E.U16 [R12.64], R3 ;  /* 0x000000030c001986 */ /* 0x0001e2000c101508 */
[----:B------:R-:W-:-:S03]  /*ba740*/  LEA R16, P5, R20, R0, 0x1 ;  /* 0x0000000014107211 */ /* 0x000fc600078a08ff */
[----:B------:R1:W-:Y:S01]  /*ba750*/  @P3 STG.E.U16 [R8.64], R21 ;  /* 0x0000001508003986 */ /* 0x0003e2000c101508 */
[----:B------:R-:W-:Y:S02]  /*ba760*/  LEA.HI.X.SX32 R17, R20, R2, 0x1, P5 ;  /* 0x0000000214117211 */ /* 0x000fe400028f0eff */
[C-C-:B0-----:R-:W-:Y:S02]  /*ba770*/  LOP3.LUT R3, R27.reuse, 0x48, R28.reuse, 0xfe, !PT ;  /* 0x000000481b037812 */ /* 0x141fe400078efe1c */
[C-C-:B-1----:R-:W-:Y:S01]  /*ba780*/  LOP3.LUT R9, R27.reuse, 0x4a, R28.reuse, 0xfe, !PT ;  /* 0x0000004a1b097812 */ /* 0x142fe200078efe1c */
[----:B----4-:R0:W-:Y:S04]  /*ba790*/  @P2 STG.E.U16 [R4.64], R23 ;  /* 0x0000001704002986 */ /* 0x0101e8000c101508 */
[----:B-----5:R1:W-:Y:S01]  /*ba7a0*/  @P4 STG.E.U16 [R16.64], R24 ;  /* 0x0000001810004986 */ /* 0x0203e2000c101508 */
[----:B0-----:R-:W-:-:S02]  /*ba7b0*/  LOP3.LUT R4, R27, 0x44, R28, 0xfe, !PT ;  /* 0x000000441b047812 */ /* 0x001fc400078efe1c */
[----:B------:R-:W-:Y:S02]  /*ba7c0*/  LOP3.LUT R5, R27, 0x46, R28, 0xfe, !PT ;  /* 0x000000461b057812 */ /* 0x000fe400078efe1c */
[C---:B------:R-:W-:Y:S01]  /*ba7d0*/  ISETP.LT.AND P2, PT, R4.reuse, c[0x0][0x17c], !P0 ;  /* 0x00005f0004007a0c */ /* 0x040fe20004741270 */
[----:B------:R-:W-:Y:S01]  /*ba7e0*/  IMAD R4, R4, c[0x0][0x198], RZ ;  /* 0x0000660004047a24 */ /* 0x000fe200078e02ff */
[C---:B------:R-:W-:Y:S01]  /*ba7f0*/  ISETP.LT.AND P3, PT, R5.reuse, c[0x0][0x17c], !P0 ;  /* 0x00005f0005007a0c */ /* 0x040fe20004761270 */
[----:B------:R-:W-:Y:S01]  /*ba800*/  IMAD R5, R5, c[0x0][0x198], RZ ;  /* 0x0000660005057a24 */ /* 0x000fe200078e02ff */
[C---:B------:R-:W-:Y:S01]  /*ba810*/  ISETP.LT.AND P4, PT, R3.reuse, c[0x0][0x17c], !P0 ;  /* 0x00005f0003007a0c */ /* 0x040fe20004781270 */
[----:B------:R-:W-:Y:S01]  /*ba820*/  IMAD R3, R3, c[0x0][0x198], RZ ;  /* 0x0000660003037a24 */ /* 0x000fe200078e02ff */
[-C--:B------:R-:W-:Y:S01]  /*ba830*/  LEA R12, P1, R4, R0.reuse, 0x1 ;  /* 0x00000000040c7211 */ /* 0x080fe200078208ff */
[----:B-1----:R-:W-:Y:S01]  /*ba840*/  IMAD R16, R9, c[0x0][0x198], RZ ;  /* 0x0000660009107a24 */ /* 0x002fe200078e02ff */
[----:B------:R-:W-:-:S02]  /*ba850*/  LEA R8, P6, R5, R0, 0x1 ;  /* 0x0000000005087211 */ /* 0x000fc400078c08ff */
[----:B------:R-:W-:Y:S02]  /*ba860*/  LEA.HI.X.SX32 R13, R4, R2, 0x1, P1 ;  /* 0x00000002040d7211 */ /* 0x000fe400008f0eff */
[----:B------:R-:W-:Y:S02]  /*ba870*/  LEA R4, P5, R3, R0, 0x1 ;  /* 0x0000000003047211 */ /* 0x000fe400078a08ff */
[----:B------:R-:W-:Y:S01]  /*ba880*/  ISETP.LT.AND P1, PT, R9, c[0x0][0x17c], !P0 ;  /* 0x00005f0009007a0c */ /* 0x000fe20004721270 */
[----:B--2---:R0:W-:Y:S01]  /*ba890*/  @P2 STG.E.U16 [R12.64], R18 ;  /* 0x000000120c002986 */ /* 0x0041e2000c101508 */
[-C--:B------:R-:W-:Y:S02]  /*ba8a0*/  LEA.HI.X.SX32 R9, R5, R2.reuse, 0x1, P6 ;  /* 0x0000000205097211 */ /* 0x080fe400030f0eff */
[----:B------:R-:W-:Y:S02]  /*ba8b0*/  LEA.HI.X.SX32 R5, R3, R2, 0x1, P5 ;  /* 0x0000000203057211 */ /* 0x000fe400028f0eff */
[----:B------:R-:W-:-:S02]  /*ba8c0*/  LOP3.LUT R3, R27, 0x4c, R28, 0xfe, !PT ;  /* 0x0000004c1b037812 */ /* 0x000fc400078efe1c */
[C---:B0-----:R-:W-:Y:S02]  /*ba8d0*/  LEA R12, P6, R16.reuse, R0, 0x1 ;  /* 0x00000000100c7211 */ /* 0x041fe400078c08ff */
[C---:B------:R-:W-:Y:S01]  /*ba8e0*/  ISETP.LT.AND P5, PT, R3.reuse, c[0x0][0x17c], !P0 ;  /* 0x00005f0003007a0c */ /* 0x040fe200047a1270 */
[----:B------:R-:W-:Y:S01]  /*ba8f0*/  IMAD R3, R3, c[0x0][0x198], RZ ;  /* 0x0000660003037a24 */ /* 0x000fe200078e02ff */
[----:B------:R-:W-:Y:S01]  /*ba900*/  LEA.HI.X.SX32 R13, R16, R2, 0x1, P6 ;  /* 0x00000002100d7211 */ /* 0x000fe200030f0eff */
[----:B------:R0:W-:Y:S04]  /*ba910*/  @P3 STG.E.U16 [R8.64], R10 ;  /* 0x0000000a08003986 */ /* 0x0001e8000c101508 */
[----:B---3--:R1:W-:Y:S04]  /*ba920*/  @P4 STG.E.U16 [R4.64], R26 ;  /* 0x0000001a04004986 */ /* 0x0083e8000c101508 */
[----:B------:R2:W-:Y:S01]  /*ba930*/  @P1 STG.E.U16 [R12.64], R25 ;  /* 0x000000190c001986 */ /* 0x0005e2000c101508 */
[----:B0-----:R-:W-:-:S02]  /*ba940*/  LEA R8, P1, R3, R0, 0x1 ;  /* 0x0000000003087211 */ /* 0x001fc400078208ff */
[C-C-:B-1----:R-:W-:Y:S02]  /*ba950*/  LOP3.LUT R5, R27.reuse, 0x4e, R28.reuse, 0xfe, !PT ;  /* 0x0000004e1b057812 */ /* 0x142fe400078efe1c */
[--C-:B--2---:R-:W-:Y:S02]  /*ba960*/  LOP3.LUT R12, R27, 0x50, R28.reuse, 0xfe, !PT ;  /* 0x000000501b0c7812 */ /* 0x104fe400078efe1c */
[C---:B------:R-:W-:Y:S01]  /*ba970*/  ISETP.LT.AND P3, PT, R5.reuse, c[0x0][0x17c], !P0 ;  /* 0x00005f0005007a0c */ /* 0x040fe20004761270 */
[----:B------:R-:W-:Y:S01]  /*ba980*/  IMAD R5, R5, c[0x0][0x198], RZ ;  /* 0x0000660005057a24 */ /* 0x000fe200078e02ff */
[----:B------:R-:W-:Y:S02]  /*ba990*/  LOP3.LUT R4, R27, 0x84, R28, 0xfe, !PT ;  /* 0x000000841b047812 */ /* 0x000fe400078efe1c */
[----:B------:R-:W-:Y:S01]  /*ba9a0*/  LEA.HI.X.SX32 R9, R3, R2, 0x1, P1 ;  /* 0x0000000203097211 */ /* 0x000fe200008f0eff */
[C---:B------:R-:W-:Y:S01]  /*ba9b0*/  IMAD R3, R12.reuse, c[0x0][0x198], RZ ;  /* 0x000066000c037a24 */ /* 0x040fe200078e02ff */
[----:B------:R-:W-:-:S02]  /*ba9c0*/  ISETP.LT.AND P4, PT, R12, c[0x0][0x17c], !P0 ;  /* 0x00005f000c007a0c */ /* 0x000fc40004781270 */
[----:B------:R-:W-:Y:S01]  /*ba9d0*/  ISETP.LT.AND P1, PT, R4, c[0x0][0x17c], !P0 ;  /* 0x00005f0004007a0c */ /* 0x000fe20004721270 */
[----:B------:R0:W-:Y:S01]  /*ba9e0*/  @P5 STG.E.U16 [R8.64], R14 ;  /* 0x0000000e08005986 */ /* 0x0001e2000c101508 */
[----:B------:R-:W-:Y:S02]  /*ba9f0*/  LEA R4, P6, R5, R0, 0x1 ;  /* 0x0000000005047211 */ /* 0x000fe400078c08ff */
[----:B------:R-:W-:Y:S02]  /*baa00*/  LOP3.LUT R12, R27, 0x52, R28, 0xfe, !PT ;  /* 0x000000521b0c7812 */ /* 0x000fe400078efe1c */
[----:B------:R-:W-:Y:S02]  /*baa10*/  LEA.HI.X.SX32 R5, R5, R2, 0x1, P6 ;  /* 0x0000000205057211 */ /* 0x000fe400030f0eff */
[----:B------:R-:W-:Y:S02]  /*baa20*/  PRMT R10, R23, 0x7632, R10 ;  /* 0x00007632170a7816 */ /* 0x000fe4000000000a */
[----:B0-----:R-:W-:-:S04]  /*baa30*/  LEA R8, P5, R3, R0, 0x1 ;  /* 0x0000000003087211 */ /* 0x001fc800078a08ff */
[----:B------:R-:W-:Y:S01]  /*baa40*/  LEA.HI.X.SX32 R9, R3, R2, 0x1, P5 ;  /* 0x0000000203097211 */ /* 0x000fe200028f0eff */
[C---:B------:R-:W-:Y:S01]  /*baa50*/  IMAD R3, R12.reuse, c[0x0][0x198], RZ ;  /* 0x000066000c037a24 */ /* 0x040fe200078e02ff */
[----:B------:R-:W-:Y:S01]  /*baa60*/  ISETP.LT.AND P5, PT, R12, c[0x0][0x17c], !P0 ;  /* 0x00005f000c007a0c */ /* 0x000fe200047a1270 */
[----:B------:R0:W-:Y:S04]  /*baa70*/  @P3 STG.E.U16 [R4.64], R6 ;  /* 0x0000000604003986 */ /* 0x0001e8000c101508 */
[----:B------:R1:W-:Y:S01]  /*baa80*/  @P4 STG.E.U16 [R8.64], R10 ;  /* 0x0000000a08004986 */ /* 0x0003e2000c101508 */
[----:B0-----:R-:W-:Y:S02]  /*baa90*/  LEA R4, P3, R3, R0, 0x1 ;  /* 0x0000000003047211 */ /* 0x001fe400078608ff */
[----:B-1----:R-:W-:-:S02]  /*baaa0*/  LOP3.LUT R8, R27, 0x54, R28, 0xfe, !PT ;  /* 0x000000541b087812 */ /* 0x002fc400078efe1c */
[----:B------:R-:W-:Y:S02]  /*baab0*/  PRMT R6, R24, 0x7632, R6 ;  /* 0x0000763218067816 */ /* 0x000fe40000000006 */
[----:B------:R-:W-:Y:S01]  /*baac0*/  LEA.HI.X.SX32 R5, R3, R2, 0x1, P3 ;  /* 0x0000000203057211 */ /* 0x000fe200018f0eff */
[C---:B------:R-:W-:Y:S01]  /*baad0*/  IMAD R3, R8.reuse, c[0x0][0x198], RZ ;  /* 0x0000660008037a24 */ /* 0x040fe200078e02ff */
[----:B------:R-:W-:-:S03]  /*baae0*/  ISETP.LT.AND P4, PT, R8, c[0x0][0x17c], !P0 ;  /* 0x00005f0008007a0c */ /* 0x000fc60004781270 */
[----:B------:R0:W-:Y:S02]  /*baaf0*/  @P5 STG.E.U16 [R4.64], R6 ;  /* 0x0000000604005986 */ /* 0x0001e4000c101508 */
[C---:B0-----:R-:W-:Y:S02]  /*bab00*/  LEA R4, P3, R3.reuse, R0, 0x1 ;  /* 0x0000000003047211 */ /* 0x041fe400078608ff */
[----:B------:R-:W-:Y:S02]  /*bab10*/  PRMT R6, R18, 0x7632, R6 ;  /* 0x0000763212067816 */ /* 0x000fe40000000006 */
[----:B------:R-:W-:-:S05]  /*bab20*/  LEA.HI.X.SX32 R5, R3, R2, 0x1, P3 ;  /* 0x0000000203057211 */ /* 0x000fca00018f0eff */
[----:B------:R0:W-:Y:S02]  /*bab30*/  @P4 STG.E.U16 [R4.64], R6 ;  /* 0x0000000604004986 */ /* 0x0001e4000c101508 */
[----:B0-----:R-:W-:Y:S02]  /*bab40*/  PRMT R6, R26, 0x7632, R6 ;  /* 0x000076321a067816 */ /* 0x001fe40000000006 */
[----:B------:R-:W2:Y:S01]  /*bab50*/  LDL.LU R26, [R1+0x1bc] ;  /* 0x0001bc00011a7983 */ /* 0x000ea20000300800 */
[C-C-:B------:R-:W-:Y:S02]  /*bab60*/  LOP3.LUT R9, R27.reuse, 0x56, R28.reuse, 0xfe, !PT ;  /* 0x000000561b097812 */ /* 0x140fe400078efe1c */
[----:B------:R-:W-:Y:S01]  /*bab70*/  LOP3.LUT R12, R27, 0x58, R28, 0xfe, !PT ;  /* 0x000000581b0c7812 */ /* 0x000fe200078efe1c */
[----:B------:R-:W3:Y:S01]  /*bab80*/  LDL.LU R24, [R1+0x1c] ;  /* 0x00001c0001187983 */ /* 0x000ee20000300800 */
[C---:B------:R-:W-:Y:S01]  /*bab90*/  ISETP.LT.AND P6, PT, R9.reuse, c[0x0][0x17c], !P0 ;  /* 0x00005f0009007a0c */ /* 0x040fe200047c1270 */
[----:B------:R-:W-:Y:S01]  /*baba0*/  IMAD R9, R9, c[0x0][0x198], RZ ;  /* 0x0000660009097a24 */ /* 0x000fe200078e02ff */
[----:B------:R-:W-:-:S04]  /*babb0*/  PRMT R10, R10, 0x7632, R10 ;  /* 0x000076320a0a7816 */ /* 0x000fc8000000000a */
[C---:B------:R-:W-:Y:S01]  /*babc0*/  LEA R8, P5, R9.reuse, R0, 0x1 ;  /* 0x0000000009087211 */ /* 0x040fe200078a08ff */
[C---:B------:R-:W-:Y:S01]  /*babd0*/  IMAD R3, R12.reuse, c[0x0][0x198], RZ ;  /* 0x000066000c037a24 */ /* 0x040fe200078e02ff */
[----:B------:R-:W-:Y:S02]  /*babe0*/  ISETP.LT.AND P3, PT, R12, c[0x0][0x17c], !P0 ;  /* 0x00005f000c007a0c */ /* 0x000fe40004761270 */
[----:B------:R-:W-:Y:S02]  /*babf0*/  LEA.HI.X.SX32 R9, R9, R2, 0x1, P5 ;  /* 0x0000000209097211 */ /* 0x000fe400028f0eff */
[----:B------:R-:W-:-:S03]  /*bac00*/  LEA R4, P4, R3, R0, 0x1 ;  /* 0x0000000003047211 */ /* 0x000fc600078808ff */
[----:B------:R0:W-:Y:S01]  /*bac10*/  @P6 STG.E.U16 [R8.64], R10 ;  /* 0x0000000a08006986 */ /* 0x0001e2000c101508 */
[----:B------:R-:W-:Y:S02]  /*bac20*/  LEA.HI.X.SX32 R5, R3, R2, 0x1, P4 ;  /* 0x0000000203057211 */ /* 0x000fe400020f0eff */
[C-C-:B0-----:R-:W-:Y:S02]  /*bac30*/  LOP3.LUT R8, R27.reuse, 0x5a, R28.reuse, 0xfe, !PT ;  /* 0x0000005a1b087812 */ /* 0x141fe400078efe1c */
[--C-:B------:R-:W-:Y:S02]  /*bac40*/  LOP3.LUT R9, R27, 0x5c, R28.reuse, 0xfe, !PT ;  /* 0x0000005c1b097812 */ /* 0x100fe400078efe1c */
[C---:B------:R-:W-:Y:S01]  /*bac50*/  ISETP.LT.AND P5, PT, R8.reuse, c[0x0][0x17c], !P0 ;  /* 0x00005f0008007a0c */ /* 0x040fe200047a1270 */
[----:B------:R-:W-:Y:S01]  /*bac60*/  IMAD R3, R8, c[0x0][0x198], RZ ;  /* 0x0000660008037a24 */ /* 0x000fe200078e02ff */
[C---:B------:R-:W-:Y:S01]  /*bac70*/  ISETP.LT.AND P4, PT, R9.reuse, c[0x0][0x17c], !P0 ;  /* 0x00005f0009007a0c */ /* 0x040fe20004781270 */
[----:B------:R-:W-:Y:S01]  /*bac80*/  IMAD R9, R9, c[0x0][0x198], RZ ;  /* 0x0000660009097a24 */ /* 0x000fe200078e02ff */
[----:B------:R0:W-:Y:S01]  /*bac90*/  @P3 STG.E.U16 [R4.64], R6 ;  /* 0x0000000604003986 */ /* 0x0001e2000c101508 */
[----:B------:R-:W-:-:S03]  /*baca0*/  LOP3.LUT R10, R27, 0x5e, R28, 0xfe, !PT ;  /* 0x0000005e1b0a7812 */ /* 0x000fc600078efe1c */
[-C--:B------:R-:W-:Y:S02]  /*bacb0*/  LEA R8, P3, R9, R0.reuse, 0x1 ;  /* 0x0000000009087211 */ /* 0x080fe400078608ff */
[----:B0-----:R-:W-:Y:S02]  /*bacc0*/  LEA R4, P6, R3, R0, 0x1 ;  /* 0x0000000003047211 */ /* 0x001fe400078c08ff */
[----:B------:R-:W-:Y:S02]  /*bacd0*/  PRMT R6, R25, 0x7632, R6 ;  /* 0x0000763219067816 */ /* 0x000fe40000000006 */
[-C--:B------:R-:W-:Y:S01]  /*bace0*/  LEA.HI.X.SX32 R5, R3, R2.reuse, 0x1, P6 ;  /* 0x0000000203057211 */ /* 0x080fe200030f0eff */
[----:B------:R-:W-:Y:S01]  /*bacf0*/  IMAD R3, R10, c[0x0][0x198], RZ ;  /* 0x000066000a037a24 */ /* 0x000fe200078e02ff */
[----:B------:R-:W-:Y:S01]  /*bad00*/  PRMT R14, R14, 0x7632, R14 ;  /* 0x000076320e0e7816 */ /* 0x000fe2000000000e */
[----:B------:R-:W4:Y:S01]  /*bad10*/  LDL.LU R25, [R1+0x1ac] ;  /* 0x0001ac0001197983 */ /* 0x000f220000300800 */
[----:B------:R-:W-:-:S02]  /*bad20*/  LEA.HI.X.SX32 R9, R9, R2, 0x1, P3 ;  /* 0x0000000209097211 */ /* 0x000fc400018f0eff */
[----:B------:R-:W-:Y:S01]  /*bad30*/  ISETP.LT.AND P6, PT, R10, c[0x0][0x17c], !P0 ;  /* 0x00005f000a007a0c */ /* 0x000fe200047c1270 */
[----:B------:R0:W-:Y:S04]  /*bad40*/  @P5 STG.E.U16 [R4.64], R6 ;  /* 0x0000000604005986 */ /* 0x0001e8000c101508 */
[----:B------:R1:W-:Y:S01]  /*bad50*/  @P4 STG.E.U16 [R8.64], R14 ;  /* 0x0000000e08004986 */ /* 0x0003e2000c101508 */
[C-C-:B0-----:R-:W-:Y:S02]  /*bad60*/  LOP3.LUT R5, R27.reuse, 0x60, R28.reuse, 0xfe, !PT ;  /* 0x000000601b057812 */ /* 0x141fe400078efe1c */
[----:B------:R-:W-:Y:S02]  /*bad70*/  LOP3.LUT R4, R27, 0x62, R28, 0xfe, !PT ;  /* 0x000000621b047812 */ /* 0x000fe400078efe1c */
[----:B-1----:R-:W-:-:S02]  /*bad80*/  LEA R8, P3, R3, R0, 0x1 ;  /* 0x0000000003087211 */ /* 0x002fc400078608ff */
[C---:B------:R-:W-:Y:S01]  /*bad90*/  ISETP.LT.AND P5, PT, R5.reuse, c[0x0][0x17c], !P0 ;  /* 0x00005f0005007a0c */ /* 0x040fe200047a1270 */
[----:B------:R-:W-:Y:S01]  /*bada0*/  IMAD R5, R5, c[0x0][0x198], RZ ;  /* 0x0000660005057a24 */ /* 0x000fe200078e02ff */
[----:B------:R-:W-:Y:S01]  /*badb0*/  LEA.HI.X.SX32 R9, R3, R2, 0x1, P3 ;  /* 0x0000000203097211 */ /* 0x000fe200018f0eff */
[----:B------:R-:W-:Y:S01]  /*badc0*/  IMAD R3, R4, c[0x0][0x198], RZ ;  /* 0x0000660004037a24 */ /* 0x000fe200078e02ff */
[----:B------:R-:W-:Y:S02]  /*badd0*/  PRMT R6, R6, 0x7632, R6 ;  /* 0x0000763206067816 */ /* 0x000fe40000000006 */
[----:B------:R-:W-:Y:S02]  /*bade0*/  ISETP.LT.AND P4, PT, R4, c[0x0][0x17c], !P0 ;  /* 0x00005f0004007a0c */ /* 0x000fe40004781270 */
[C---:B------:R-:W-:Y:S01]  /*badf0*/  LEA R4, P3, R5.reuse, R0, 0x1 ;  /* 0x0000000005047211 */ /* 0x040fe200078608ff */
[----:B------:R0:W-:Y:S03]  /*bae00*/  @P6 STG.E.U16 [R8.64], R6 ;  /* 0x0000000608006986 */ /* 0x0001e6000c101508 */
[----:B------:R-:W-:-:S02]  /*bae10*/  LEA.HI.X.SX32 R5, R5, R2, 0x1, P3 ;  /* 0x0000000205057211 */ /* 0x000fc400018f0eff */
[----:B0-----:R-:W-:-:S04]  /*bae20*/  LEA R8, P6, R3, R0, 0x1 ;  /* 0x0000000003087211 */ /* 0x001fc800078c08ff */
[----:B------:R-:W-:Y:S02]  /*bae30*/  LEA.HI.X.SX32 R9, R3, R2, 0x1, P6 ;  /* 0x0000000203097211 */ /* 0x000fe400030f0eff */
[----:B--2---:R-:W-:Y:S01]  /*bae40*/  PRMT R3, R26, 0x7632, R3 ;  /* 0x000076321a037816 */ /* 0x004fe20000000003 */
[----:B------:R0:W-:Y:S04]  /*bae50*/  @P5 STG.E.U16 [R4.64], R26 ;  /* 0x0000001a04005986 */ /* 0x0001e8000c101508 */
[----:B0-----:R-:W2:Y:S01]  /*bae60*/  LDL.LU R26, [R1+0xc] ;  /* 0x00000c00011a7983 */ /* 0x001ea20000300800 */
[----:B------:R-:W-:-:S04]  /*bae70*/  LOP3.LUT R10, R27, 0x64, R28, 0xfe, !PT ;  /* 0x000000641b0a7812 */ /* 0x000fc800078efe1c */
[C---:B------:R-:W-:Y:S01]  /*bae80*/  ISETP.LT.AND P3, PT, R10.reuse, c[0x0][0x17c], !P0 ;  /* 0x00005f000a007a0c */ /* 0x040fe20004761270 */
[----:B------:R-:W-:Y:S01]  /*bae90*/  IMAD R10, R10, c[0x0][0x198], RZ ;  /* 0x000066000a0a7a24 */ /* 0x000fe200078e02ff */
[----:B------:R-:W-:-:S04]  /*baea0*/  LOP3.LUT R6, R27, 0x66, R28, 0xfe, !PT ;  /* 0x000000661b067812 */ /* 0x000fc800078efe1c */
[----:B------:R-:W-:-:S04]  /*baeb0*/  LEA R4, P5, R10, R0, 0x1 ;  /* 0x000000000a047211 */ /* 0x000fc800078a08ff */
[----:B------:R-:W-:Y:S01]  /*baec0*/  LEA.HI.X.SX32 R5, R10, R2, 0x1, P5 ;  /* 0x000000020a057211 */ /* 0x000fe200028f0eff */
[----:B---3--:R0:W-:Y:S01]  /*baed0*/  @P4 STG.E.U16 [R8.64], R24 ;  /* 0x0000001808004986 */ /* 0x0081e2000c101508 */
[C---:B------:R-:W-:Y:S01]  /*baee0*/  IMAD R12, R6.reuse, c[0x0][0x198], RZ ;  /* 0x00006600060c7a24 */ /* 0x040fe200078e02ff */
[----:B------:R-:W-:Y:S02]  /*baef0*/  PRMT R10, R19, 0x7632, R10 ;  /* 0x00007632130a7816 */ /* 0x000fe4000000000a */
[----:B------:R1:W-:Y:S01]  /*baf00*/  @P3 STG.E.U16 [R4.64], R19 ;  /* 0x0000001304003986 */ /* 0x0003e2000c101508 */
[----:B------:R-:W-:Y:S02]  /*baf10*/  ISETP.LT.AND P6, PT, R6, c[0x0][0x17c], !P0 ;  /* 0x00005f0006007a0c */ /* 0x000fe400047c1270 */
[C-C-:B------:R-:W-:Y:S02]  /*baf20*/  LOP3.LUT R14, R27.reuse, 0x6a, R28.reuse, 0xfe, !PT ;  /* 0x0000006a1b0e7812 */ /* 0x140fe400078efe1c */
[----:B0-----:R-:W-:Y:S01]  /*baf30*/  LOP3.LUT R9, R27, 0x68, R28, 0xfe, !PT ;  /* 0x000000681b097812 */ /* 0x001fe200078efe1c */
[----:B-1----:R-:W3:Y:S01]  /*baf40*/  LDL.LU R19, [R1+0x70] ;  /* 0x0000700001137983 */ /* 0x002ee20000300800 */
[----:B------:R-:W-:-:S03]  /*baf50*/  LEA R8, P4, R12, R0, 0x1 ;  /* 0x000000000c087211 */ /* 0x000fc600078808ff */
[C---:B------:R-:W-:Y:S01]  /*baf60*/  IMAD R13, R9.reuse, c[0x0][0x198], RZ ;  /* 0x00006600090d7a24 */ /* 0x040fe200078e02ff */
[----:B------:R-:W-:Y:S01]  /*baf70*/  ISETP.LT.AND P5, PT, R9, c[0x0][0x17c], !P0 ;  /* 0x00005f0009007a0c */ /* 0x000fe200047a1270 */
[----:B------:R-:W5:Y:S01]  /*baf80*/  LDL.LU R20, [R1+0x80] ;  /* 0x0000800001147983 */ /* 0x000f620000300800 */
[----:B------:R-:W-:Y:S01]  /*baf90*/  LEA.HI.X.SX32 R9, R12, R2, 0x1, P4 ;  /* 0x000000020c097211 */ /* 0x000fe200020f0eff */
[C---:B------:R-:W-:Y:S01]  /*bafa0*/  IMAD R16, R14.reuse, c[0x0][0x198], RZ ;  /* 0x000066000e107a24 */ /* 0x040fe200078e02ff */
[----:B------:R-:W-:Y:S01]  /*bafb0*/  ISETP.LT.AND P4, PT, R14, c[0x0][0x17c], !P0 ;  /* 0x00005f000e007a0c */ /* 0x000fe20004781270 */
[----:B------:R-:W3:Y:S01]  /*bafc0*/  LDL.LU R21, [R1+0x1c0] ;  /* 0x0001c00001157983 */ /* 0x000ee20000300800 */
[----:B------:R-:W-:-:S03]  /*bafd0*/  LEA R4, P3, R13, R0, 0x1 ;  /* 0x000000000d047211 */ /* 0x000fc600078608ff */
[----:B------:R0:W-:Y:S01]  /*bafe0*/  @P6 STG.E.U16 [R8.64], R11 ;  /* 0x0000000b08006986 */ /* 0x0001e2000c101508 */
[----:B------:R-:W-:Y:S02]  /*baff0*/  LEA.HI.X.SX32 R5, R13, R2, 0x1, P3 ;  /* 0x000000020d057211 */ /* 0x000fe400018f0eff */
[C-C-:B------:R-:W-:Y:S01]  /*bb000*/  LOP3.LUT R13, R27.reuse, 0x6e, R28.reuse, 0xfe, !PT ;  /* 0x0000006e1b0d7812 */ /* 0x140fe200078efe1c */
[----:B------:R-:W3:Y:S01]  /*bb010*/  LDL.LU R23, [R1+0x90] ;  /* 0x0000900001177983 */ /* 0x000ee20000300800 */
[----:B0-----:R-:W-:Y:S02]  /*bb020*/  LOP3.LUT R9, R27, 0x6c, R28, 0xfe, !PT ;  /* 0x0000006c1b097812 */ /* 0x001fe400078efe1c */
[C---:B------:R-:W-:Y:S02]  /*bb030*/  LEA R8, P6, R16.reuse, R0, 0x1 ;  /* 0x0000000010087211 */ /* 0x040fe400078c08ff */
[C---:B------:R-:W-:Y:S01]  /*bb040*/  ISETP.LT.AND P3, PT, R9.reuse, c[0x0][0x17c], !P0 ;  /* 0x00005f0009007a0c */ /* 0x040fe20004761270 */
[----:B------:R-:W-:Y:S01]  /*bb050*/  IMAD R14, R9, c[0x0][0x198], RZ ;  /* 0x00006600090e7a24 */ /* 0x000fe200078e02ff */
[----:B------:R-:W-:Y:S01]  /*bb060*/  LEA.HI.X.SX32 R9, R16, R2, 0x1, P6 ;  /* 0x0000000210097211 */ /* 0x000fe200030f0eff */
[----:B----4-:R0:W-:Y:S01]  /*bb070*/  @P5 STG.E.U16 [R4.64], R25 ;  /* 0x0000001904005986 */ /* 0x0101e2000c101508 */
[C---:B------:R-:W-:Y:S01]  /*bb080*/  ISETP.LT.AND P6, PT, R13.reuse, c[0x0][0x17c], !P0 ;  /* 0x00005f000d007a0c */ /* 0x040fe200047c1270 */
[----:B------:R-:W-:Y:S01]  /*bb090*/  IMAD R16, R13, c[0x0][0x198], RZ ;  /* 0x000066000d107a24 */ /* 0x000fe200078e02ff */
[----:B------:R-:W-:-:S02]  /*bb0a0*/  PRMT R6, R24, 0x7632, R6 ;  /* 0x0000763218067816 */ /* 0x000fc40000000006 */
[----:B------:R-:W-:Y:S02]  /*bb0b0*/  PRMT R12, R11, 0x7632, R12 ;  /* 0x000076320b0c7816 */ /* 0x000fe4000000000c */
[----:B------:R-:W-:Y:S02]  /*bb0c0*/  PRMT R11, R25, 0x7632, R11 ;  /* 0x00007632190b7816 */ /* 0x000fe4000000000b */
[----:B------:R-:W-:Y:S02]  /*bb0d0*/  LOP3.LUT R17, R27, 0x82, R28, 0xfe, !PT ;  /* 0x000000821b117812 */ /* 0x000fe400078efe1c */
[C---:B0-----:R-:W-:Y:S02]  /*bb0e0*/  LEA R4, P5, R14.reuse, R0, 0x1 ;  /* 0x000000000e047211 */ /* 0x041fe400078a08ff */
[----:B------:R-:W-:Y:S02]  /*bb0f0*/  ISETP.LT.AND P2, PT, R17, c[0x0][0x17c], !P0 ;  /* 0x00005f0011007a0c */ /* 0x000fe40004741270 */
[----:B------:R-:W-:-:S02]  /*bb100*/  LEA.HI.X.SX32 R5, R14, R2, 0x1, P5 ;  /* 0x000000020e057211 */ /* 0x000fc400028f0eff */
[C-C-:B------:R-:W-:Y:S02]  /*bb110*/  LOP3.LUT R17, R27.reuse, 0x72, R28.reuse, 0xfe, !PT ;  /* 0x000000721b117812 */ /* 0x140fe400078efe1c */
[----:B--2---:R-:W-:Y:S01]  /*bb120*/  PRMT R13, R26, 0x7632, R13 ;  /* 0x000076321a0d7816 */ /* 0x004fe2000000000d */
[----:B------:R0:W-:Y:S04]  /*bb130*/  @P4 STG.E.U16 [R8.64], R26 ;  /* 0x0000001a08004986 */ /* 0x0001e8000c101508 */
[----:B0-----:R-:W2:Y:S04]  /*bb140*/  LDL.LU R26, [R1+0x1d0] ;  /* 0x0001d000011a7983 */ /* 0x001ea80000300800 */
[----:B------:R-:W4:Y:S04]  /*bb150*/  LDL.LU R24, [R1+0x1e0] ;  /* 0x0001e00001187983 */ /* 0x000f280000300800 */
[----:B------:R-:W4:Y:S04]  /*bb160*/  LDL.LU R25, [R1+0x1f0] ;  /* 0x0001f00001197983 */ /* 0x000f280000300800 */
[----:B------:R-:W4:Y:S01]  /*bb170*/  LDL.LU R22, [R1+0x60] ;  /* 0x0000600001167983 */ /* 0x000f220000300800 */
[----:B------:R-:W-:-:S02]  /*bb180*/  LOP3.LUT R9, R27, 0x70, R28, 0xfe, !PT ;  /* 0x000000701b097812 */ /* 0x000fc400078efe1c */
[C---:B------:R-:W-:Y:S02]  /*bb190*/  LEA R8, P4, R16.reuse, R0, 0x1 ;  /* 0x0000000010087211 */ /* 0x040fe400078808ff */
[C---:B------:R-:W-:Y:S01]  /*bb1a0*/  ISETP.LT.AND P5, PT, R9.reuse, c[0x0][0x17c], !P0 ;  /* 0x00005f0009007a0c */ /* 0x040fe200047a1270 */
[----:B------:R-:W-:Y:S01]  /*bb1b0*/  IMAD R14, R9, c[0x0][0x198], RZ ;  /* 0x00006600090e7a24 */ /* 0x000fe200078e02ff */
[----:B------:R-:W-:Y:S01]  /*bb1c0*/  LEA.HI.X.SX32 R9, R16, R2, 0x1, P4 ;  /* 0x0000000210097211 */ /* 0x000fe200020f0eff */
[----:B------:R0:W-:Y:S01]  /*bb1d0*/  @P3 STG.E.U16 [R4.64], R15 ;  /* 0x0000000f04003986 */ /* 0x0001e2000c101508 */
[C---:B------:R-:W-:Y:S01]  /*bb1e0*/  IMAD R16, R17.reuse, c[0x0][0x198], RZ ;  /* 0x0000660011107a24 */ /* 0x040fe200078e02ff */
[----:B------:R-:W-:Y:S02]  /*bb1f0*/  ISETP.LT.AND P3, PT, R17, c[0x0][0x17c], !P0 ;  /* 0x00005f0011007a0c */ /* 0x000fe40004761270 */
[----:B------:R1:W-:Y:S01]  /*bb200*/  @P6 STG.E.U16 [R8.64], R7 ;  /* 0x0000000708006986 */ /* 0x0003e2000c101508 */
[----:B------:R-:W-:-:S02]  /*bb210*/  LOP3.LUT R17, R27, 0x76, R28, 0xfe, !PT ;  /* 0x000000761b117812 */ /* 0x000fc400078efe1c */
[-C--:B0-----:R-:W-:Y:S02]  /*bb220*/  LEA R4, P4, R14, R0.reuse, 0x1 ;  /* 0x000000000e047211 */ /* 0x081fe400078808ff */
[----:B-1----:R-:W-:Y:S02]  /*bb230*/  LOP3.LUT R9, R27, 0x74, R28, 0xfe, !PT ;  /* 0x000000741b097812 */ /* 0x002fe400078efe1c */
[----:B------:R-:W-:Y:S02]  /*bb240*/  LEA R8, P6, R16, R0, 0x1 ;  /* 0x0000000010087211 */ /* 0x000fe400078c08ff */
[-C--:B------:R-:W-:Y:S01]  /*bb250*/  LEA.HI.X.SX32 R5, R14, R2.reuse, 0x1, P4 ;  /* 0x000000020e057211 */ /* 0x080fe200020f0eff */
[C---:B------:R-:W-:Y:S01]  /*bb260*/  IMAD R14, R9.reuse, c[0x0][0x198], RZ ;  /* 0x00006600090e7a24 */ /* 0x040fe200078e02ff */
[----:B------:R-:W-:Y:S02]  /*bb270*/  ISETP.LT.AND P4, PT, R9, c[0x0][0x17c], !P0 ;  /* 0x00005f0009007a0c */ /* 0x000fe40004781270 */
[----:B------:R-:W-:Y:S01]  /*bb280*/  LEA.HI.X.SX32 R9, R16, R2, 0x1, P6 ;  /* 0x0000000210097211 */ /* 0x000fe200030f0eff */
[----:B------:R0:W-:Y:S01]  /*bb290*/  @P5 STG.E.U16 [R4.64], R3 ;  /* 0x0000000304005986 */ /* 0x0001e2000c101508 */
[----:B------:R-:W-:-:S03]  /*bb2a0*/  ISETP.LT.AND P5, PT, R17, c[0x0][0x17c], !P0 ;  /* 0x00005f0011007a0c */ /* 0x000fc600047a1270 */
[----:B------:R1:W-:Y:S01]  /*bb2b0*/  @P3 STG.E.U16 [R8.64], R6 ;  /* 0x0000000608003986 */ /* 0x0003e2000c101508 */
[----:B0-----:R-:W-:Y:S01]  /*bb2c0*/  IMAD R3, R17, c[0x0][0x198], RZ ;  /* 0x0000660011037a24 */ /* 0x001fe200078e02ff */
[C---:B------:R-:W-:Y:S02]  /*bb2d0*/  LEA R4, P6, R14.reuse, R0, 0x1 ;  /* 0x000000000e047211 */ /* 0x040fe400078c08ff */
[--C-:B-1----:R-:W-:Y:S02]  /*bb2e0*/  LOP3.LUT R6, R27, 0x78, R28.reuse, 0xfe, !PT ;  /* 0x000000781b067812 */ /* 0x102fe400078efe1c */
[----:B------:R-:W-:Y:S02]  /*bb2f0*/  LEA.HI.X.SX32 R5, R14, R2, 0x1, P6 ;  /* 0x000000020e057211 */ /* 0x000fe400030f0eff */
[----:B------:R-:W-:Y:S02]  /*bb300*/  LEA R8, P3, R3, R0, 0x1 ;  /* 0x0000000003087211 */ /* 0x000fe400078608ff */
[----:B------:R-:W-:-:S02]  /*bb310*/  LOP3.LUT R14, R27, 0x7a, R28, 0xfe, !PT ;  /* 0x0000007a1b0e7812 */ /* 0x000fc400078efe1c */
[C---:B------:R-:W-:Y:S01]  /*bb320*/  ISETP.LT.AND P6, PT, R6.reuse, c[0x0][0x17c], !P0 ;  /* 0x00005f0006007a0c */ /* 0x040fe200047c1270 */
[----:B------:R-:W-:Y:S01]  /*bb330*/  IMAD R6, R6, c[0x0][0x198], RZ ;  /* 0x0000660006067a24 */ /* 0x000fe200078e02ff */
[----:B------:R-:W-:Y:S01]  /*bb340*/  LEA.HI.X.SX32 R9, R3, R2, 0x1, P3 ;  /* 0x0000000203097211 */ /* 0x000fe200018f0eff */
[----:B------:R0:W-:Y:S01]  /*bb350*/  @P4 STG.E.U16 [R4.64], R10 ;  /* 0x0000000a04004986 */ /* 0x0001e2000c101508 */
[C---:B------:R-:W-:Y:S01]  /*bb360*/  IMAD R3, R14.reuse, c[0x0][0x198], RZ ;  /* 0x000066000e037a24 */ /* 0x040fe200078e02ff */
[----:B------:R-:W-:Y:S02]  /*bb370*/  ISETP.LT.AND P3, PT, R14, c[0x0][0x17c], !P0 ;  /* 0x00005f000e007a0c */ /* 0x000fe40004761270 */
[----:B------:R1:W-:Y:S01]  /*bb380*/  @P5 STG.E.U16 [R8.64], R12 ;  /* 0x0000000c08005986 */ /* 0x0003e2000c101508 */
[----:B0-----:R-:W-:Y:S02]  /*bb390*/  LEA R4, P4, R6, R0, 0x1 ;  /* 0x0000000006047211 */ /* 0x001fe400078808ff */
[----:B------:R-:W-:-:S02]  /*bb3a0*/  LOP3.LUT R10, R27, 0x7c, R28, 0xfe, !PT ;  /* 0x0000007c1b0a7812 */ /* 0x000fc400078efe1c */
[C---:B-1----:R-:W-:Y:S02]  /*bb3b0*/  LEA R8, P5, R3.reuse, R0, 0x1 ;  /* 0x0000000003087211 */ /* 0x042fe400078a08ff */
[-C--:B------:R-:W-:Y:S02]  /*bb3c0*/  LEA.HI.X.SX32 R5, R6, R2.reuse, 0x1, P4 ;  /* 0x0000000206057211 */ /* 0x080fe400020f0eff */
[----:B------:R-:W-:Y:S01]  /*bb3d0*/  LEA.HI.X.SX32 R9, R3, R2, 0x1, P5 ;  /* 0x0000000203097211 */ /* 0x000fe200028f0eff */
[C---:B------:R-:W-:Y:S02]  /*bb3e0*/  IMAD R3, R10.reuse, c[0x0][0x198], RZ ;  /* 0x000066000a037a24 */ /* 0x040fe400078e02ff */
[----:B------:R0:W-:Y:S01]  /*bb3f0*/  @P6 STG.E.U16 [R4.64], R11 ;  /* 0x0000000b04006986 */ /* 0x0001e2000c101508 */
[----:B------:R-:W-:-:S03]  /*bb400*/  ISETP.LT.AND P4, PT, R10, c[0x0][0x17c], !P0 ;  /* 0x00005f000a007a0c */ /* 0x000fc60004781270 */
[----:B------:R1:W-:Y:S01]  /*bb410*/  @P3 STG.E.U16 [R8.64], R13 ;  /* 0x0000000d08003986 */ /* 0x0003e2000c101508 */
[--C-:B0-----:R-:W-:Y:S02]  /*bb420*/  LOP3.LUT R5, R27, 0x7e, R28.reuse, 0xfe, !PT ;  /* 0x0000007e1b057812 */ /* 0x101fe400078efe1c */
[----:B------:R-:W-:Y:S02]  /*bb430*/  LEA R4, P3, R3, R0, 0x1 ;  /* 0x0000000003047211 */ /* 0x000fe400078608ff */
[----:B-1----:R-:W-:Y:S01]  /*bb440*/  LOP3.LUT R8, R27, 0x80, R28, 0xfe, !PT ;  /* 0x000000801b087812 */ /* 0x002fe200078efe1c */
[C---:B------:R-:W-:Y:S01]  /*bb450*/  IMAD R9, R5.reuse, c[0x0][0x198], RZ ;  /* 0x0000660005097a24 */ /* 0x040fe200078e02ff */
[----:B------:R-:W-:Y:S02]  /*bb460*/  ISETP.LT.AND P5, PT, R5, c[0x0][0x17c], !P0 ;  /* 0x00005f0005007a0c */ /* 0x000fe400047a1270 */
[----:B------:R-:W-:Y:S01]  /*bb470*/  LEA.HI.X.SX32 R5, R3, R2, 0x1, P3 ;  /* 0x0000000203057211 */ /* 0x000fe200018f0eff */
[----:B------:R-:W-:Y:S01]  /*bb480*/  IMAD R3, R8, c[0x0][0x198], RZ ;  /* 0x0000660008037a24 */ /* 0x000fe200078e02ff */
[----:B------:R-:W-:-:S02]  /*bb490*/  PRMT R6, R15, 0x7632, R6 ;  /* 0x000076320f067816 */ /* 0x000fc40000000006 */
[----:B------:R-:W-:Y:S02]  /*bb4a0*/  ISETP.LT.AND P3, PT, R8, c[0x0][0x17c], !P0 ;  /* 0x00005f0008007a0c */ /* 0x000fe40004761270 */
[C---:B------:R-:W-:Y:S01]  /*bb4b0*/  LEA R8, P6, R9.reuse, R0, 0x1 ;  /* 0x0000000009087211 */ /* 0x040fe200078c08ff */
[----:B------:R0:W-:Y:S01]  /*bb4c0*/  @P4 STG.E.U16 [R4.64], R6 ;  /* 0x0000000604004986 */ /* 0x0001e2000c101508 */
[----:B------:R-:W-:Y:S02]  /*bb4d0*/  IMAD.MOV.U32 R18, RZ, RZ, c[0x0][0x198] ;  /* 0x00006600ff127624 */ /* 0x000fe400078e00ff */
[----:B------:R-:W-:Y:S02]  /*bb4e0*/  LEA.HI.X.SX32 R9, R9, R2, 0x1, P6 ;  /* 0x0000000209097211 */ /* 0x000fe400030f0eff */
[----:B0-----:R-:W-:Y:S02]  /*bb4f0*/  LEA R4, P6, R3, R0, 0x1 ;  /* 0x0000000003047211 */ /* 0x001fe400078c08ff */
[----:B------:R-:W-:Y:S01]  /*bb500*/  PRMT R6, R7, 0x7632, R6 ;  /* 0x0000763207067816 */ /* 0x000fe20000000006 */
[----:B------:R-:W-:Y:S01]  /*bb510*/  IMAD R7, R18, 0x2, R3 ;  /* 0x0000000212077824 */ /* 0x000fe200078e0203 */
[----:B------:R-:W-:-:S03]  /*bb520*/  LEA.HI.X.SX32 R5, R3, R2, 0x1, P6 ;  /* 0x0000000203057211 */ /* 0x000fc600030f0eff */
[----:B------:R0:W-:Y:S01]  /*bb530*/  @P5 STG.E.U16 [R8.64], R6 ;  /* 0x0000000608005986 */ /* 0x0001e2000c101508 */
[----:B------:R-:W-:-:S03]  /*bb540*/  LOP3.LUT R3, R27, 0x8a, R28, 0xfe, !PT ;  /* 0x0000008a1b037812 */ /* 0x000fc600078efe1c */
[----:B---3--:R1:W-:Y:S01]  /*bb550*/  @P3 STG.E.U16 [R4.64], R19 ;  /* 0x0000001304003986 */ /* 0x0083e2000c101508 */
[----:B------:R-:W-:Y:S02]  /*bb560*/  LOP3.LUT R10, R27, 0x86, R28, 0xfe, !PT ;  /* 0x000000861b0a7812 */ /* 0x000fe400078efe1c */
[----:B------:R-:W-:Y:S02]  /*bb570*/  ISETP.LT.AND P3, PT, R3, c[0x0][0x17c], !P0 ;  /* 0x00005f0003007a0c */ /* 0x000fe40004761270 */
[----:B0-----:R-:W-:Y:S01]  /*bb580*/  LEA R6, P6, R7, R0, 0x1 ;  /* 0x0000000007067211 */ /* 0x001fe200078c08ff */
[----:B-1----:R-:W-:-:S03]  /*bb590*/  IMAD R5, R18, 0x2, R7 ;  /* 0x0000000212057824 */ /* 0x002fc600078e0207 */
[----:B------:R-:W-:Y:S02]  /*bb5a0*/  LEA.HI.X.SX32 R7, R7, R2, 0x1, P6 ;  /* 0x0000000207077211 */ /* 0x000fe400030f0eff */
[--C-:B------:R-:W-:Y:S01]  /*bb5b0*/  LOP3.LUT R8, R27, 0x8c, R28.reuse, 0xfe, !PT ;  /* 0x0000008c1b087812 */ /* 0x100fe200078efe1c */
[----:B------:R-:W-:Y:S01]  /*bb5c0*/  IMAD R3, R18, 0x2, R5 ;  /* 0x0000000212037824 */ /* 0x000fe200078e0205 */
[----:B------:R-:W-:Y:S02]  /*bb5d0*/  LEA R4, P6, R5, R0, 0x1 ;  /* 0x0000000005047211 */ /* 0x000fe400078c08ff */
[----:B------:R-:W-:Y:S01]  /*bb5e0*/  ISETP.LT.AND P4, PT, R10, c[0x0][0x17c], !P0 ;  /* 0x00005f000a007a0c */ /* 0x000fe20004781270 */
[----:B-----5:R0:W-:Y:S01]  /*bb5f0*/  @P2 STG.E.U16 [R6.64], R20 ;  /* 0x0000001406002986 */ /* 0x0201e2000c101508 */
[----:B------:R-:W-:Y:S02]  /*bb600*/  LOP3.LUT R10, R27, 0x88, R28, 0xfe, !PT ;  /* 0x000000881b0a7812 */ /* 0x000fe400078efe1c */
[----:B------:R-:W-:Y:S01]  /*bb610*/  LEA.HI.X.SX32 R5, R5, R2, 0x1, P6 ;  /* 0x0000000205057211 */ /* 0x000fe200030f0eff */
[----:B------:R-:W-:Y:S01]  /*bb620*/  IMAD R9, R18, 0x2, R3 ;  /* 0x0000000212097824 */ /* 0x000fe200078e0203 */
[----:B------:R-:W-:-:S02]  /*bb630*/  ISETP.LT.AND P2, PT, R8, c[0x0][0x17c], !P0 ;  /* 0x00005f0008007a0c */ /* 0x000fc40004741270 */
[----:B------:R-:W-:Y:S02]  /*bb640*/  LOP3.LUT R8, R27, 0x8e, R28, 0xfe, !PT ;  /* 0x0000008e1b087812 */ /* 0x000fe400078efe1c */
[----:B------:R-:W-:Y:S02]  /*bb650*/  ISETP.LT.AND P5, PT, R10, c[0x0][0x17c], !P0 ;  /* 0x00005f000a007a0c */ /* 0x000fe400047a1270 */
[C---:B0-----:R-:W-:Y:S01]  /*bb660*/  LEA R6, P6, R3.reuse, R0, 0x1 ;  /* 0x0000000003067211 */ /* 0x041fe200078c08ff */
[----:B------:R0:W-:Y:S01]  /*bb670*/  @P1 STG.E.U16 [R4.64], R21 ;  /* 0x0000001504001986 */ /* 0x0001e2000c101508 */
[----:B------:R-:W-:Y:S02]  /*bb680*/  ISETP.LT.AND P1, PT, R8, c[0x0][0x17c], !P0 ;  /* 0x00005f0008007a0c */ /* 0x000fe40004721270 */
[----:B------:R-:W-:Y:S01]  /*bb690*/  LEA.HI.X.SX32 R7, R3, R2, 0x1, P6 ;  /* 0x0000000203077211 */ /* 0x000fe200030f0eff */
[----:B------:R-:W-:Y:S01]  /*bb6a0*/  IMAD R3, R18, 0x2, R9 ;  /* 0x0000000212037824 */ /* 0x000fe200078e0209 */
[----:B------:R-:W-:-:S03]  /*bb6b0*/  LEA R8, P6, R9, R0, 0x1 ;  /* 0x0000000009087211 */ /* 0x000fc600078c08ff */
[----:B------:R1:W-:Y:S01]  /*bb6c0*/  @P4 STG.E.U16 [R6.64], R23 ;  /* 0x0000001706004986 */ /* 0x0003e2000c101508 */
[----:B------:R-:W-:Y:S02]  /*bb6d0*/  LEA.HI.X.SX32 R9, R9, R2, 0x1, P6 ;  /* 0x0000000209097211 */ /* 0x000fe400030f0eff */
[----:B0-----:R-:W-:Y:S01]  /*bb6e0*/  LOP3.LUT R4, R27, 0x90, R28, 0xfe, !PT ;  /* 0x000000901b047812 */ /* 0x001fe200078efe1c */
[----:B------:R-:W-:-:S03]  /*bb6f0*/  IMAD R5, R18, 0x2, R3 ;  /* 0x0000000212057824 */ /* 0x000fc600078e0203 */
[----:B------:R-:W-:Y:S02]  /*bb700*/  ISETP.LT.AND P4, PT, R4, c[0x0][0x17c], !P0 ;  /* 0x00005f0004007a0c */ /* 0x000fe40004781270 */
[----:B------:R-:W-:Y:S02]  /*bb710*/  LOP3.LUT R4, R27, 0x92, R28, 0xfe, !PT ;  /* 0x000000921b047812 */ /* 0x000fe400078efe1c */
[----:B-1----:R-:W-:-:S04]  /*bb720*/  LEA R6, P6, R3, R0, 0x1 ;  /* 0x0000000003067211 */ /* 0x002fc800078c08ff */
[----:B------:R-:W-:Y:S02]  /*bb730*/  LEA.HI.X.SX32 R7, R3, R2, 0x1, P6 ;  /* 0x0000000203077211 */ /* 0x000fe400030f0eff */
[--C-:B------:R-:W-:Y:S01]  /*bb740*/  LOP3.LUT R3, R27, 0x94, R28.reuse, 0xfe, !PT ;  /* 0x000000941b037812 */ /* 0x100fe200078efe1c */
[----:B--2---:R0:W-:Y:S01]  /*bb750*/  @P5 STG.E.U16 [R8.64], R26 ;  /* 0x0000001a08005986 */ /* 0x0041e2000c101508 */
[----:B------:R-:W-:Y:S02]  /*bb760*/  ISETP.LT.AND P5, PT, R4, c[0x0][0x17c], !P0 ;  /* 0x00005f0004007a0c */ /* 0x000fe400047a1270 */
[----:B------:R-:W-:Y:S01]  /*bb770*/  LEA R4, P6, R5, R0, 0x1 ;  /* 0x0000000005047211 */ /* 0x000fe200078c08ff */
[----:B----4-:R1:W-:Y:S01]  /*bb780*/  @P3 STG.E.U16 [R6.64], R24 ;  /* 0x0000001806003986 */ /* 0x0103e2000c101508 */
[----:B------:R-:W-:Y:S02]  /*bb790*/  ISETP.LT.AND P3, PT, R3, c[0x0][0x17c], !P0 ;  /* 0x00005f0003007a0c */ /* 0x000fe40004761270 */
[----:B------:R-:W-:Y:S01]  /*bb7a0*/  LOP3.LUT R3, R27, 0x96, R28, 0xfe, !PT ;  /* 0x000000961b037812 */ /* 0x000fe200078efe1c */
[----:B0-----:R-:W-:Y:S01]  /*bb7b0*/  IMAD R8, R18, 0x2, R5 ;  /* 0x0000000212087824 */ /* 0x001fe200078e0205 */
[----:B------:R-:W-:-:S04]  /*bb7c0*/  LEA.HI.X.SX32 R5, R5, R2, 0x1, P6 ;  /* 0x0000000205057211 */ /* 0x000fc800030f0eff */
[----:B-1----:R-:W-:Y:S01]  /*bb7d0*/  LEA R6, P6, R8, R0, 0x1 ;  /* 0x0000000008067211 */ /* 0x002fe200078c08ff */
[----:B------:R-:W-:Y:S01]  /*bb7e0*/  @P2 STG.E.U16 [R4.64], R25 ;  /* 0x0000001904002986 */ /* 0x000fe2000c101508 */
[----:B------:R-:W-:Y:S01]  /*bb7f0*/  ISETP.LT.AND P2, PT, R3, c[0x0][0x17c], !P0 ;  /* 0x00005f0003007a0c */ /* 0x000fe20004741270 */
[----:B------:R-:W-:Y:S01]  /*bb800*/  IMAD R3, R18, 0x2, R8 ;  /* 0x0000000212037824 */ /* 0x000fe200078e0208 */
[----:B------:R-:W-:-:S05]  /*bb810*/  LEA.HI.X.SX32 R7, R8, R2, 0x1, P6 ;  /* 0x0000000208077211 */ /* 0x000fca00030f0eff */
[----:B------:R0:W-:Y:S01]  /*bb820*/  @P1 STG.E.U16 [R6.64], R22 ;  /* 0x0000001606001986 */ /* 0x0001e2000c101508 */
[----:B------:R-:W-:Y:S02]  /*bb830*/  PRMT R9, R19, 0x7632, R9 ;  /* 0x0000763213097816 */ /* 0x000fe40000000009 */
[----:B0-----:R-:W-:-:S04]  /*bb840*/  LEA R6, P6, R3, R0, 0x1 ;  /* 0x0000000003067211 */ /* 0x001fc800078c08ff */
[----:B------:R-:W-:-:S05]  /*bb850*/  LEA.HI.X.SX32 R7, R3, R2, 0x1, P6 ;  /* 0x0000000203077211 */ /* 0x000fca00030f0eff */
[----:B------:R0:W-:Y:S02]  /*bb860*/  @P4 STG.E.U16 [R6.64], R9 ;  /* 0x0000000906004986 */ /* 0x0001e4000c101508 */
[----:B0-----:R-:W-:Y:S02]  /*bb870*/  PRMT R9, R26, 0x7632, R9 ;  /* 0x000076321a097816 */ /* 0x001fe40000000009 */
[----:B------:R-:W2:Y:S01]  /*bb880*/  LDL R26, [R1+0x74] ;  /* 0x00007400011a7983 */ /* 0x000ea20000100800 */
[----:B------:R-:W-:Y:S01]  /*bb890*/  LOP3.LUT R4, R27, 0x98, R28, 0xfe, !PT ;  /* 0x000000981b047812 */ /* 0x000fe200078efe1c */
[----:B------:R-:W-:-:S03]  /*bb8a0*/  IMAD R5, R18, 0x2, R3 ;  /* 0x0000000212057824 */ /* 0x000fc600078e0203 */
[----:B------:R-:W-:Y:S02]  /*bb8b0*/  ISETP.LT.AND P1, PT, R4, c[0x0][0x17c], !P0 ;  /* 0x00005f0004007a0c */ /* 0x000fe40004721270 */
[C---:B------:R-:W-:Y:S01]  /*bb8c0*/  LEA R4, P6, R5.reuse, R0, 0x1 ;  /* 0x0000000005047211 */ /* 0x040fe200078c08ff */
[----:B------:R-:W-:Y:S01]  /*bb8d0*/  IMAD R8, R18, 0x2, R5 ;  /* 0x0000000212087824 */ /* 0x000fe200078e0205 */
[----:B------:R-:W-:Y:S02]  /*bb8e0*/  PRMT R3, R20, 0x7632, R3 ;  /* 0x0000763214037816 */ /* 0x000fe40000000003 */
[----:B------:R-:W-:Y:S02]  /*bb8f0*/  LEA.HI.X.SX32 R5, R5, R2, 0x1, P6 ;  /* 0x0000000205057211 */ /* 0x000fe400030f0eff */
[----:B------:R-:W-:-:S03]  /*bb900*/  LEA R6, P6, R8, R0, 0x1 ;  /* 0x0000000008067211 */ /* 0x000fc600078c08ff */
[----:B------:R0:W-:Y:S01]  /*bb910*/  @P5 STG.E.U16 [R4.64], R3 ;  /* 0x0000000304005986 */ /* 0x0001e2000c101508 */
[----:B------:R-:W-:Y:S02]  /*bb920*/  LEA.HI.X.SX32 R7, R8, R2, 0x1, P6 ;  /* 0x0000000208077211 */ /* 0x000fe400030f0eff */
[----:B0-----:R-:W-:Y:S01]  /*bb930*/  LOP3.LUT R4, R27, 0x9c, R28, 0xfe, !PT ;  /* 0x0000009c1b047812 */ /* 0x001fe200078efe1c */
[----:B------:R-:W-:Y:S01]  /*bb940*/  IMAD R3, R18, 0x2, R8 ;  /* 0x0000000212037824 */ /* 0x000fe200078e0208 */
[----:B------:R-:W-:Y:S02]  /*bb950*/  PRMT R5, R21, 0x7632, R5 ;  /* 0x0000763215057816 */ /* 0x000fe40000000005 */
[----:B------:R-:W-:Y:S02]  /*bb960*/  ISETP.LT.AND P5, PT, R4, c[0x0][0x17c], !P0 ;  /* 0x00005f0004007a0c */ /* 0x000fe400047a1270 */
[----:B------:R-:W-:Y:S01]  /*bb970*/  LEA R4, P6, R3, R0, 0x1 ;  /* 0x0000000003047211 */ /* 0x000fe200078c08ff */
[----:B------:R0:W-:Y:S01]  /*bb980*/  @P3 STG.E.U16 [R6.64], R5 ;  /* 0x0000000506003986 */ /* 0x0001e2000c101508 */
[----:B------:R-:W-:-:S02]  /*bb990*/  LOP3.LUT R10, R27, 0x9a, R28, 0xfe, !PT ;  /* 0x0000009a1b0a7812 */ /* 0x000fc400078efe1c */
[----:B------:R-:W-:Y:S02]  /*bb9a0*/  LOP3.LUT R8, R27, 0x9e, R28, 0xfe, !PT ;  /* 0x0000009e1b087812 */ /* 0x000fe400078efe1c */
[----:B------:R-:W-:Y:S02]  /*bb9b0*/  ISETP.LT.AND P4, PT, R10, c[0x0][0x17c], !P0 ;  /* 0x00005f000a007a0c */ /* 0x000fe40004781270 */
[----:B0-----:R-:W-:Y:S01]  /*bb9c0*/  LEA.HI.X.SX32 R5, R3, R2, 0x1, P6 ;  /* 0x0000000203057211 */ /* 0x001fe200030f0eff */
[----:B------:R-:W-:Y:S01]  /*bb9d0*/  IMAD R3, R18, 0x2, R3 ;  /* 0x0000000212037824 */ /* 0x000fe200078e0203 */
[----:B------:R-:W-:Y:S02]  /*bb9e0*/  PRMT R6, R23, 0x7632, R6 ;  /* 0x0000763217067816 */ /* 0x000fe40000000006 */
[----:B------:R-:W-:Y:S01]  /*bb9f0*/  LOP3.LUT R7, R27, 0xa0, R28, 0xfe, !PT ;  /* 0x000000a01b077812 */ /* 0x000fe200078efe1c */
[----:B------:R-:W3:Y:S04]  /*bba00*/  LDL R23, [R1+0x84] ;  /* 0x0000840001177983 */ /* 0x000ee80000100800 */
[----:B------:R0:W-:Y:S01]  /*bba10*/  @P2 STG.E.U16 [R4.64], R6 ;  /* 0x0000000604002986 */ /* 0x0001e2000c101508 */
[----:B------:R-:W-:-:S02]  /*bba20*/  ISETP.LT.AND P2, PT, R7, c[0x0][0x17c], !P0 ;  /* 0x00005f0007007a0c */ /* 0x000fc40004741270 */
[----:B------:R-:W-:Y:S02]  /*bba30*/  ISETP.LT.AND P3, PT, R8, c[0x0][0x17c], !P0 ;  /* 0x00005f0008007a0c */ /* 0x000fe40004761270 */
[----:B0-----:R-:W-:Y:S01]  /*bba40*/  LEA R6, P6, R3, R0, 0x1 ;  /* 0x0000000003067211 */ /* 0x001fe200078c08ff */
[----:B------:R-:W-:-:S03]  /*bba50*/  IMAD R5, R18, 0x2, R3 ;  /* 0x0000000212057824 */ /* 0x000fc600078e0203 */
[----:B------:R-:W-:Y:S02]  /*bba60*/  LEA.HI.X.SX32 R7, R3, R2, 0x1, P6 ;  /* 0x0000000203077211 */ /* 0x000fe400030f0eff */
[C---:B------:R-:W-:Y:S01]  /*bba70*/  LEA R4, P6, R5.reuse, R0, 0x1 ;  /* 0x0000000005047211 */ /* 0x040fe200078c08ff */
[----:B------:R-:W-:Y:S01]  /*bba80*/  IMAD R8, R18, 0x2, R5 ;  /* 0x0000000212087824 */ /* 0x000fe200078e0205 */
[----:B------:R-:W-:Y:S02]  /*bba90*/  PRMT R3, R24, 0x7632, R3 ;  /* 0x0000763218037816 */ /* 0x000fe40000000003 */
[----:B------:R-:W-:Y:S01]  /*bbaa0*/  LEA.HI.X.SX32 R5, R5, R2, 0x1, P6 ;  /* 0x0000000205057211 */ /* 0x000fe200030f0eff */
[----:B------:R0:W-:Y:S04]  /*bbab0*/  @P1 STG.E.U16 [R6.64], R9 ;  /* 0x0000000906001986 */ /* 0x0001e8000c101508 */
[----:B------:R1:W-:Y:S01]  /*bbac0*/  @P4 STG.E.U16 [R4.64], R3 ;  /* 0x0000000304004986 */ /* 0x0003e2000c101508 */
[----:B------:R-:W-:-:S03]  /*bbad0*/  LOP3.LUT R10, R27, 0xa2, R28, 0xfe, !PT ;  /* 0x000000a21b0a7812 */ /* 0x000fc600078efe1c */
[----:B------:R-:W4:Y:S01]  /*bbae0*/  LDL R24, [R1+0x1c4] ;  /* 0x0001c40001187983 */ /* 0x000f220000100800 */
[----:B0-----:R-:W-:Y:S02]  /*bbaf0*/  LEA R6, P6, R8, R0, 0x1 ;  /* 0x0000000008067211 */ /* 0x001fe400078c08ff */
[----:B-1----:R-:W-:Y:S01]  /*bbb00*/  LOP3.LUT R3, R27, 0xa4, R28, 0xfe, !PT ;  /* 0x000000a41b037812 */ /* 0x002fe200078efe1c */
[----:B------:R-:W-:Y:S01]  /*bbb10*/  IMAD R4, R18, 0x2, R8 ;  /* 0x0000000212047824 */ /* 0x000fe200078e0208 */
[----:B------:R-:W-:Y:S02]  /*bbb20*/  LEA.HI.X.SX32 R7, R8, R2, 0x1, P6 ;  /* 0x0000000208077211 */ /* 0x000fe400030f0eff */
[----:B------:R-:W-:Y:S02]  /*bbb30*/  PRMT R5, R25, 0x7632, R5 ;  /* 0x0000763219057816 */ /* 0x000fe40000000005 */
[----:B------:R-:W-:Y:S01]  /*bbb40*/  ISETP.LT.AND P4, PT, R3, c[0x0][0x17c], !P0 ;  /* 0x00005f0003007a0c */ /* 0x000fe20004781270 */
[----:B------:R-:W-:Y:S01]  /*bbb50*/  IMAD R3, R18, 0x2, R4 ;  /* 0x0000000212037824 */ /* 0x000fe200078e0204 */
[C---:B------:R-:W-:Y:S01]  /*bbb60*/  LEA R8, P6, R4.reuse, R0, 0x1 ;  /* 0x0000000004087211 */ /* 0x040fe200078c08ff */
[----:B------:R0:W-:Y:S03]  /*bbb70*/  @P5 STG.E.U16 [R6.64], R5 ;  /* 0x0000000506005986 */ /* 0x0001e6000c101508 */
[----:B------:R-:W-:Y:S01]  /*bbb80*/  LEA.HI.X.SX32 R9, R4, R2, 0x1, P6 ;  /* 0x0000000204097211 */ /* 0x000fe200030f0eff */
[----:B------:R-:W5:Y:S01]  /*bbb90*/  LDL R25, [R1+0x1d4] ;  /* 0x0001d40001197983 */ /* 0x000f620000100800 */
[----:B------:R-:W-:-:S02]  /*bbba0*/  LEA R4, P6, R3, R0, 0x1 ;  /* 0x0000000003047211 */ /* 0x000fc400078c08ff */
[----:B0-----:R-:W-:Y:S01]  /*bbbb0*/  LOP3.LUT R5, R27, 0xa6, R28, 0xfe, !PT ;  /* 0x000000a61b057812 */ /* 0x001fe200078efe1c */
[----:B------:R-:W-:Y:S01]  /*bbbc0*/  IMAD R7, R18, 0x2, R3 ;  /* 0x0000000212077824 */ /* 0x000fe200078e0203 */
[----:B------:R-:W-:Y:S02]  /*bbbd0*/  PRMT R6, R22, 0x7632, R6 ;  /* 0x0000763216067816 */ /* 0x000fe40000000006 */
[----:B------:R-:W-:Y:S02]  /*bbbe0*/  ISETP.LT.AND P5, PT, R5, c[0x0][0x17c], !P0 ;  /* 0x00005f0005007a0c */ /* 0x000fe400047a1270 */
[----:B------:R-:W-:Y:S01]  /*bbbf0*/  LEA.HI.X.SX32 R5, R3, R2, 0x1, P6 ;  /* 0x0000000203057211 */ /* 0x000fe200030f0eff */
[----:B------:R-:W-:Y:S01]  /*bbc00*/  IMAD R3, R18, 0x2, R7 ;  /* 0x0000000212037824 */ /* 0x000fe200078e0207 */
[----:B------:R0:W-:Y:S01]  /*bbc10*/  @P3 STG.E.U16 [R8.64], R6 ;  /* 0x0000000608003986 */ /* 0x0001e2000c101508 */
[----:B------:R-:W-:Y:S02]  /*bbc20*/  ISETP.LT.AND P1, PT, R10, c[0x0][0x17c], !P0 ;  /* 0x00005f000a007a0c */ /* 0x000fe40004721270 */
[----:B0-----:R-:W-:-:S04]  /*bbc30*/  LEA R6, P3, R7, R0, 0x1 ;  /* 0x0000000007067211 */ /* 0x001fc800078608ff */
[----:B------:R-:W-:Y:S02]  /*bbc40*/  LEA.HI.X.SX32 R7, R7, R2, 0x1, P3 ;  /* 0x0000000207077211 */ /* 0x000fe400018f0eff */
[----:B------:R-:W-:-:S04]  /*bbc50*/  LEA R8, P3, R3, R0, 0x1 ;  /* 0x0000000003087211 */ /* 0x000fc800078608ff */
[----:B------:R-:W-:Y:S01]  /*bbc60*/  LEA.HI.X.SX32 R9, R3, R2, 0x1, P3 ;  /* 0x0000000203097211 */ /* 0x000fe200018f0eff */
[----:B--2---:R0:W-:Y:S02]  /*bbc70*/  @P2 STG.E.U16 [R4.64], R26 ;  /* 0x0000001a04002986 */ /* 0x0041e4000c101508 */
[C---:B0-----:R-:W-:Y:S01]  /*bbc80*/  IMAD R4, R18.reuse, 0x2, R3 ;  /* 0x0000000212047824 */ /* 0x041fe200078e0203 */
[----:B------:R-:W-:Y:S02]  /*bbc90*/  LOP3.LUT R5, R27, 0xa8, R28, 0xfe, !PT ;  /* 0x000000a81b057812 */ /* 0x000fe400078efe1c */
[----:B------:R-:W2:Y:S01]  /*bbca0*/  LDL.LU R27, [R1+0x34fc] ;  /* 0x0034fc00011b7983 */ /* 0x000ea20000300800 */
[----:B------:R-:W-:Y:S01]  /*bbcb0*/  IMAD R26, R18, 0x2, R4 ;  /* 0x00000002121a7824 */ /* 0x000fe200078e0204 */
[C---:B------:R-:W-:Y:S02]  /*bbcc0*/  LEA R10, P6, R4.reuse, R0, 0x1 ;  /* 0x00000000040a7211 */ /* 0x040fe400078c08ff */
[----:B------:R0:W-:Y:S02]  /*bbcd0*/  STL [R1+0x34f4], R0 ;  /* 0x0034f40001007387 */ /* 0x0001e40000100800 */
[----:B------:R-:W-:-:S02]  /*bbce0*/  LEA.HI.X.SX32 R11, R4, R2, 0x1, P6 ;  /* 0x00000002040b7211 */ /* 0x000fc400030f0eff */
[----:B------:R-:W-:Y:S02]  /*bbcf0*/  LEA R4, P3, R26, R0, 0x1 ;  /* 0x000000001a047211 */ /* 0x000fe400078608ff */
[----:B0-----:R-:W5:Y:S01]  /*bbd00*/  LDL.LU R0, [R1+0x5c0] ;  /* 0x0005c00001007983 */ /* 0x001f620000300800 */
[----:B------:R-:W-:-:S03]  /*bbd10*/  ISETP.LT.AND P2, PT, R5, c[0x0][0x17c], !P0 ;  /* 0x00005f0005007a0c */ /* 0x000fc60004741270 */
[----:B------:R-:W-:Y:S01]  /*bbd20*/  STL [R1+0x34f8], R2 ;  /* 0x0034f80201007387 */ /* 0x000fe20000100800 */
[----:B------:R-:W-:-:S03]  /*bbd30*/  LEA.HI.X.SX32 R5, R26, R2, 0x1, P3 ;  /* 0x000000021a057211 */ /* 0x000fc600018f0eff */
[----:B---3--:R5:W-:Y:S04]  /*bbd40*/  @P1 STG.E.U16 [R6.64], R23 ;  /* 0x0000001706001986 */ /* 0x008be8000c101508 */
[----:B----4-:R-:W-:Y:S04]  /*bbd50*/  @P4 STG.E.U16 [R8.64], R24 ;  /* 0x0000001808004986 */ /* 0x010fe8000c101508 */
[----:B--2---:R0:W-:Y:S01]  /*bbd60*/  @P5 STG.E.U16 [R10.64], R27 ;  /* 0x0000001b0a005986 */ /* 0x0041e2000c101508 */
[C-C-:B-----5:R-:W-:Y:S02]  /*bbd70*/  LOP3.LUT R23, R0.reuse, 0xb8, R28.reuse, 0xfe, !PT ;  /* 0x000000b800177812 */ /* 0x160fe400078efe1c */
[----:B------:R-:W-:-:S03]  /*bbd80*/  LOP3.LUT R19, R0, 0xbc, R28, 0xfe, !PT ;  /* 0x000000bc00137812 */ /* 0x000fc600078efe1c */
[----:B------:R-:W-:Y:S04]  /*bbd90*/  STL [R1+0x34f0], R23 ;  /* 0x0034f01701007387 */ /* 0x000fe80000100800 */
[----:B------:R1:W-:Y:S01]  /*bbda0*/  STL [R1+0x34ec], R19 ;  /* 0x0034ec1301007387 */ /* 0x0003e20000100800 */
[----:B0-----:R-:W-:Y:S02]  /*bbdb0*/  LOP3.LUT R27, R0, 0xaa, R28, 0xfe, !PT ;  /* 0x000000aa001b7812 */ /* 0x001fe400078efe1c */
[----:B-1----:R-:W-:-:S04]  /*bbdc0*/  SHF.R.U32.HI R19, RZ, 0x5, R29 ;  /* 0x00000005ff137819 */ /* 0x002fc8000001161d */
[----:B------:R-:W-:Y:S01]  /*bbdd0*/  SGXT.U32 R19, R19, 0x1 ;  /* 0x000000011313781a */ /* 0x000fe20000000000 */
[----:B------:R0:W-:Y:S01]  /*bbde0*/  @P2 STG.E.U16 [R4.64], R25 ;  /* 0x0000001904002986 */ /* 0x0001e2000c101508 */
[C-C-:B------:R-:W-:Y:S02]  /*bbdf0*/  LOP3.LUT R14, R0.reuse, 0xac, R28.reuse, 0xfe, !PT ;  /* 0x000000ac000e7812 */ /* 0x140fe400078efe1c */
[C---:B------:R-:W-:Y:S02]  /*bbe00*/  LOP3.LUT R23, R0.reuse, 0xdc, R19, 0xfe, !PT ;  /* 0x000000dc00177812 */ /* 0x040fe400078efe13 */
[C-C-:B------:R-:W-:Y:S02]  /*bbe10*/  LOP3.LUT R15, R0.reuse, 0xae, R28.reuse, 0xfe, !PT ;  /* 0x000000ae000f7812 */ /* 0x140fe400078efe1c */
[C-C-:B------:R-:W-:Y:S02]  /*bbe20*/  LOP3.LUT R16, R0.reuse, 0xb0, R28.reuse, 0xfe, !PT ;  /* 0x000000b000107812 */ /* 0x140fe400078efe1c */
[----:B------:R-:W-:-:S02]  /*bbe30*/  LOP3.LUT R17, R0, 0xb2, R28, 0xfe, !PT ;  /* 0x000000b200117812 */ /* 0x000fc400078efe1c */
[C-C-:B------:R-:W-:Y:S02]  /*bbe40*/  LOP3.LUT R24, R0.reuse, 0xb4, R28.reuse, 0xfe, !PT ;  /* 0x000000b400187812 */ /* 0x140fe400078efe1c */
[C-C-:B0-----:R-:W-:Y:S02]  /*bbe50*/  LOP3.LUT R25, R0.reuse, 0xb6, R28.reuse, 0xfe, !PT ;  /* 0x000000b600197812 */ /* 0x141fe400078efe1c */
[C---:B------:R-:W-:Y:S02]  /*bbe60*/  LOP3.LUT R21, R0.reuse, 0xba, R28, 0xfe, !PT ;  /* 0x000000ba00157812 */ /* 0x040fe400078efe1c */
[C-C-:B------:R-:W-:Y:S02]  /*bbe70*/  LOP3.LUT R2, R0.reuse, 0xde, R19.reuse, 0xfe, !PT ;  /* 0x000000de00027812 */ /* 0x140fe400078efe13 */
[C-C-:B------:R-:W-:Y:S01]  /*bbe80*/  LOP3.LUT R28, R0.reuse, 0xe0, R19.reuse, 0xfe, !PT ;  /* 0x000000e0001c7812 */ /* 0x140fe200078efe13 */
[----:B------:R0:W-:Y:S04]  /*bbe90*/  STL [R1], R23 ;  /* 0x0000001701007387 */ /* 0x0001e80000100800 */
[----:B------:R1:W-:Y:S04]  /*bbea0*/  STL [R1+0x4], R2 ;  /* 0x0000040201007387 */ /* 0x0003e80000100800 */
[----:B------:R2:W-:Y:S01]  /*bbeb0*/  STL [R1+0x8], R28 ;  /* 0x0000081c01007387 */ /* 0x0005e20000100800 */
[----:B0-----:R-:W-:-:S02]  /*bbec0*/  LOP3.LUT R23, R0, 0xe2, R19, 0xfe, !PT ;  /* 0x000000e200177812 */ /* 0x001fc400078efe13 */
[----:B-1----:R-:W-:-:S03]  /*bbed0*/  LOP3.LUT R2, R0, 0xe4, R19, 0xfe, !PT ;  /* 0x000000e400027812 */ /* 0x002fc600078efe13 */
[----:B------:R0:W-:Y:S01]  /*bbee0*/  STL [R1+0xc], R23 ;  /* 0x00000c1701007387 */ /* 0x0001e20000100800 */
[----:B--2---:R-:W-:-:S03]  /*bbef0*/  LOP3.LUT R28, R0, 0xe6, R19, 0xfe, !PT ;  /* 0x000000e6001c7812 */ /* 0x004fc600078efe13 */
[----:B------:R1:W-:Y:S04]  /*bbf00*/  STL [R1+0x10], R2 ;  /* 0x0000100201007387 */ /* 0x0003e80000100800 */
[----:B------:R2:W-:Y:S01]  /*bbf10*/  STL [R1+0x14], R28 ;  /* 0x0000141c01007387 */ /* 0x0005e20000100800 */
[C-C-:B0-----:R-:W-:Y:S02]  /*bbf20*/  LOP3.LUT R23, R0.reuse, 0xe8, R19.reuse, 0xfe, !PT ;  /* 0x000000e800177812 */ /* 0x141fe400078efe13 */
        /* <DEDUP_REMOVED lines=126> */
[C-C-:B-1----:R-:W-:Y:S02]  /*bc710*/  LOP3.LUT R2, R0.reuse, 0x168, R19.reuse, 0xfe, !PT ;  /* 0x0000016800027812 */ /* 0x142fe400078efe13 */
[C-C-:B--2---:R-:W-:Y:S01]  /*bc720*/  LOP3.LUT R28, R0.reuse, 0x16a, R19.reuse, 0xfe, !PT ;  /* 0x0000016a001c7812 */ /* 0x144fe200078efe13 */
[----:B------:R0:W-:Y:S04]  /*bc730*/  STL [R1+0x1e0], R23 ;  /* 0x0001e01701007387 */ /* 0x0001e80000100800 */
[----:B------:R1:W-:Y:S04]  /*bc740*/  STL [R1+0x34e8], R28 ;  /* 0x0034e81c01007387 */ /* 0x0003e80000100800 */
[----:B------:R2:W-:Y:S01]  /*bc750*/  STL [R1+0x1f0], R2 ;  /* 0x0001f00201007387 */ /* 0x0005e20000100800 */
[----:B0-----:R-:W-:-:S02]  /*bc760*/  LOP3.LUT R23, R0, 0x16c, R19, 0xfe, !PT ;  /* 0x0000016c00177812 */ /* 0x001fc400078efe13 */
[----:B-1----:R-:W-:-:S03]  /*bc770*/  LOP3.LUT R28, R0, 0x170, R19, 0xfe, !PT ;  /* 0x00000170001c7812 */ /* 0x002fc600078efe13 */
[----:B------:R0:W-:Y:S01]  /*bc780*/  STL [R1+0x204], R23 ;  /* 0x0002041701007387 */ /* 0x0001e20000100800 */
[----:B--2---:R-:W-:-:S05]  /*bc790*/  LOP3.LUT R2, R0, 0x16e, R19, 0xfe, !PT ;  /* 0x0000016e00027812 */ /* 0x004fca00078efe13 */
[----:B------:R1:W-:Y:S01]  /*bc7a0*/  STL [R1+0x208], R2 ;  /* 0x0002080201007387 */ /* 0x0003e20000100800 */
[----:B0-----:R-:W-:-:S03]  /*bc7b0*/  LOP3.LUT R23, R0, 0x172, R19, 0xfe, !PT ;  /* 0x0000017200177812 */ /* 0x001fc600078efe13 */
[----:B------:R0:W-:Y:S01]  /*bc7c0*/  STL [R1+0x20c], R28 ;  /* 0x00020c1c01007387 */ /* 0x0001e20000100800 */
[----:B-1----:R-:W-:-:S03]  /*bc7d0*/  LOP3.LUT R2, R0, 0x174, R19, 0xfe, !PT ;  /* 0x0000017400027812 */ /* 0x002fc600078efe13 */
        /* <DEDUP_REMOVED lines=96> */
[----:B0-----:R-:W2:Y:S04]  /*bcde0*/  LDL.LU R28, [R1+0x1e4] ;  /* 0x0001e400011c7983 */ /* 0x001ea80000300800 */
[----:B------:R0:W-:Y:S04]  /*bcdf0*/  STL [R1+0x2d4], R23 ;  /* 0x0002d41701007387 */ /* 0x0001e80000100800 */
[----:B------:R1:W-:Y:S01]  /*bce00*/  STL [R1+0x2d8], R2 ;  /* 0x0002d80201007387 */ /* 0x0003e20000100800 */
[C-C-:B0-----:R-:W-:Y:S02]  /*bce10*/  LOP3.LUT R23, R0.reuse, 0x1d6, R19.reuse, 0xfe, !PT ;  /* 0x000001d600177812 */ /* 0x141fe400078efe13 */
[----:B-1----:R-:W-:-:S03]  /*bce20*/  LOP3.LUT R2, R0, 0x1d8, R19, 0xfe, !PT ;  /* 0x000001d800027812 */ /* 0x002fc600078efe13 */
        /* <DEDUP_REMOVED lines=32> */
[----:B------:R0:W-:Y:S01]  /*bd030*/  STL [R1+0x31c], R23 ;  /* 0x00031c1701007387 */ /* 0x0001e20000100800 */
[----:B------:R-:W-:-:S03]  /*bd040*/  LOP3.LUT R18, R0, 0xbe, R19, 0xfe, !PT ;  /* 0x000000be00127812 */ /* 0x000fc600078efe13 */
[----:B0-----:R-:W3:Y:S04]  /*bd050*/  LDL.LU R23, [R1+0x74] ;  /* 0x0000740001177983 */ /* 0x001ee80000300800 */
[----:B------:R0:W-:Y:S01]  /*bd060*/  STL [R1+0x320], R2 ;  /* 0x0003200201007387 */ /* 0x0001e20000100800 */
[C-C-:B------:R-:W-:Y:S02]  /*bd070*/  LOP3.LUT R13, R0.reuse, 0xc0, R19.reuse, 0xfe, !PT ;  /* 0x000000c0000d7812 */ /* 0x140fe400078efe13 */
[C-C-:B------:R-:W-:Y:S02]  /*bd080*/  LOP3.LUT R12, R0.reuse, 0xc2, R19.reuse, 0xfe, !PT ;  /* 0x000000c2000c7812 */ /* 0x140fe400078efe13 */
[C-C-:B0-----:R-:W-:Y:S02]  /*bd090*/  LOP3.LUT R2, R0.reuse, 0x1fa, R19.reuse, 0xfe, !PT ;  /* 0x000001fa00027812 */ /* 0x141fe400078efe13 */
[----:B------:R-:W-:-:S03]  /*bd0a0*/  LOP3.LUT R11, R0, 0xc4, R19, 0xfe, !PT ;  /* 0x000000c4000b7812 */ /* 0x000fc600078efe13 */
[----:B------:R0:W-:Y:S01]  /*bd0b0*/  STL [R1+0x324], R2 ;  /* 0x0003240201007387 */ /* 0x0001e20000100800 */
[C-C-:B------:R-:W-:Y:S02]  /*bd0c0*/  LOP3.LUT R10, R0.reuse, 0xc6, R19.reuse, 0xfe, !PT ;  /* 0x000000c6000a7812 */ /* 0x140fe400078efe13 */
[C-C-:B------:R-:W-:Y:S02]  /*bd0d0*/  LOP3.LUT R9, R0.reuse, 0xc8, R19.reuse, 0xfe, !PT ;  /* 0x000000c800097812 */ /* 0x140fe400078efe13 */
[C-C-:B------:R-:W-:Y:S02]  /*bd0e0*/  LOP3.LUT R8, R0.reuse, 0xca, R19.reuse, 0xfe, !PT ;  /* 0x000000ca00087812 */ /* 0x140fe400078efe13 */
[C-C-:B------:R-:W-:Y:S02]  /*bd0f0*/  LOP3.LUT R7, R0.reuse, 0xcc, R19.reuse, 0xfe, !PT ;  /* 0x000000cc00077812 */ /* 0x140fe400078efe13 */
[C-C-:B------:R-:W-:Y:S02]  /*bd100*/  LOP3.LUT R6, R0.reuse, 0xce, R19.reuse, 0xfe, !PT ;  /* 0x000000ce00067812 */ /* 0x140fe400078efe13 */
[----:B0-----:R-:W-:-:S02]  /*bd110*/  LOP3.LUT R2, R0, 0x1fc, R19, 0xfe, !PT ;  /* 0x000001fc00027812 */ /* 0x001fc400078efe13 */
[C-C-:B------:R-:W-:Y:S02]  /*bd120*/  LOP3.LUT R5, R0.reuse, 0xd0, R19.reuse, 0xfe, !PT ;  /* 0x000000d000057812 */ /* 0x140fe400078efe13 */
[C-C-:B------:R-:W-:Y:S02]  /*bd130*/  LOP3.LUT R4, R0.reuse, 0xd2, R19.reuse, 0xfe, !PT ;  /* 0x000000d200047812 */ /* 0x140fe400078efe13 */
[C-C-:B------:R-:W-:Y:S02]  /*bd140*/  LOP3.LUT R3, R0.reuse, 0xd4, R19.reuse, 0xfe, !PT ;  /* 0x000000d400037812 */ /* 0x140fe400078efe13 */
[C-C-:B------:R-:W-:Y:S02]  /*bd150*/  LOP3.LUT R20, R0.reuse, 0xd6, R19.reuse, 0xfe, !PT ;  /* 0x000000d600147812 */ /* 0x140fe400078efe13 */
[C-C-:B------:R-:W-:Y:S02]  /*bd160*/  LOP3.LUT R22, R0.reuse, 0xd8, R19.reuse, 0xfe, !PT ;  /* 0x000000d800167812 */ /* 0x140fe400078efe13 */
[----:B------:R-:W-:-:S02]  /*bd170*/  LOP3.LUT R29, R0, 0xda, R19, 0xfe, !PT ;  /* 0x000000da001d7812 */ /* 0x000fc400078efe13 */
[----:B------:R-:W-:Y:S01]  /*bd180*/  LOP3.LUT R19, R0, 0x1fe, R19, 0xfe, !PT ;  /* 0x000001fe00137812 */ /* 0x000fe200078efe13 */
[----:B------:R-:W-:Y:S01]  /*bd190*/  IMAD.MOV.U32 R0, RZ, RZ, c[0x0][0x198] ;  /* 0x00006600ff007624 */ /* 0x000fe200078e00ff */
[----:B------:R0:W-:Y:S01]  /*bd1a0*/  STL [R1+0x328], R2 ;  /* 0x0003280201007387 */ /* 0x0001e20000100800 */
[----:B------:R-:W-:Y:S02]  /*bd1b0*/  ISETP.LT.AND P2, PT, R27, c[0x0][0x17c], !P0 ;  /* 0x00005f001b007a0c */ /* 0x000fe40004741270 */
[----:B------:R-:W-:Y:S01]  /*bd1c0*/  IMAD R26, R0, 0x2, R26 ;  /* 0x00000002001a7824 */ /* 0x000fe200078e021a */
[----:B0-----:R-:W4:Y:S04]  /*bd1d0*/  LDL.LU R2, [R1+0x34f8] ;  /* 0x0034f80001027983 */ /* 0x001f280000300800 */
[----:B------:R0:W-:Y:S04]  /*bd1e0*/  STL [R1+0x2b8], R19 ;  /* 0x0002b81301007387 */ /* 0x0001e80000100800 */
[----:B0-----:R-:W5:Y:S04]  /*bd1f0*/  LDL.LU R19, [R1+0x84] ;  /* 0x0000840001137983 */ /* 0x001f680000300800 */
[----:B------:R-:W2:Y:S04]  /*bd200*/  LDL.LU R27, [R1+0x64] ;  /* 0x00006400011b7983 */ /* 0x000ea80000300800 */
[----:B------:R-:W2:Y:S01]  /*bd210*/  LDL.LU R0, [R1+0x34f4] ;  /* 0x0034f40001007983 */ /* 0x000ea20000300800 */
[----:B------:R-:W-:-:S02]  /*bd220*/  ISETP.LT.AND P4, PT, R14, c[0x0][0x17c], !P0 ;  /* 0x00005f000e007a0c */ /* 0x000fc40004781270 */
[----:B------:R-:W-:Y:S01]  /*bd230*/  ISETP.LT.AND P5, PT, R16, c[0x0][0x17c], !P0 ;  /* 0x00005f0010007a0c */ /* 0x000fe200047a1270 */
[----:B------:R-:W-:Y:S01]  /*bd240*/  IMAD.MOV.U32 R16, RZ, RZ, c[0x0][0x198] ;  /* 0x00006600ff107624 */ /* 0x000fe200078e00ff */
[----:B------:R-:W-:Y:S02]  /*bd250*/  ISETP.LT.AND P3, PT, R15, c[0x0][0x17c], !P0 ;  /* 0x00005f000f007a0c */ /* 0x000fe40004761270 */
[----:B--2---:R-:W-:-:S04]  /*bd260*/  LEA R14, P1, R26, R0, 0x1 ;  /* 0x000000001a0e7211 */ /* 0x004fc800078208ff */
[----:B----4-:R-:W-:Y:S01]  /*bd270*/  LEA.HI.X.SX32 R15, R26, R2, 0x1, P1 ;  /* 0x000000021a0f7211 */ /* 0x010fe200008f0eff */
[----:B------:R-:W-:-:S04]  /*bd280*/  IMAD R26, R16, 0x2, R26 ;  /* 0x00000002101a7824 */ /* 0x000fc800078e021a */
[----:B------:R0:W-:Y:S01]  /*bd290*/  @P2 STG.E.U16 [R14.64], R28 ;  /* 0x0000001c0e002986 */ /* 0x0001e2000c101508 */
[C---:B------:R-:W-:Y:S02]  /*bd2a0*/  LEA R16, P2, R26.reuse, R0, 0x1 ;  /* 0x000000001a107211 */ /* 0x040fe400078408ff */
[----:B------:R-:W-:Y:S02]  /*bd2b0*/  ISETP.LT.AND P1, PT, R17, c[0x0][0x17c], !P0 ;  /* 0x00005f0011007a0c */ /* 0x000fe40004721270 */
[----:B------:R-:W-:Y:S01]  /*bd2c0*/  LEA.HI.X.SX32 R17, R26, R2, 0x1, P2 ;  /* 0x000000021a117211 */ /* 0x000fe200010f0eff */
[----:B0-----:R-:W-:-:S04]  /*bd2d0*/  IMAD.MOV.U32 R15, RZ, RZ, c[0x0][0x198] ;  /* 0x00006600ff0f7624 */ /* 0x001fc800078e00ff */
[----:B------:R-:W-:Y:S02]  /*bd2e0*/  IMAD R15, R15, 0x2, R26 ;  /* 0x000000020f0f7824 */ /* 0x000fe400078e021a */
[----:B------:R-:W2:Y:S01]  /*bd2f0*/  LDL.LU R26, [R1+0x1f4] ;  /* 0x0001f400011a7983 */ /* 0x000ea20000300800 */
[----:B------:R-:W-:Y:S01]  /*bd300*/  ISETP.LT.AND P2, PT, R24, c[0x0][0x17c], !P0 ;  /* 0x00005f0018007a0c */ /* 0x000fe20004741270 */
[----:B------:R-:W-:Y:S01]  /*bd310*/  IMAD.MOV.U32 R24, RZ, RZ, c[0x0][0x198] ;  /* 0x00006600ff187624 */ /* 0x000fe200078e00ff */
[----:B------:R-:W-:-:S03]  /*bd320*/  LEA R14, P6, R15, R0, 0x1 ;  /* 0x000000000f0e7211 */ /* 0x000fc600078c08ff */
[----:B------:R-:W-:Y:S01]  /*bd330*/  IMAD R24, R24, 0x2, R15 ;  /* 0x0000000218187824 */ /* 0x000fe200078e020f */
[----:B------:R-:W-:Y:S01]  /*bd340*/  LEA.HI.X.SX32 R15, R15, R2, 0x1, P6 ;  /* 0x000000020f0f7211 */ /* 0x000fe200030f0eff */
[----:B--2---:R0:W-:Y:S04]  /*bd350*/  @P4 STG.E.U16 [R16.64], R26 ;  /* 0x0000001a10004986 */ /* 0x0041e8000c101508 */
[----:B------:R1:W-:Y:S01]  /*bd360*/  @P3 STG.E.U16 [R14.64], R27 ;  /* 0x0000001b0e003986 */ /* 0x0003e2000c101508 */
[----:B0-----:R-:W-:Y:S01]  /*bd370*/  LEA R16, P6, R24, R0, 0x1 ;  /* 0x0000000018107211 */ /* 0x001fe200078c08ff */
[----:B-1----:R-:W-:-:S03]  /*bd380*/  IMAD.MOV.U32 R14, RZ, RZ, c[0x0][0x198] ;  /* 0x00006600ff0e7624 */ /* 0x002fc600078e00ff */
[----:B------:R-:W-:Y:S01]  /*bd390*/  LEA.HI.X.SX32 R17, R24, R2, 0x1, P6 ;  /* 0x0000000218117211 */ /* 0x000fe200030f0eff */
[--C-:B------:R-:W-:Y:S01]  /*bd3a0*/  IMAD R15, R14, 0x2, R24.reuse ;  /* 0x000000020e0f7824 */ /* 0x100fe200078e0218 */
[----:B---3--:R-:W-:Y:S02]  /*bd3b0*/  PRMT R24, R23, 0x7632, R24 ;  /* 0x0000763217187816 */ /* 0x008fe40000000018 */
[----:B------:R-:W2:Y:S04]  /*bd3c0*/  LDL.LU R23, [R1+0x34f0] ;  /* 0x0034f00001177983 */ /* 0x000ea80000300800 */
[----:B------:R0:W-:Y:S04]  /*bd3d0*/  @P5 STG.E.U16 [R16.64], R24 ;  /* 0x0000001810005986 */ /* 0x0001e8000c101508 */
[----:B0-----:R-:W3:Y:S01]  /*bd3e0*/  LDL.LU R17, [R1+0x1c4] ;  /* 0x0001c40001117983 */ /* 0x001ee20000300800 */
[----:B------:R-:W-:Y:S01]  /*bd3f0*/  ISETP.LT.AND P4, PT, R25, c[0x0][0x17c], !P0 ;  /* 0x00005f0019007a0c */ /* 0x000fe20004781270 */
[----:B------:R-:W-:Y:S01]  /*bd400*/  IMAD.MOV.U32 R24, RZ, RZ, c[0x0][0x198] ;  /* 0x00006600ff187624 */ /* 0x000fe200078e00ff */
[----:B-----5:R-:W-:-:S02]  /*bd410*/  PRMT R25, R19, 0x7632, R25 ;  /* 0x0000763213197816 */ /* 0x020fc40000000019 */
[----:B------:R-:W-:Y:S01]  /*bd420*/  ISETP.LT.AND P5, PT, R21, c[0x0][0x17c], !P0 ;  /* 0x00005f0015007a0c */ /* 0x000fe200047a1270 */
[----:B------:R-:W4:Y:S01]  /*bd430*/  LDL.LU R19, [R1+0x34ec] ;  /* 0x0034ec0001137983 */ /* 0x000f220000300800 */
[----:B--2---:R-:W-:Y:S01]  /*bd440*/  ISETP.LT.AND P3, PT, R23, c[0x0][0x17c], !P0 ;  /* 0x00005f0017007a0c */ /* 0x004fe20004761270 */
[----:B------:R-:W-:Y:S01]  /*bd450*/  IMAD R23, R14, 0x2, R15 ;  /* 0x000000020e177824 */ /* 0x000fe200078e020f */
[----:B------:R-:W-:-:S04]  /*bd460*/  LEA R14, P6, R15, R0, 0x1 ;  /* 0x000000000f0e7211 */ /* 0x000fc800078c08ff */
[----:B------:R-:W-:Y:S02]  /*bd470*/  LEA.HI.X.SX32 R15, R15, R2, 0x1, P6 ;  /* 0x000000020f0f7211 */ /* 0x000fe400030f0eff */
[----:B------:R-:W-:Y:S01]  /*bd480*/  LEA R16, P6, R23, R0, 0x1 ;  /* 0x0000000017107211 */ /* 0x000fe200078c08ff */
[----:B------:R-:W-:Y:S02]  /*bd490*/  IMAD R24, R24, 0x2, R23 ;  /* 0x0000000218187824 */ /* 0x000fe400078e0217 */
[----:B------:R0:W-:Y:S01]  /*bd4a0*/  @P1 STG.E.U16 [R14.64], R25 ;  /* 0x000000190e001986 */ /* 0x0001e2000c101508 */
[----:B---3--:R-:W-:Y:S02]  /*bd4b0*/  PRMT R21, R17, 0x7632, R21 ;  /* 0x0000763211157816 */ /* 0x008fe40000000015 */
[----:B------:R-:W-:Y:S02]  /*bd4c0*/  LEA.HI.X.SX32 R17, R23, R2, 0x1, P6 ;  /* 0x0000000217117211 */ /* 0x000fe400030f0eff */
[----:B------:R-:W2:Y:S04]  /*bd4d0*/  LDL.LU R23, [R1+0x1d4] ;  /* 0x0001d40001177983 */ /* 0x000ea80000300800 */
[----:B0-----:R-:W3:Y:S01]  /*bd4e0*/  LDL.LU R25, [R1+0x94] ;  /* 0x0000940001197983 */ /* 0x001ee20000300800 */
[----:B------:R-:W-:Y:S01]  /*bd4f0*/  IMAD.MOV.U32 R15, RZ, RZ, c[0x0][0x198] ;  /* 0x00006600ff0f7624 */ /* 0x000fe200078e00ff */
[----:B------:R-:W-:-:S02]  /*bd500*/  LEA R14, P6, R24, R0, 0x1 ;  /* 0x00000000180e7211 */ /* 0x000fc400078c08ff */
[----:B------:R0:W-:Y:S01]  /*bd510*/  @P2 STG.E.U16 [R16.64], R21 ;  /* 0x0000001510002986 */ /* 0x0001e2000c101508 */
[----:B----4-:R-:W-:Y:S02]  /*bd520*/  ISETP.LT.AND P1, PT, R19, c[0x0][0x17c], !P0 ;  /* 0x00005f0013007a0c */ /* 0x010fe40004721270 */
[----:B------:R-:W-:Y:S01]  /*bd530*/  ISETP.LT.AND P2, PT, R18, c[0x0][0x17c], !P0 ;  /* 0x00005f0012007a0c */ /* 0x000fe20004741270 */
[----:B0-----:R-:W-:Y:S01]  /*bd540*/  IMAD R17, R15, 0x2, R24 ;  /* 0x000000020f117824 */ /* 0x001fe200078e0218 */
[----:B------:R-:W-:Y:S01]  /*bd550*/  LEA.HI.X.SX32 R15, R24, R2, 0x1, P6 ;  /* 0x00000002180f7211 */ /* 0x000fe200030f0eff */
[----:B------:R-:W-:-:S03]  /*bd560*/  IMAD.MOV.U32 R24, RZ, RZ, c[0x0][0x198] ;  /* 0x00006600ff187624 */ /* 0x000fc600078e00ff */
[----:B------:R-:W-:Y:S01]  /*bd570*/  LEA R16, P6, R17, R0, 0x1 ;  /* 0x0000000011107211 */ /* 0x000fe200078c08ff */
[----:B------:R-:W-:-:S03]  /*bd580*/  IMAD R18, R24, 0x2, R17 ;  /* 0x0000000218127824 */ /* 0x000fc600078e0211 */
[----:B------:R-:W-:Y:S02]  /*bd590*/  LEA.HI.X.SX32 R17, R17, R2, 0x1, P6 ;  /* 0x0000000211117211 */ /* 0x000fe400030f0eff */
[----:B---3--:R-:W-:Y:S02]  /*bd5a0*/  PRMT R19, R25, 0x7632, R19 ;  /* 0x0000763219137816 */ /* 0x008fe40000000013 */
[----:B--2---:R-:W-:-:S03]  /*bd5b0*/  PRMT R21, R23, 0x7632, R21 ;  /* 0x0000763217157816 */ /* 0x004fc60000000015 */
[----:B------:R0:W-:Y:S01]  /*bd5c0*/  @P4 STG.E.U16 [R14.64], R19 ;  /* 0x000000130e004986 */ /* 0x0001e2000c101508 */
[----:B------:R-:W-:Y:S02]  /*bd5d0*/  ISETP.LT.AND P4, PT, R13, c[0x0][0x17c], !P0 ;  /* 0x00005f000d007a0c */ /* 0x000fe40004781270 */
[----:B------:R-:W-:Y:S01]  /*bd5e0*/  PRMT R13, R28, 0x7632, R13 ;  /* 0x000076321c0d7816 */ /* 0x000fe2000000000d */
[----:B------:R-:W-:Y:S01]  /*bd5f0*/  @P3 STG.E.U16 [R16.64], R21 ;  /* 0x0000001510003986 */ /* 0x000fe2000c101508 */
[----:B------:R-:W-:-:S03]  /*bd600*/  ISETP.LT.AND P3, PT, R12, c[0x0][0x17c], !P0 ;  /* 0x00005f000c007a0c */ /* 0x000fc60004761270 */
[----:B------:R-:W2:Y:S01]  /*bd610*/  LDL.LU R28, [R1+0x78] ;  /* 0x00007800011c7983 */ /* 0x000ea20000300800 */
[----:B0-----:R-:W-:Y:S01]  /*bd620*/  LEA R14, P6, R18, R0, 0x1 ;  /* 0x00000000120e7211 */ /* 0x001fe200078c08ff */
[----:B------:R-:W-:-:S03]  /*bd630*/  IMAD R19, R24, 0x2, R18 ;  /* 0x0000000218137824 */ /* 0x000fc600078e0212 */
[----:B------:R-:W-:Y:S02]  /*bd640*/  LEA.HI.X.SX32 R15, R18, R2, 0x1, P6 ;  /* 0x00000002120f7211 */ /* 0x000fe400030f0eff */
[----:B------:R-:W-:-:S03]  /*bd650*/  LEA R12, P6, R19, R0, 0x1 ;  /* 0x00000000130c7211 */ /* 0x000fc600078c08ff */
[----:B------:R0:W-:Y:S02]  /*bd660*/  @P5 STG.E.U16 [R14.64], R13 ;  /* 0x0000000d0e005986 */ /* 0x0001e4000c101508 */
[----:B0-----:R-:W-:Y:S01]  /*bd670*/  IMAD R15, R24, 0x2, R19 ;  /* 0x00000002180f7824 */ /* 0x001fe200078e0213 */
[----:B------:R-:W-:Y:S02]  /*bd680*/  LEA.HI.X.SX32 R13, R19, R2, 0x1, P6 ;  /* 0x00000002130d7211 */ /* 0x000fe400030f0eff */
[----:B------:R-:W3:Y:S01]  /*bd690*/  LDL.LU R19, [R1+0x88] ;  /* 0x0000880001137983 */ /* 0x000ee20000300800 */
[----:B------:R-:W-:Y:S02]  /*bd6a0*/  PRMT R16, R26, 0x7632, R16 ;  /* 0x000076321a107816 */ /* 0x000fe40000000010 */
[----:B------:R-:W-:Y:S01]  /*bd6b0*/  ISETP.LT.AND P5, PT, R11, c[0x0][0x17c], !P0 ;  /* 0x00005f000b007a0c */ /* 0x000fe200047a1270 */
[----:B------:R-:W-:Y:S01]  /*bd6c0*/  IMAD R11, R24, 0x2, R15 ;  /* 0x00000002180b7824 */ /* 0x000fe200078e020f */
[----:B------:R-:W-:Y:S01]  /*bd6d0*/  LEA R14, P6, R15, R0, 0x1 ;  /* 0x000000000f0e7211 */ /* 0x000fe200078c08ff */
[----:B------:R0:W-:Y:S01]  /*bd6e0*/  @P1 STG.E.U16 [R12.64], R16 ;  /* 0x000000100c001986 */ /* 0x0001e2000c101508 */
[----:B------:R-:W-:-:S02]  /*bd6f0*/  PRMT R17, R27, 0x7632, R17 ;  /* 0x000076321b117816 */ /* 0x000fc40000000011 */
[----:B------:R-:W-:Y:S01]  /*bd700*/  LEA.HI.X.SX32 R15, R15, R2, 0x1, P6 ;  /* 0x000000020f0f7211 */ /* 0x000fe200030f0eff */
[----:B------:R-:W4:Y:S01]  /*bd710*/  LDL.LU R23, [R1+0x1d8] ;  /* 0x0001d80001177983 */ /* 0x000f220000300800 */
[----:B------:R-:W-:-:S03]  /*bd720*/  ISETP.LT.AND P1, PT, R10, c[0x0][0x17c], !P0 ;  /* 0x00005f000a007a0c */ /* 0x000fc60004721270 */
[----:B------:R1:W-:Y:S01]  /*bd730*/  @P2 STG.E.U16 [R14.64], R17 ;  /* 0x000000110e002986 */ /* 0x0003e2000c101508 */
[----:B0-----:R-:W-:Y:S01]  /*bd740*/  LEA R12, P6, R11, R0, 0x1 ;  /* 0x000000000b0c7211 */ /* 0x001fe200078c08ff */
[C---:B------:R-:W-:Y:S01]  /*bd750*/  IMAD R16, R24.reuse, 0x2, R11 ;  /* 0x0000000218107824 */ /* 0x040fe200078e020b */
[----:B------:R-:W-:Y:S01]  /*bd760*/  ISETP.LT.AND P2, PT, R9, c[0x0][0x17c], !P0 ;  /* 0x00005f0009007a0c */ /* 0x000fe20004741270 */
[----:B------:R-:W5:Y:S01]  /*bd770*/  LDL.LU R27, [R1+0x8] ;  /* 0x00000800011b7983 */ /* 0x000f620000300800 */
[----:B------:R-:W-:Y:S01]  /*bd780*/  LEA.HI.X.SX32 R13, R11, R2, 0x1, P6 ;  /* 0x000000020b0d7211 */ /* 0x000fe200030f0eff */
[----:B------:R-:W-:Y:S01]  /*bd790*/  IMAD R9, R24, 0x2, R16 ;  /* 0x0000000218097824 */ /* 0x000fe200078e0210 */
[----:B------:R-:W-:Y:S01]  /*bd7a0*/  LEA R10, P6, R16, R0, 0x1 ;  /* 0x00000000100a7211 */ /* 0x000fe200078c08ff */
[----:B------:R-:W4:Y:S02]  /*bd7b0*/  LDL.LU R21, [R1+0x1e8] ;  /* 0x0001e80001157983 */ /* 0x000f240000300800 */
[----:B-1----:R-:W-:Y:S01]  /*bd7c0*/  IMAD R14, R24, 0x2, R9 ;  /* 0x00000002180e7824 */ /* 0x002fe200078e0209 */
[----:B------:R-:W-:Y:S01]  /*bd7d0*/  LEA.HI.X.SX32 R11, R16, R2, 0x1, P6 ;  /* 0x00000002100b7211 */ /* 0x000fe200030f0eff */
[----:B------:R-:W4:Y:S04]  /*bd7e0*/  LDL.LU R25, [R1+0x1f8] ;  /* 0x0001f80001197983 */ /* 0x000f280000300800 */
[----:B------:R-:W4:Y:S04]  /*bd7f0*/  LDL.LU R26, [R1+0x68] ;  /* 0x00006800011a7983 */ /* 0x000f280000300800 */
[----:B------:R-:W4:Y:S04]  /*bd800*/  LDL.LU R17, [R1+0x4] ;  /* 0x0000040001117983 */ /* 0x000f280000300800 */
[----:B------:R-:W4:Y:S04]  /*bd810*/  LDL.LU R15, [R1+0x98] ;  /* 0x00009800010f7983 */ /* 0x000f280000300800 */
[----:B------:R-:W4:Y:S04]  /*bd820*/  LDL.LU R16, [R1] ;  /* 0x0000000001107983 */ /* 0x000f280000300800 */
[----:B--2---:R0:W-:Y:S01]  /*bd830*/  @P4 STG.E.U16 [R12.64], R28 ;  /* 0x0000001c0c004986 */ /* 0x0041e2000c101508 */
[----:B------:R-:W-:-:S02]  /*bd840*/  ISETP.LT.AND P4, PT, R8, c[0x0][0x17c], !P0 ;  /* 0x00005f0008007a0c */ /* 0x000fc40004781270 */
[----:B0-----:R-:W-:-:S04]  /*bd850*/  LEA R12, P6, R9, R0, 0x1 ;  /* 0x00000000090c7211 */ /* 0x001fc800078c08ff */
[----:B------:R-:W-:Y:S02]  /*bd860*/  LEA.HI.X.SX32 R13, R9, R2, 0x1, P6 ;  /* 0x00000002090d7211 */ /* 0x000fe400030f0eff */
[----:B------:R-:W-:-:S04]  /*bd870*/  LEA R8, P6, R14, R0, 0x1 ;  /* 0x000000000e087211 */ /* 0x000fc800078c08ff */
[----:B------:R-:W-:Y:S01]  /*bd880*/  LEA.HI.X.SX32 R9, R14, R2, 0x1, P6 ;  /* 0x000000020e097211 */ /* 0x000fe200030f0eff */
[----:B---3--:R0:W-:Y:S01]  /*bd890*/  @P3 STG.E.U16 [R10.64], R19 ;  /* 0x000000130a003986 */ /* 0x0081e2000c101508 */
[----:B------:R-:W-:Y:S01]  /*bd8a0*/  ISETP.LT.AND P3, PT, R7, c[0x0][0x17c], !P0 ;  /* 0x00005f0007007a0c */ /* 0x000fe20004761270 */
[----:B------:R-:W-:Y:S02]  /*bd8b0*/  IMAD R7, R24, 0x2, R14 ;  /* 0x0000000218077824 */ /* 0x000fe400078e020e */
[----:B------:R-:W2:Y:S03]  /*bd8c0*/  LDL.LU R14, [R1+0x1c8] ;  /* 0x0001c800010e7983 */ /* 0x000ea60000300800 */
[----:B0-----:R-:W-:-:S04]  /*bd8d0*/  LEA R10, P6, R7, R0, 0x1 ;  /* 0x00000000070a7211 */ /* 0x001fc800078c08ff */
[----:B------:R-:W-:Y:S01]  /*bd8e0*/  LEA.HI.X.SX32 R11, R7, R2, 0x1, P6 ;  /* 0x00000002070b7211 */ /* 0x000fe200030f0eff */
[----:B--2---:R0:W-:Y:S01]  /*bd8f0*/  @P5 STG.E.U16 [R12.64], R14 ;  /* 0x0000000e0c005986 */ /* 0x0041e2000c101508 */
[----:B------:R-:W-:-:S03]  /*bd900*/  ISETP.LT.AND P5, PT, R6, c[0x0][0x17c], !P0 ;  /* 0x00005f0006007a0c */ /* 0x000fc600047a1270 */
[----:B----4-:R1:W-:Y:S01]  /*bd910*/  @P1 STG.E.U16 [R8.64], R15 ;  /* 0x0000000f08001986 */ /* 0x0103e2000c101508 */
[----:B------:R-:W-:Y:S01]  /*bd920*/  ISETP.LT.AND P1, PT, R5, c[0x0][0x17c], !P0 ;  /* 0x00005f0005007a0c */ /* 0x000fe20004721270 */
[----:B0-----:R-:W-:-:S04]  /*bd930*/  IMAD R12, R24, 0x2, R7 ;  /* 0x00000002180c7824 */ /* 0x001fc800078e0207 */
[----:B------:R-:W-:Y:S01]  /*bd940*/  IMAD R5, R24, 0x2, R12 ;  /* 0x0000000218057824 */ /* 0x000fe200078e020c */
[C---:B------:R-:W-:Y:S01]  /*bd950*/  LEA R6, P6, R12.reuse, R0, 0x1 ;  /* 0x000000000c067211 */ /* 0x040fe200078c08ff */
[----:B------:R0:W-:Y:S03]  /*bd960*/  @P2 STG.E.U16 [R10.64], R23 ;  /* 0x000000170a002986 */ /* 0x0001e6000c101508 */
[----:B------:R-:W-:Y:S02]  /*bd970*/  LEA.HI.X.SX32 R7, R12, R2, 0x1, P6 ;  /* 0x000000020c077211 */ /* 0x000fe400030f0eff */
[C---:B-1----:R-:W-:Y:S02]  /*bd980*/  LEA R8, P6, R5.reuse, R0, 0x1 ;  /* 0x0000000005087211 */ /* 0x042fe400078c08ff */
[----:B------:R-:W-:Y:S01]  /*bd990*/  ISETP.LT.AND P2, PT, R4, c[0x0][0x17c], !P0 ;  /* 0x00005f0004007a0c */ /* 0x000fe20004741270 */
[----:B------:R1:W-:Y:S01]  /*bd9a0*/  @P4 STG.E.U16 [R6.64], R21 ;  /* 0x0000001506004986 */ /* 0x0003e2000c101508 */
[----:B0-----:R-:W-:Y:S01]  /*bd9b0*/  IMAD R10, R24, 0x2, R5 ;  /* 0x00000002180a7824 */ /* 0x001fe200078e0205 */
[----:B------:R-:W-:-:S02]  /*bd9c0*/  LEA.HI.X.SX32 R9, R5, R2, 0x1, P6 ;  /* 0x0000000205097211 */ /* 0x000fc400030f0eff */
[----:B------:R-:W-:Y:S01]  /*bd9d0*/  ISETP.LT.AND P4, PT, R3, c[0x0][0x17c], !P0 ;  /* 0x00005f0003007a0c */ /* 0x000fe20004781270 */
[--C-:B------:R-:W-:Y:S01]  /*bd9e0*/  IMAD R3, R24, 0x2, R10.reuse ;  /* 0x0000000218037824 */ /* 0x100fe200078e020a */
[C---:B------:R-:W-:Y:S01]  /*bd9f0*/  LEA R4, P6, R10.reuse, R0, 0x1 ;  /* 0x000000000a047211 */ /* 0x040fe200078c08ff */
[----:B------:R0:W-:Y:S03]  /*bda00*/  @P3 STG.E.U16 [R8.64], R25 ;  /* 0x0000001908003986 */ /* 0x0001e6000c101508 */
[----:B------:R-:W-:Y:S02]  /*bda10*/  LEA.HI.X.SX32 R5, R10, R2, 0x1, P6 ;  /* 0x000000020a057211 */ /* 0x000fe400030f0eff */
[----:B-1----:R-:W-:Y:S02]  /*bda20*/  LEA R6, P6, R3, R0, 0x1 ;  /* 0x0000000003067211 */ /* 0x002fe400078c08ff */
[----:B------:R-:W-:-:S02]  /*bda30*/  PRMT R10, R28, 0x7632, R10 ;  /* 0x000076321c0a7816 */ /* 0x000fc4000000000a */
[----:B------:R-:W-:Y:S01]  /*bda40*/  LEA.HI.X.SX32 R7, R3, R2, 0x1, P6 ;  /* 0x0000000203077211 */ /* 0x000fe200030f0eff */
[----:B------:R-:W2:Y:S01]  /*bda50*/  LDL.LU R28, [R1+0x34e8] ;  /* 0x0034e800011c7983 */ /* 0x000ea20000300800 */
[C-C-:B0-----:R-:W-:Y:S01]  /*bda60*/  IMAD R8, R24.reuse, 0x2, R3.reuse ;  /* 0x0000000218087824 */ /* 0x141fe200078e0203 */
[----:B------:R-:W-:Y:S02]  /*bda70*/  PRMT R3, R19, 0x7632, R3 ;  /* 0x0000763213037816 */ /* 0x000fe40000000003 */
[----:B------:R-:W3:Y:S01]  /*bda80*/  LDL.LU R19, [R1+0xc] ;  /* 0x00000c0001137983 */ /* 0x000ee20000300800 */
[----:B------:R-:W-:-:S03]  /*bda90*/  IMAD R9, R24, 0x2, R8 ;  /* 0x0000000218097824 */ /* 0x000fc600078e0208 */
[----:B------:R-:W4:Y:S04]  /*bdaa0*/  LDL.LU R24, [R1+0x10] ;  /* 0x0000100001187983 */ /* 0x000f280000300800 */
[----:B------:R0:W-:Y:S04]  /*bdab0*/  @P5 STG.E.U16 [R4.64], R26 ;  /* 0x0000001a04005986 */ /* 0x0001e8000c101508 */
[----:B------:R1:W-:Y:S01]  /*bdac0*/  @P1 STG.E.U16 [R6.64], R10 ;  /* 0x0000000a06001986 */ /* 0x0003e2000c101508 */
[----:B------:R-:W-:Y:S01]  /*bdad0*/  ISETP.LT.AND P1, PT, R29, c[0x0][0x17c], !P0 ;  /* 0x00005f001d007a0c */ /* 0x000fe20004721270 */
[----:B------:R-:W-:Y:S01]  /*bdae0*/  IMAD.MOV.U32 R29, RZ, RZ, c[0x0][0x198] ;  /* 0x00006600ff1d7624 */ /* 0x000fe200078e00ff */
[----:B0-----:R-:W-:-:S04]  /*bdaf0*/  LEA R4, P6, R8, R0, 0x1 ;  /* 0x0000000008047211 */ /* 0x001fc800078c08ff */
[----:B------:R-:W-:Y:S02]  /*bdb00*/  LEA.HI.X.SX32 R5, R8, R2, 0x1, P6 ;  /* 0x0000000208057211 */ /* 0x000fe400030f0eff */
[----:B-1----:R-:W-:-:S03]  /*bdb10*/  LEA R6, P6, R9, R0, 0x1 ;  /* 0x0000000009067211 */ /* 0x002fc600078c08ff */
[----:B------:R0:W-:Y:S01]  /*bdb20*/  @P2 STG.E.U16 [R4.64], R3 ;  /* 0x0000000304002986 */ /* 0x0001e2000c101508 */
[----:B------:R-:W-:Y:S02]  /*bdb30*/  ISETP.LT.AND P3, PT, R20, c[0x0][0x17c], !P0 ;  /* 0x00005f0014007a0c */ /* 0x000fe40004761270 */
[----:B------:R-:W-:Y:S01]  /*bdb40*/  LEA.HI.X.SX32 R7, R9, R2, 0x1, P6 ;  /* 0x0000000209077211 */ /* 0x000fe200030f0eff */
[----:B0-----:R-:W-:Y:S01]  /*bdb50*/  IMAD R3, R29, 0x2, R9 ;  /* 0x000000021d037824 */ /* 0x001fe200078e0209 */
[----:B------:R-:W-:-:S04]  /*bdb60*/  PRMT R5, R14, 0x7632, R5 ;  /* 0x000076320e057816 */ /* 0x000fc80000000005 */
[----:B------:R-:W-:Y:S01]  /*bdb70*/  LEA R4, P6, R3, R0, 0x1 ;  /* 0x0000000003047211 */ /* 0x000fe200078c08ff */
[----:B------:R-:W-:Y:S01]  /*bdb80*/  IMAD R8, R29, 0x2, R3 ;  /* 0x000000021d087824 */ /* 0x000fe200078e0203 */
[----:B------:R0:W-:Y:S01]  /*bdb90*/  @P4 STG.E.U16 [R6.64], R5 ;  /* 0x0000000506004986 */ /* 0x0001e2000c101508 */
[----:B------:R-:W-:Y:S02]  /*bdba0*/  PRMT R10, R15, 0x7632, R10 ;  /* 0x000076320f0a7816 */ /* 0x000fe4000000000a */
[----:B------:R-:W-:Y:S02]  /*bdbb0*/  ISETP.LT.AND P5, PT, R22, c[0x0][0x17c], !P0 ;  /* 0x00005f0016007a0c */ /* 0x000fe400047a1270 */
[----:B------:R-:W-:Y:S02]  /*bdbc0*/  PRMT R9, R23, 0x7632, R9 ;  /* 0x0000763217097816 */ /* 0x000fe40000000009 */
[----:B------:R-:W2:Y:S01]  /*bdbd0*/  LDL.LU R23, [R1+0x14] ;  /* 0x0000140001177983 */ /* 0x000ea20000300800 */
[----:B0-----:R-:W-:Y:S01]  /*bdbe0*/  LEA.HI.X.SX32 R5, R3, R2, 0x1, P6 ;  /* 0x0000000203057211 */ /* 0x001fe200030f0eff */
[----:B------:R-:W-:Y:S01]  /*bdbf0*/  IMAD R3, R29, 0x2, R8 ;  /* 0x000000021d037824 */ /* 0x000fe200078e0208 */
[----:B------:R-:W-:-:S03]  /*bdc00*/  LEA R6, P6, R8, R0, 0x1 ;  /* 0x0000000008067211 */ /* 0x000fc600078c08ff */
[----:B------:R0:W-:Y:S01]  /*bdc10*/  @P3 STG.E.U16 [R4.64], R10 ;  /* 0x0000000a04003986 */ /* 0x0001e2000c101508 */
[----:B-----5:R-:W-:Y:S02]  /*bdc20*/  ISETP.LT.AND P3, PT, R27, c[0x0][0x17c], !P0 ;  /* 0x00005f001b007a0c */ /* 0x020fe40004761270 */
[----:B------:R-:W-:Y:S01]  /*bdc30*/  LEA.HI.X.SX32 R7, R8, R2, 0x1, P6 ;  /* 0x0000000208077211 */ /* 0x000fe200030f0eff */
[----:B------:R-:W5:Y:S01]  /*bdc40*/  LDL.LU R27, [R1+0x18] ;  /* 0x00001800011b7983 */ /* 0x000f620000300800 */
[----:B------:R-:W-:-:S03]  /*bdc50*/  PRMT R8, R21, 0x7632, R8 ;  /* 0x0000763215087816 */ /* 0x000fc60000000008 */
[----:B------:R-:W5:Y:S01]  /*bdc60*/  LDL.LU R13, [R1+0x7c] ;  /* 0x00007c00010d7983 */ /* 0x000f620000300800 */
[----:B0-----:R-:W-:-:S03]  /*bdc70*/  LEA R4, P6, R3, R0, 0x1 ;  /* 0x0000000003047211 */ /* 0x001fc600078c08ff */
[----:B------:R-:W5:Y:S01]  /*bdc80*/  LDL.LU R21, [R1+0x8c] ;  /* 0x00008c0001157983 */ /* 0x000f620000300800 */
[----:B------:R-:W-:Y:S02]  /*bdc90*/  ISETP.LT.AND P2, PT, R16, c[0x0][0x17c], !P0 ;  /* 0x00005f0010007a0c */ /* 0x000fe40004741270 */
[----:B------:R-:W-:Y:S01]  /*bdca0*/  LEA.HI.X.SX32 R5, R3, R2, 0x1, P6 ;  /* 0x0000000203057211 */ /* 0x000fe200030f0eff */
[----:B------:R-:W5:Y:S01]  /*bdcb0*/  LDL.LU R16, [R1+0x1cc] ;  /* 0x0001cc0001107983 */ /* 0x000f620000300800 */
[----:B------:R-:W-:-:S03]  /*bdcc0*/  ISETP.LT.AND P4, PT, R17, c[0x0][0x17c], !P0 ;  /* 0x00005f0011007a0c */ /* 0x000fc60004781270 */
[----:B------:R0:W-:Y:S04]  /*bdcd0*/  @P5 STG.E.U16 [R6.64], R9 ;  /* 0x0000000906005986 */ /* 0x0001e8000c101508 */
[----:B------:R-:W5:Y:S04]  /*bdce0*/  LDL.LU R20, [R1+0x1c] ;  /* 0x00001c0001147983 */ /* 0x000f680000300800 */
[----:B------:R1:W-:Y:S04]  /*bdcf0*/  @P1 STG.E.U16 [R4.64], R8 ;  /* 0x0000000804001986 */ /* 0x0003e8000c101508 */
[----:B------:R-:W5:Y:S04]  /*bdd00*/  LDL.LU R12, [R1+0x60] ;  /* 0x00006000010c7983 */ /* 0x000f680000300800 */
[----:B------:R-:W5:Y:S01]  /*bdd10*/  LDL.LU R17, [R1+0x9c] ;  /* 0x00009c0001117983 */ /* 0x000f620000300800 */
[----:B----4-:R-:W-:-:S03]  /*bdd20*/  ISETP.LT.AND P1, PT, R24, c[0x0][0x17c], !P0 ;  /* 0x00005f0018007a0c */ /* 0x010fc60004721270 */
[----:B------:R-:W4:Y:S01]  /*bdd30*/  LDL.LU R24, [R1+0x70] ;  /* 0x0000700001187983 */ /* 0x000f220000300800 */
[----:B0-----:R-:W-:Y:S01]  /*bdd40*/  IMAD R7, R29, 0x2, R3 ;  /* 0x000000021d077824 */ /* 0x001fe200078e0203 */
[----:B------:R-:W-:Y:S02]  /*bdd50*/  PRMT R10, R25, 0x7632, R10 ;  /* 0x00007632190a7816 */ /* 0x000fe4000000000a */
[----:B------:R-:W-:Y:S01]  /*bdd60*/  PRMT R9, R26, 0x7632, R9 ;  /* 0x000076321a097816 */ /* 0x000fe20000000009 */
[----:B------:R-:W-:Y:S01]  /*bdd70*/  IMAD R3, R29, 0x2, R7 ;  /* 0x000000021d037824 */ /* 0x000fe200078e0207 */
[C---:B------:R-:W-:Y:S01]  /*bdd80*/  LEA R6, P6, R7.reuse, R0, 0x1 ;  /* 0x0000000007067211 */ /* 0x040fe200078c08ff */
[----:B------:R-:W4:Y:S03]  /*bdd90*/  LDL.LU R14, [R1+0x80] ;  /* 0x00008000010e7983 */ /* 0x000f260000300800 */
[----:B------:R-:W-:Y:S01]  /*bdda0*/  LEA.HI.X.SX32 R7, R7, R2, 0x1, P6 ;  /* 0x0000000207077211 */ /* 0x000fe200030f0eff */
[----:B-1----:R-:W-:Y:S01]  /*bddb0*/  IMAD R8, R29, 0x2, R3 ;  /* 0x000000021d087824 */ /* 0x002fe200078e0203 */
[----:B------:R-:W-:Y:S01]  /*bddc0*/  LEA R4, P6, R3, R0, 0x1 ;  /* 0x0000000003047211 */ /* 0x000fe200078c08ff */
[----:B------:R-:W4:Y:S01]  /*bddd0*/  LDL.LU R25, [R1+0x1dc] ;  /* 0x0001dc0001197983 */ /* 0x000f220000300800 */
[----:B---3--:R-:W-:-:S02]  /*bdde0*/  ISETP.LT.AND P5, PT, R19, c[0x0][0x17c], !P0 ;  /* 0x00005f0013007a0c */ /* 0x008fc400047a1270 */
[----:B------:R-:W-:Y:S01]  /*bddf0*/  LEA.HI.X.SX32 R5, R3, R2, 0x1, P6 ;  /* 0x0000000203057211 */ /* 0x000fe200030f0eff */
[----:B------:R0:W-:Y:S01]  /*bde00*/  @P2 STG.E.U16 [R6.64], R10 ;  /* 0x0000000a06002986 */ /* 0x0001e2000c101508 */
[----:B------:R-:W-:-:S03]  /*bde10*/  IMAD R3, R29, 0x2, R8 ;  /* 0x000000021d037824 */ /* 0x000fc600078e0208 */
[----:B------:R1:W-:Y:S04]  /*bde20*/  @P4 STG.E.U16 [R4.64], R9 ;  /* 0x0000000904004986 */ /* 0x0003e8000c101508 */
[----:B------:R-:W3:Y:S01]  /*bde30*/  LDL.LU R26, [R1+0x1ec] ;  /* 0x0001ec00011a7983 */ /* 0x000ee20000300800 */
[----:B0-----:R-:W-:-:S03]  /*bde40*/  LEA R6, P2, R8, R0, 0x1 ;  /* 0x0000000008067211 */ /* 0x001fc600078408ff */
[----:B------:R-:W3:Y:S01]  /*bde50*/  LDL.LU R15, [R1+0x90] ;  /* 0x00009000010f7983 */ /* 0x000ee20000300800 */
[----:B------:R-:W-:Y:S01]  /*bde60*/  LEA.HI.X.SX32 R7, R8, R2, 0x1, P2 ;  /* 0x0000000208077211 */ /* 0x000fe200010f0eff */
[----:B------:R-:W-:Y:S01]  /*bde70*/  IMAD R8, R29, 0x2, R3 ;  /* 0x000000021d087824 */ /* 0x000fe200078e0203 */
[C---:B-1----:R-:W-:Y:S01]  /*bde80*/  LEA R4, P6, R3.reuse, R0, 0x1 ;  /* 0x0000000003047211 */ /* 0x042fe200078c08ff */
[----:B------:R-:W3:Y:S03]  /*bde90*/  LDL.LU R19, [R1+0xe4] ;  /* 0x0000e40001137983 */ /* 0x000ee60000300800 */
[----:B------:R-:W-:Y:S01]  /*bdea0*/  LEA.HI.X.SX32 R5, R3, R2, 0x1, P6 ;  /* 0x0000000203057211 */ /* 0x000fe200030f0eff */
[----:B------:R-:W-:Y:S01]  /*bdeb0*/  IMAD R3, R29, 0x2, R8 ;  /* 0x000000021d037824 */ /* 0x000fe200078e0208 */
[----:B------:R-:W3:Y:S01]  /*bdec0*/  LDL.LU R11, [R1+0xe8] ;  /* 0x0000e800010b7983 */ /* 0x000ee20000300800 */
[----:B--2---:R-:W-:-:S02]  /*bded0*/  ISETP.LT.AND P4, PT, R23, c[0x0][0x17c], !P0 ;  /* 0x00005f0017007a0c */ /* 0x004fc40004781270 */
[----:B-----5:R-:W-:Y:S02]  /*bdee0*/  ISETP.LT.AND P2, PT, R27, c[0x0][0x17c], !P0 ;  /* 0x00005f001b007a0c */ /* 0x020fe40004741270 */
[----:B------:R-:W2:Y:S04]  /*bdef0*/  LDL.LU R27, [R1+0x1fc] ;  /* 0x0001fc00011b7983 */ /* 0x000ea80000300800 */
[----:B------:R0:W-:Y:S04]  /*bdf00*/  @P3 STG.E.U16 [R6.64], R13 ;  /* 0x0000000d06003986 */ /* 0x0001e8000c101508 */
[----:B------:R1:W-:Y:S04]  /*bdf10*/  @P5 STG.E.U16 [R4.64], R21 ;  /* 0x0000001504005986 */ /* 0x0003e8000c101508 */
[----:B------:R-:W5:Y:S01]  /*bdf20*/  LDL.LU R23, [R1+0x6c] ;  /* 0x00006c0001177983 */ /* 0x000f620000300800 */
[----:B0-----:R-:W-:-:S02]  /*bdf30*/  LEA R6, P3, R8, R0, 0x1 ;  /* 0x0000000008067211 */ /* 0x001fc400078608ff */
[C---:B-1----:R-:W-:Y:S02]  /*bdf40*/  LEA R4, P6, R3.reuse, R0, 0x1 ;  /* 0x0000000003047211 */ /* 0x042fe400078c08ff */
[-C--:B------:R-:W-:Y:S02]  /*bdf50*/  LEA.HI.X.SX32 R7, R8, R2.reuse, 0x1, P3 ;  /* 0x0000000208077211 */ /* 0x080fe400018f0eff */
[----:B------:R-:W-:-:S03]  /*bdf60*/  LEA.HI.X.SX32 R5, R3, R2, 0x1, P6 ;  /* 0x0000000203057211 */ /* 0x000fc600030f0eff */
[----:B------:R0:W-:Y:S01]  /*bdf70*/  @P1 STG.E.U16 [R6.64], R16 ;  /* 0x0000001006001986 */ /* 0x0001e2000c101508 */
[----:B------:R-:W-:-:S03]  /*bdf80*/  ISETP.LT.AND P3, PT, R12, c[0x0][0x17c], !P0 ;  /* 0x00005f000c007a0c */ /* 0x000fc60004761270 */
[----:B------:R1:W-:Y:S04]  /*bdf90*/  @P4 STG.E.U16 [R4.64], R17 ;  /* 0x0000001104004986 */ /* 0x0003e8000c101508 */
[----:B------:R-:W5:Y:S01]  /*bdfa0*/  LDL.LU R12, [R1+0xec] ;  /* 0x0000ec00010c7983 */ /* 0x000f620000300800 */
[----:B----4-:R-:W-:-:S03]  /*bdfb0*/  ISETP.LT.AND P4, PT, R24, c[0x0][0x17c], !P0 ;  /* 0x00005f0018007a0c */ /* 0x010fc60004781270 */
[----:B------:R-:W4:Y:S01]  /*bdfc0*/  LDL.LU R24, [R1+0xf0] ;  /* 0x0000f00001187983 */ /* 0x000f220000300800 */
[----:B------:R-:W-:Y:S01]  /*bdfd0*/  IMAD R8, R29, 0x2, R3 ;  /* 0x000000021d087824 */ /* 0x000fe200078e0203 */
[----:B------:R-:W-:-:S03]  /*bdfe0*/  ISETP.LT.AND P5, PT, R20, c[0x0][0x17c], !P0 ;  /* 0x00005f0014007a0c */ /* 0x000fc600047a1270 */
[----:B------:R-:W-:Y:S01]  /*bdff0*/  IMAD R3, R29, 0x2, R8 ;  /* 0x000000021d037824 */ /* 0x000fe200078e0208 */
[----:B0-----:R-:W-:-:S04]  /*be000*/  LEA R6, P1, R8, R0, 0x1 ;  /* 0x0000000008067211 */ /* 0x001fc800078208ff */
[----:B------:R-:W-:Y:S01]  /*be010*/  LEA.HI.X.SX32 R7, R8, R2, 0x1, P1 ;  /* 0x0000000208077211 */ /* 0x000fe200008f0eff */
[----:B------:R-:W-:Y:S01]  /*be020*/  IMAD R8, R29, 0x2, R3 ;  /* 0x000000021d087824 */ /* 0x000fe200078e0203 */
[----:B-1----:R-:W-:-:S03]  /*be030*/  LEA R4, P6, R3, R0, 0x1 ;  /* 0x0000000003047211 */ /* 0x002fc600078c08ff */
[----:B------:R0:W-:Y:S01]  /*be040*/  @P2 STG.E.U16 [R6.64], R25 ;  /* 0x0000001906002986 */ /* 0x0001e2000c101508 */
[----:B------:R-:W-:Y:S01]  /*be050*/  LEA.HI.X.SX32 R5, R3, R2, 0x1, P6 ;  /* 0x0000000203057211 */ /* 0x000fe200030f0eff */
[----:B------:R-:W-:Y:S01]  /*be060*/  IMAD R3, R29, 0x2, R8 ;  /* 0x000000021d037824 */ /* 0x000fe200078e0208 */
[----:B------:R-:W-:Y:S02]  /*be070*/  ISETP.LT.AND P1, PT, R14, c[0x0][0x17c], !P0 ;  /* 0x00005f000e007a0c */ /* 0x000fe40004721270 */
[----:B------:R-:W-:Y:S01]  /*be080*/  PRMT R10, R13, 0x7632, R10 ;  /* 0x000076320d0a7816 */ /* 0x000fe2000000000a */
[----:B------:R-:W4:Y:S01]  /*be090*/  LDL.LU R14, [R1+0xf4] ;  /* 0x0000f400010e7983 */ /* 0x000f220000300800 */
[----:B0-----:R-:W-:-:S03]  /*be0a0*/  LEA R6, P2, R8, R0, 0x1 ;  /* 0x0000000008067211 */ /* 0x001fc600078408ff */
[----:B---3--:R0:W-:Y:S01]  /*be0b0*/  @P5 STG.E.U16 [R4.64], R26 ;  /* 0x0000001a04005986 */ /* 0x0081e2000c101508 */
[----:B------:R-:W-:Y:S01]  /*be0c0*/  LEA.HI.X.SX32 R7, R8, R2, 0x1, P2 ;  /* 0x0000000208077211 */ /* 0x000fe200010f0eff */
[----:B------:R-:W-:Y:S01]  /*be0d0*/  IMAD R8, R29, 0x2, R3 ;  /* 0x000000021d087824 */ /* 0x000fe200078e0203 */
[----:B0-----:R-:W-:-:S04]  /*be0e0*/  LEA R4, P6, R3, R0, 0x1 ;  /* 0x0000000003047211 */ /* 0x001fc800078c08ff */
[----:B------:R-:W-:Y:S02]  /*be0f0*/  LEA.HI.X.SX32 R5, R3, R2, 0x1, P6 ;  /* 0x0000000203057211 */ /* 0x000fe400030f0eff */
[----:B------:R-:W-:Y:S02]  /*be100*/  ISETP.LT.AND P2, PT, R15, c[0x0][0x17c], !P0 ;  /* 0x00005f000f007a0c */ /* 0x000fe40004741270 */
[----:B------:R-:W-:Y:S01]  /*be110*/  ISETP.LT.AND P5, PT, R19, c[0x0][0x17c], !P0 ;  /* 0x00005f0013007a0c */ /* 0x000fe200047a1270 */
[----:B------:R-:W3:Y:S01]  /*be120*/  LDL.LU R15, [R1+0xf8] ;  /* 0x0000f800010f7983 */ /* 0x000ee20000300800 */
[----:B------:R-:W-:-:S03]  /*be130*/  PRMT R9, R21, 0x7632, R9 ;  /* 0x0000763215097816 */ /* 0x000fc60000000009 */
[----:B------:R-:W3:Y:S04]  /*be140*/  LDL.LU R19, [R1+0xfc] ;  /* 0x0000fc0001137983 */ /* 0x000ee80000300800 */
[----:B------:R-:W3:Y:S04]  /*be150*/  LDL.LU R21, [R1+0x100] ;  /* 0x0001000001157983 */ /* 0x000ee80000300800 */
[----:B--2---:R0:W-:Y:S02]  /*be160*/  @P3 STG.E.U16 [R6.64], R27 ;  /* 0x0000001b06003986 */ /* 0x0041e4000c101508 */
[----:B0-----:R-:W-:-:S04]  /*be170*/  LEA R6, P6, R8, R0, 0x1 ;  /* 0x0000000008067211 */ /* 0x001fc800078c08ff */
[----:B------:R-:W-:Y:S01]  /*be180*/  LEA.HI.X.SX32 R7, R8, R2, 0x1, P6 ;  /* 0x0000000208077211 */ /* 0x000fe200030f0eff */
[----:B-----5:R0:W-:Y:S04]  /*be190*/  @P4 STG.E.U16 [R4.64], R23 ;  /* 0x0000001704004986 */ /* 0x0201e8000c101508 */
[----:B------:R1:W-:Y:S01]  /*be1a0*/  @P1 STG.E.U16 [R6.64], R10 ;  /* 0x0000000a06001986 */ /* 0x0003e2000c101508 */
[----:B----4-:R-:W-:-:S03]  /*be1b0*/  ISETP.LT.AND P1, PT, R24, c[0x0][0x17c], !P0 ;  /* 0x00005f0018007a0c */ /* 0x010fc60004721270 */
[----:B------:R-:W2:Y:S01]  /*be1c0*/  LDL.LU R24, [R1+0x104] ;  /* 0x0001040001187983 */ /* 0x000ea20000300800 */
[----:B------:R-:W-:-:S04]  /*be1d0*/  IMAD R3, R29, 0x2, R8 ;  /* 0x000000021d037824 */ /* 0x000fc800078e0208 */
[----:B------:R-:W-:Y:S01]  /*be1e0*/  IMAD R8, R29, 0x2, R3 ;  /* 0x000000021d087824 */ /* 0x000fe200078e0203 */
[----:B0-----:R-:W-:-:S04]  /*be1f0*/  LEA R4, P6, R3, R0, 0x1 ;  /* 0x0000000003047211 */ /* 0x001fc800078c08ff */
[----:B------:R-:W-:Y:S02]  /*be200*/  LEA.HI.X.SX32 R5, R3, R2, 0x1, P6 ;  /* 0x0000000203057211 */ /* 0x000fe400030f0eff */
[----:B-1----:R-:W-:Y:S02]  /*be210*/  LEA R6, P6, R8, R0, 0x1 ;  /* 0x0000000008067211 */ /* 0x002fe400078c08ff */
[----:B------:R-:W-:Y:S02]  /*be220*/  PRMT R10, R16, 0x7632, R10 ;  /* 0x00007632100a7816 */ /* 0x000fe4000000000a */
[----:B------:R-:W-:Y:S01]  /*be230*/  LEA.HI.X.SX32 R7, R8, R2, 0x1, P6 ;  /* 0x0000000208077211 */ /* 0x000fe200030f0eff */
[----:B------:R-:W-:Y:S04]  /*be240*/  @P2 STG.E.U16 [R4.64], R9 ;  /* 0x0000000904002986 */ /* 0x000fe8000c101508 */
[----:B------:R0:W-:Y:S01]  /*be250*/  @P5 STG.E.U16 [R6.64], R10 ;  /* 0x0000000a06005986 */ /* 0x0001e2000c101508 */
[----:B------:R-:W-:Y:S01]  /*be260*/  IMAD R3, R29, 0x2, R8 ;  /* 0x000000021d037824 */ /* 0x000fe200078e0208 */
[----:B------:R-:W-:-:S02]  /*be270*/  ISETP.LT.AND P3, PT, R11, c[0x0][0x17c], !P0 ;  /* 0x00005f000b007a0c */ /* 0x000fc40004761270 */
[----:B0-----:R-:W-:Y:S02]  /*be280*/  PRMT R10, R25, 0x7632, R10 ;  /* 0x00007632190a7816 */ /* 0x001fe4000000000a */
[----:B------:R-:W4:Y:S01]  /*be290*/  LDL.LU R25, [R1+0x108] ;  /* 0x0001080001197983 */ /* 0x000f220000300800 */
[----:B------:R-:W-:Y:S01]  /*be2a0*/  LEA R4, P6, R3, R0, 0x1 ;  /* 0x0000000003047211 */ /* 0x000fe200078c08ff */
[----:B------:R-:W-:Y:S01]  /*be2b0*/  IMAD R8, R29, 0x2, R3 ;  /* 0x000000021d087824 */ /* 0x000fe200078e0203 */
[----:B------:R-:W-:Y:S02]  /*be2c0*/  PRMT R9, R17, 0x7632, R9 ;  /* 0x0000763211097816 */ /* 0x000fe40000000009 */
[----:B------:R-:W-:Y:S01]  /*be2d0*/  LEA.HI.X.SX32 R5, R3, R2, 0x1, P6 ;  /* 0x0000000203057211 */ /* 0x000fe200030f0eff */
[----:B------:R-:W-:Y:S01]  /*be2e0*/  IMAD R3, R29, 0x2, R8 ;  /* 0x000000021d037824 */ /* 0x000fe200078e0208 */
[----:B------:R-:W-:Y:S02]  /*be2f0*/  ISETP.LT.AND P4, PT, R12, c[0x0][0x17c], !P0 ;  /* 0x00005f000c007a0c */ /* 0x000fe40004781270 */
[C---:B------:R-:W-:Y:S01]  /*be300*/  LEA R6, P6, R8.reuse, R0, 0x1 ;  /* 0x0000000008067211 */ /* 0x040fe200078c08ff */
[----:B------:R0:W-:Y:S03]  /*be310*/  @P3 STG.E.U16 [R4.64], R9 ;  /* 0x0000000904003986 */ /* 0x0001e6000c101508 */
[----:B------:R-:W-:-:S02]  /*be320*/  LEA.HI.X.SX32 R7, R8, R2, 0x1, P6 ;  /* 0x0000000208077211 */ /* 0x000fc400030f0eff */
[C---:B0-----:R-:W-:Y:S02]  /*be330*/  LEA R4, P6, R3.reuse, R0, 0x1 ;  /* 0x0000000003047211 */ /* 0x041fe400078c08ff */
[----:B------:R-:W-:Y:S02]  /*be340*/  PRMT R9, R26, 0x7632, R9 ;  /* 0x000076321a097816 */ /* 0x000fe40000000009 */
[----:B------:R-:W-:Y:S01]  /*be350*/  LEA.HI.X.SX32 R5, R3, R2, 0x1, P6 ;  /* 0x0000000203057211 */ /* 0x000fe200030f0eff */
[----:B------:R-:W5:Y:S01]  /*be360*/  LDL.LU R26, [R1+0x10c] ;  /* 0x00010c00011a7983 */ /* 0x000f620000300800 */
[----:B------:R-:W-:-:S03]  /*be370*/  ISETP.LT.AND P2, PT, R14, c[0x0][0x17c], !P0 ;  /* 0x00005f000e007a0c */ /* 0x000fc60004741270 */
[----:B------:R0:W-:Y:S04]  /*be380*/  @P4 STG.E.U16 [R6.64], R10 ;  /* 0x0000000a06004986 */ /* 0x0001e8000c101508 */
[----:B------:R-:W5:Y:S04]  /*be390*/  LDL.LU R12, [R1+0xa0] ;  /* 0x0000a000010c7983 */ /* 0x000f680000300800 */
[----:B------:R1:W-:Y:S04]  /*be3a0*/  @P1 STG.E.U16 [R4.64], R9 ;  /* 0x0000000904001986 */ /* 0x0003e8000c101508 */
[----:B------:R-:W5:Y:S01]  /*be3b0*/  LDL.LU R14, [R1+0x40] ;  /* 0x00004000010e7983 */ /* 0x000f620000300800 */
[----:B0-----:R-:W-:-:S02]  /*be3c0*/  PRMT R10, R27, 0x7632, R10 ;  /* 0x000076321b0a7816 */ /* 0x001fc4000000000a */
[----:B--2---:R-:W-:Y:S02]  /*be3d0*/  ISETP.LT.AND P1, PT, R24, c[0x0][0x17c], !P0 ;  /* 0x00005f0018007a0c */ /* 0x004fe40004721270 */
[----:B------:R-:W2:Y:S04]  /*be3e0*/  LDL.LU R24, [R1+0x30] ;  /* 0x0000300001187983 */ /* 0x000ea80000300800 */
[----:B------:R-:W2:Y:S04]  /*be3f0*/  LDL.LU R13, [R1+0x110] ;  /* 0x00011000010d7983 */ /* 0x000ea80000300800 */
[----:B------:R-:W2:Y:S01]  /*be400*/  LDL.LU R27, [R1+0x114] ;  /* 0x00011400011b7983 */ /* 0x000ea20000300800 */
[----:B------:R-:W-:Y:S01]  /*be410*/  IMAD R8, R29, 0x2, R3 ;  /* 0x000000021d087824 */ /* 0x000fe200078e0203 */
[----:B---3--:R-:W-:-:S02]  /*be420*/  ISETP.LT.AND P5, PT, R15, c[0x0][0x17c], !P0 ;  /* 0x00005f000f007a0c */ /* 0x008fc400047a1270 */
[----:B------:R-:W3:Y:S01]  /*be430*/  LDL.LU R17, [R1+0x20] ;  /* 0x0000200001117983 */ /* 0x000ee20000300800 */
[----:B------:R-:W-:Y:S01]  /*be440*/  IMAD R3, R29, 0x2, R8 ;  /* 0x000000021d037824 */ /* 0x000fe200078e0208 */
[C---:B------:R-:W-:Y:S02]  /*be450*/  LEA R6, P6, R8.reuse, R0, 0x1 ;  /* 0x0000000008067211 */ /* 0x040fe400078c08ff */
[----:B------:R-:W3:Y:S02]  /*be460*/  LDL.LU R20, [R1+0x118] ;  /* 0x0001180001147983 */ /* 0x000ee40000300800 */
[----:B------:R-:W-:Y:S02]  /*be470*/  LEA.HI.X.SX32 R7, R8, R2, 0x1, P6 ;  /* 0x0000000208077211 */ /* 0x000fe400030f0eff */
[----:B-1----:R-:W-:Y:S01]  /*be480*/  LEA R4, P6, R3, R0, 0x1 ;  /* 0x0000000003047211 */ /* 0x002fe200078c08ff */
[----:B------:R-:W3:Y:S01]  /*be490*/  LDL.LU R16, [R1+0x11c] ;  /* 0x00011c0001107983 */ /* 0x000ee20000300800 */
[----:B------:R-:W-:-:S02]  /*be4a0*/  ISETP.LT.AND P4, PT, R21, c[0x0][0x17c], !P0 ;  /* 0x00005f0015007a0c */ /* 0x000fc40004781270 */
[----:B------:R-:W-:Y:S01]  /*be4b0*/  PRMT R9, R23, 0x7632, R9 ;  /* 0x0000763217097816 */ /* 0x000fe20000000009 */
[----:B------:R-:W3:Y:S01]  /*be4c0*/  LDL.LU R21, [R1+0x50] ;  /* 0x0000500001157983 */ /* 0x000ee20000300800 */
[----:B------:R-:W-:-:S03]  /*be4d0*/  LEA.HI.X.SX32 R5, R3, R2, 0x1, P6 ;  /* 0x0000000203057211 */ /* 0x000fc600030f0eff */
[----:B------:R0:W-:Y:S04]  /*be4e0*/  @P2 STG.E.U16 [R6.64], R10 ;  /* 0x0000000a06002986 */ /* 0x0001e8000c101508 */
[----:B------:R-:W3:Y:S04]  /*be4f0*/  LDL.LU R23, [R1+0xc0] ;  /* 0x0000c00001177983 */ /* 0x000ee80000300800 */
[----:B------:R1:W-:Y:S01]  /*be500*/  @P5 STG.E.U16 [R4.64], R9 ;  /* 0x0000000904005986 */ /* 0x0003e2000c101508 */
[----:B----4-:R-:W-:-:S03]  /*be510*/  ISETP.LT.AND P5, PT, R25, c[0x0][0x17c], !P0 ;  /* 0x00005f0019007a0c */ /* 0x010fc600047a1270 */
[----:B------:R-:W4:Y:S04]  /*be520*/  LDL.LU R11, [R1+0x120] ;  /* 0x00012000010b7983 */ /* 0x000f280000300800 */
[----:B------:R-:W4:Y:S01]  /*be530*/  LDL.LU R25, [R1+0x124] ;  /* 0x0001240001197983 */ /* 0x000f220000300800 */
[----:B------:R-:W-:Y:S01]  /*be540*/  IMAD R8, R29, 0x2, R3 ;  /* 0x000000021d087824 */ /* 0x000fe200078e0203 */
[----:B------:R-:W-:Y:S02]  /*be550*/  ISETP.LT.AND P3, PT, R19, c[0x0][0x17c], !P0 ;  /* 0x00005f0013007a0c */ /* 0x000fe40004761270 */
[----:B------:R-:W4:Y:S01]  /*be560*/  LDL.LU R15, [R1+0x128] ;  /* 0x00012800010f7983 */ /* 0x000f220000300800 */
[----:B------:R-:W-:Y:S01]  /*be570*/  IMAD R3, R29, 0x2, R8 ;  /* 0x000000021d037824 */ /* 0x000fe200078e0208 */
[----:B0-----:R-:W-:-:S02]  /*be580*/  LEA R6, P2, R8, R0, 0x1 ;  /* 0x0000000008067211 */ /* 0x001fc400078408ff */
[----:B------:R-:W4:Y:S02]  /*be590*/  LDL.LU R19, [R1+0xb0] ;  /* 0x0000b00001137983 */ /* 0x000f240000300800 */
[C---:B-1----:R-:W-:Y:S02]  /*be5a0*/  LEA R4, P6, R3.reuse, R0, 0x1 ;  /* 0x0000000003047211 */ /* 0x042fe400078c08ff */
[-C--:B------:R-:W-:Y:S02]  /*be5b0*/  LEA.HI.X.SX32 R7, R8, R2.reuse, 0x1, P2 ;  /* 0x0000000208077211 */ /* 0x080fe400010f0eff */
[----:B------:R-:W-:Y:S02]  /*be5c0*/  LEA.HI.X.SX32 R5, R3, R2, 0x1, P6 ;  /* 0x0000000203057211 */ /* 0x000fe400030f0eff */
[----:B-----5:R-:W-:Y:S02]  /*be5d0*/  ISETP.LT.AND P2, PT, R26, c[0x0][0x17c], !P0 ;  /* 0x00005f001a007a0c */ /* 0x020fe40004741270 */
[----:B------:R-:W5:Y:S04]  /*be5e0*/  LDL.LU R26, [R1+0xd0] ;  /* 0x0000d000011a7983 */ /* 0x000f680000300800 */
[----:B------:R0:W-:Y:S04]  /*be5f0*/  @P3 STG.E.U16 [R6.64], R12 ;  /* 0x0000000c06003986 */ /* 0x0001e8000c101508 */
[----:B------:R1:W-:Y:S01]  /*be600*/  @P4 STG.E.U16 [R4.64], R14 ;  /* 0x0000000e04004986 */ /* 0x0003e2000c101508 */
[----:B--2---:R-:W-:-:S03]  /*be610*/  ISETP.LT.AND P4, PT, R27, c[0x0][0x17c], !P0 ;  /* 0x00005f001b007a0c */ /* 0x004fc60004781270 */
[----:B------:R-:W2:Y:S01]  /*be620*/  LDL.LU R27, [R1+0x12c] ;  /* 0x00012c00011b7983 */ /* 0x000ea20000300800 */
[----:B------:R-:W-:-:S04]  /*be630*/  IMAD R8, R29, 0x2, R3 ;  /* 0x000000021d087824 */ /* 0x000fc800078e0203 */
        /* <DEDUP_REMOVED lines=8> */
[----:B0-----:R-:W-:-:S04]  /*be6c0*/  LEA R6, P1, R8, R0, 0x1 ;  /* 0x0000000008067211 */ /* 0x001fc800078208ff */
[----:B------:R-:W-:Y:S01]  /*be6d0*/  LEA.HI.X.SX32 R7, R8, R2, 0x1, P1 ;  /* 0x0000000208077211 */ /* 0x000fe200008f0eff */
[----:B------:R-:W-:Y:S01]  /*be6e0*/  IMAD R8, R29, 0x2, R3 ;  /* 0x000000021d087824 */ /* 0x000fe200078e0203 */
[----:B---3--:R-:W-:Y:S04]  /*be6f0*/  @P5 STG.E.U16 [R4.64], R17 ;  /* 0x0000001104005986 */ /* 0x008fe8000c101508 */
[----:B------:R0:W-:Y:S01]  /*be700*/  @P2 STG.E.U16 [R6.64], R21 ;  /* 0x0000001506002986 */ /* 0x0001e2000c101508 */
[----:B------:R-:W-:Y:S02]  /*be710*/  ISETP.LT.AND P3, PT, R13, c[0x0][0x17c], !P0 ;  /* 0x00005f000d007a0c */ /* 0x000fe40004761270 */
[----:B------:R-:W-:Y:S01]  /*be720*/  ISETP.LT.AND P5, PT, R16, c[0x0][0x17c], !P0 ;  /* 0x00005f0010007a0c */ /* 0x000fe200047a1270 */
[----:B------:R-:W3:Y:S04]  /*be730*/  LDL.LU R13, [R1+0x130] ;  /* 0x00013000010d7983 */ /* 0x000ee80000300800 */
[----:B------:R-:W3:Y:S01]  /*be740*/  LDL.LU R16, [R1+0x134] ;  /* 0x0001340001107983 */ /* 0x000ee20000300800 */
[----:B0-----:R-:W-:-:S04]  /*be750*/  LEA R6, P2, R8, R0, 0x1 ;  /* 0x0000000008067211 */ /* 0x001fc800078408ff */
[----:B------:R-:W-:Y:S02]  /*be760*/  LEA.HI.X.SX32 R7, R8, R2, 0x1, P2 ;  /* 0x0000000208077211 */ /* 0x000fe400010f0eff */
[----:B----4-:R-:W-:Y:S02]  /*be770*/  ISETP.LT.AND P2, PT, R25, c[0x0][0x17c], !P0 ;  /* 0x00005f0019007a0c */ /* 0x010fe40004741270 */
[----:B------:R-:W4:Y:S01]  /*be780*/  LDL.LU R25, [R1+0x138] ;  /* 0x0001380001197983 */ /* 0x000f220000300800 */
[C---:B------:R-:W-:Y:S02]  /*be790*/  LEA R4, P6, R3.reuse, R0, 0x1 ;  /* 0x0000000003047211 */ /* 0x040fe400078c08ff */
[----:B------:R-:W-:Y:S02]  /*be7a0*/  ISETP.LT.AND P1, PT, R20, c[0x0][0x17c], !P0 ;  /* 0x00005f0014007a0c */ /* 0x000fe40004721270 */
[----:B------:R-:W-:Y:S01]  /*be7b0*/  LEA.HI.X.SX32 R5, R3, R2, 0x1, P6 ;  /* 0x0000000203057211 */ /* 0x000fe200030f0eff */
[----:B------:R-:W-:-:S04]  /*be7c0*/  IMAD R3, R29, 0x2, R8 ;  /* 0x000000021d037824 */ /* 0x000fc800078e0208 */
[----:B------:R0:W-:Y:S04]  /*be7d0*/  @P3 STG.E.U16 [R4.64], R23 ;  /* 0x0000001704003986 */ /* 0x0001e8000c101508 */
[----:B------:R-:W-:Y:S01]  /*be7e0*/  @P4 STG.E.U16 [R6.64], R19 ;  /* 0x0000001306004986 */ /* 0x000fe2000c101508 */
[----:B0-----:R-:W-:-:S04]  /*be7f0*/  LEA R4, P6, R3, R0, 0x1 ;  /* 0x0000000003047211 */ /* 0x001fc800078c08ff */
[----:B------:R-:W-:Y:S02]  /*be800*/  LEA.HI.X.SX32 R5, R3, R2, 0x1, P6 ;  /* 0x0000000203057211 */ /* 0x000fe400030f0eff */
[----:B------:R-:W-:Y:S02]  /*be810*/  ISETP.LT.AND P4, PT, R15, c[0x0][0x17c], !P0 ;  /* 0x00005f000f007a0c */ /* 0x000fe40004781270 */
[----:B------:R-:W3:Y:S04]  /*be820*/  LDL.LU R15, [R1+0x13c] ;  /* 0x00013c00010f7983 */ /* 0x000ee80000300800 */
[----:B-----5:R0:W-:Y:S01]  /*be830*/  @P1 STG.E.U16 [R4.64], R26 ;  /* 0x0000001a04001986 */ /* 0x0201e2000c101508 */
[----:B--2---:R-:W-:-:S03]  /*be840*/  ISETP.LT.AND P1, PT, R27, c[0x0][0x17c], !P0 ;  /* 0x00005f001b007a0c */ /* 0x004fc60004721270 */
[----:B------:R-:W2:Y:S01]  /*be850*/  LDL.LU R27, [R1+0x140] ;  /* 0x00014000011b7983 */ /* 0x000ea20000300800 */
[----:B------:R-:W-:Y:S01]  /*be860*/  IMAD R8, R29, 0x2, R3 ;  /* 0x000000021d087824 */ /* 0x000fe200078e0203 */
[----:B0-----:R-:W-:-:S03]  /*be870*/  PRMT R5, R12, 0x7632, R5 ;  /* 0x000076320c057816 */ /* 0x001fc60000000005 */
[----:B------:R-:W-:Y:S01]  /*be880*/  IMAD R3, R29, 0x2, R8 ;  /* 0x000000021d037824 */ /* 0x000fe200078e0208 */
[C---:B------:R-:W-:Y:S02]  /*be890*/  LEA R6, P6, R8.reuse, R0, 0x1 ;  /* 0x0000000008067211 */ /* 0x040fe400078c08ff */
[----:B------:R-:W-:Y:S02]  /*be8a0*/  ISETP.LT.AND P3, PT, R11, c[0x0][0x17c], !P0 ;  /* 0x00005f000b007a0c */ /* 0x000fe40004761270 */
[----:B------:R-:W-:Y:S01]  /*be8b0*/  LEA.HI.X.SX32 R7, R8, R2, 0x1, P6 ;  /* 0x0000000208077211 */ /* 0x000fe200030f0eff */
[----:B------:R-:W-:Y:S01]  /*be8c0*/  IMAD R8, R29, 0x2, R3 ;  /* 0x000000021d087824 */ /* 0x000fe200078e0203 */
[----:B------:R-:W-:-:S03]  /*be8d0*/  LEA R4, P6, R3, R0, 0x1 ;  /* 0x0000000003047211 */ /* 0x000fc600078c08ff */
[----:B------:R0:W-:Y:S01]  /*be8e0*/  @P5 STG.E.U16 [R6.64], R5 ;  /* 0x0000000506005986 */ /* 0x0001e2000c101508 */
[----:B------:R-:W-:Y:S02]  /*be8f0*/  PRMT R10, R14, 0x7632, R10 ;  /* 0x000076320e0a7816 */ /* 0x000fe4000000000a */
[----:B------:R-:W-:Y:S02]  /*be900*/  PRMT R9, R24, 0x7632, R9 ;  /* 0x0000763218097816 */ /* 0x000fe40000000009 */
[----:B------:R-:W5:Y:S01]  /*be910*/  LDL.LU R24, [R1+0x144] ;  /* 0x0001440001187983 */ /* 0x000f620000300800 */
[----:B0-----:R-:W-:Y:S02]  /*be920*/  LEA.HI.X.SX32 R5, R3, R2, 0x1, P6 ;  /* 0x0000000203057211 */ /* 0x001fe400030f0eff */
[----:B------:R-:W-:Y:S01]  /*be930*/  LEA R6, P6, R8, R0, 0x1 ;  /* 0x0000000008067211 */ /* 0x000fe200078c08ff */
[----:B------:R-:W-:-:S03]  /*be940*/  IMAD R3, R29, 0x2, R8 ;  /* 0x000000021d037824 */ /* 0x000fc600078e0208 */
[----:B------:R-:W-:Y:S01]  /*be950*/  LEA.HI.X.SX32 R7, R8, R2, 0x1, P6 ;  /* 0x0000000208077211 */ /* 0x000fe200030f0eff */
[----:B------:R0:W-:Y:S04]  /*be960*/  @P3 STG.E.U16 [R4.64], R10 ;  /* 0x0000000a04003986 */ /* 0x0001e8000c101508 */
[----:B------:R1:W-:Y:S01]  /*be970*/  @P2 STG.E.U16 [R6.64], R9 ;  /* 0x0000000906002986 */ /* 0x0003e2000c101508 */
[----:B------:R-:W-:Y:S02]  /*be980*/  PRMT R8, R17, 0x7632, R8 ;  /* 0x0000763211087816 */ /* 0x000fe40000000008 */
[----:B0-----:R-:W-:-:S04]  /*be990*/  LEA R4, P6, R3, R0, 0x1 ;  /* 0x0000000003047211 */ /* 0x001fc800078c08ff */
[----:B------:R-:W-:Y:S02]  /*be9a0*/  LEA.HI.X.SX32 R5, R3, R2, 0x1, P6 ;  /* 0x0000000203057211 */ /* 0x000fe400030f0eff */
[----:B----4-:R-:W-:Y:S02]  /*be9b0*/  ISETP.LT.AND P2, PT, R25, c[0x0][0x17c], !P0 ;  /* 0x00005f0019007a0c */ /* 0x010fe40004741270 */
[----:B------:R-:W4:Y:S04]  /*be9c0*/  LDL.LU R25, [R1+0x148] ;  /* 0x0001480001197983 */ /* 0x000f280000300800 */
[----:B------:R0:W-:Y:S01]  /*be9d0*/  @P4 STG.E.U16 [R4.64], R8 ;  /* 0x0000000804004986 */ /* 0x0001e2000c101508 */
[----:B-1----:R-:W-:Y:S01]  /*be9e0*/  IMAD R7, R29, 0x2, R3 ;  /* 0x000000021d077824 */ /* 0x002fe200078e0203 */
[----:B0-----:R-:W-:-:S02]  /*be9f0*/  PRMT R8, R23, 0x7632, R8 ;  /* 0x0000763217087816 */ /* 0x001fc40000000008 */
[----:B------:R-:W4:Y:S01]  /*bea00*/  LDL.LU R23, [R1+0x14c] ;  /* 0x00014c0001177983 */ /* 0x000f220000300800 */
[----:B------:R-:W-:Y:S01]  /*bea10*/  IMAD R3, R29, 0x2, R7 ;  /* 0x000000021d037824 */ /* 0x000fe200078e0207 */
[----:B------:R-:W-:Y:S02]  /*bea20*/  LEA R6, P6, R7, R0, 0x1 ;  /* 0x0000000007067211 */ /* 0x000fe400078c08ff */
[----:B---3--:R-:W-:Y:S02]  /*bea30*/  ISETP.LT.AND P5, PT, R13, c[0x0][0x17c], !P0 ;  /* 0x00005f000d007a0c */ /* 0x008fe400047a1270 */
[----:B------:R-:W-:Y:S01]  /*bea40*/  LEA.HI.X.SX32 R7, R7, R2, 0x1, P6 ;  /* 0x0000000207077211 */ /* 0x000fe200030f0eff */
[----:B------:R-:W3:Y:S01]  /*bea50*/  LDL.LU R13, [R1+0xa4] ;  /* 0x0000a400010d7983 */ /* 0x000ee20000300800 */
[----:B------:R-:W-:Y:S01]  /*bea60*/  LEA R4, P6, R3, R0, 0x1 ;  /* 0x0000000003047211 */ /* 0x000fe200078c08ff */
[----:B------:R-:W-:Y:S01]  /*bea70*/  IMAD R9, R29, 0x2, R3 ;  /* 0x000000021d097824 */ /* 0x000fe200078e0203 */
[----:B------:R-:W-:-:S02]  /*bea80*/  PRMT R10, R21, 0x7632, R10 ;  /* 0x00007632150a7816 */ /* 0x000fc4000000000a */
[----:B------:R-:W-:-:S03]  /*bea90*/  LEA.HI.X.SX32 R5, R3, R2, 0x1, P6 ;  /* 0x0000000203057211 */ /* 0x000fc600030f0eff */
[----:B------:R0:W-:Y:S01]  /*beaa0*/  @P1 STG.E.U16 [R6.64], R10 ;  /* 0x0000000a06001986 */ /* 0x0001e2000c101508 */
[----:B------:R-:W-:-:S03]  /*beab0*/  ISETP.LT.AND P4, PT, R15, c[0x0][0x17c], !P0 ;  /* 0x00005f000f007a0c */ /* 0x000fc60004781270 */
[----:B------:R1:W-:Y:S01]  /*beac0*/  @P5 STG.E.U16 [R4.64], R8 ;  /* 0x0000000804005986 */ /* 0x0003e2000c101508 */
[----:B0-----:R-:W-:Y:S01]  /*bead0*/  LEA R6, P6, R9, R0, 0x1 ;  /* 0x0000000009067211 */ /* 0x001fe200078c08ff */
[----:B-1----:R-:W-:-:S03]  /*beae0*/  IMAD R5, R29, 0x2, R9 ;  /* 0x000000021d057824 */ /* 0x002fc600078e0209 */
[----:B------:R-:W-:Y:S02]  /*beaf0*/  LEA.HI.X.SX32 R7, R9, R2, 0x1, P6 ;  /* 0x0000000209077211 */ /* 0x000fe400030f0eff */
[----:B------:R-:W-:Y:S02]  /*beb00*/  PRMT R9, R26, 0x7632, R9 ;  /* 0x000076321a097816 */ /* 0x000fe40000000009 */
[----:B--2---:R-:W-:Y:S02]  /*beb10*/  ISETP.LT.AND P1, PT, R27, c[0x0][0x17c], !P0 ;  /* 0x00005f001b007a0c */ /* 0x004fe40004721270 */
[----:B------:R-:W2:Y:S04]  /*beb20*/  LDL.LU R27, [R1+0x150] ;  /* 0x00015000011b7983 */ /* 0x000ea80000300800 */
[----:B------:R-:W2:Y:S04]  /*beb30*/  LDL.LU R21, [R1+0x44] ;  /* 0x0000440001157983 */ /* 0x000ea80000300800 */
[----:B------:R-:W2:Y:S04]  /*beb40*/  LDL.LU R14, [R1+0x34] ;  /* 0x00003400010e7983 */ /* 0x000ea80000300800 */
[----:B------:R-:W2:Y:S04]  /*beb50*/  LDL.LU R12, [R1+0x154] ;  /* 0x00015400010c7983 */ /* 0x000ea80000300800 */
[----:B------:R-:W2:Y:S04]  /*beb60*/  LDL.LU R15, [R1+0x24] ;  /* 0x00002400010f7983 */ /* 0x000ea80000300800 */
[----:B------:R-:W2:Y:S01]  /*beb70*/  LDL.LU R26, [R1+0x158] ;  /* 0x00015800011a7983 */ /* 0x000ea20000300800 */
[----:B------:R-:W-:-:S02]  /*beb80*/  ISETP.LT.AND P3, PT, R16, c[0x0][0x17c], !P0 ;  /* 0x00005f0010007a0c */ /* 0x000fc40004761270 */
[----:B------:R-:W-:Y:S01]  /*beb90*/  PRMT R8, R19, 0x7632, R8 ;  /* 0x0000763213087816 */ /* 0x000fe20000000008 */
[----:B------:R-:W2:Y:S01]  /*beba0*/  LDL.LU R16, [R1+0x15c] ;  /* 0x00015c0001107983 */ /* 0x000ea20000300800 */
[----:B------:R-:W-:Y:S01]  /*bebb0*/  LEA R4, P6, R5, R0, 0x1 ;  /* 0x0000000005047211 */ /* 0x000fe200078c08ff */
[----:B------:R-:W-:-:S08]  /*bebc0*/  IMAD R3, R29, 0x2, R5 ;  /* 0x000000021d037824 */ /* 0x000fd000078e0205 */
[----:B------:R0:W-:Y:S01]  /*bebd0*/  @P3 STG.E.U16 [R6.64], R8 ;  /* 0x0000000806003986 */ /* 0x0001e2000c101508 */
[----:B------:R-:W-:Y:S02]  /*bebe0*/  LEA.HI.X.SX32 R5, R5, R2, 0x1, P6 ;  /* 0x0000000205057211 */ /* 0x000fe400030f0eff */
[----:B-----5:R-:W-:-:S03]  /*bebf0*/  ISETP.LT.AND P5, PT, R24, c[0x0][0x17c], !P0 ;  /* 0x00005f0018007a0c */ /* 0x020fc600047a1270 */
[----:B------:R1:W-:Y:S01]  /*bec00*/  @P2 STG.E.U16 [R4.64], R9 ;  /* 0x0000000904002986 */ /* 0x0003e2000c101508 */
[----:B----4-:R-:W-:-:S03]  /*bec10*/  ISETP.LT.AND P3, PT, R25, c[0x0][0x17c], !P0 ;  /* 0x00005f0019007a0c */ /* 0x010fc60004761270 */
[----:B------:R-:W4:Y:S04]  /*bec20*/  LDL.LU R25, [R1+0x54] ;  /* 0x0000540001197983 */ /* 0x000f280000300800 */
[----:B------:R-:W5:Y:S04]  /*bec30*/  LDL.LU R19, [R1+0xc4] ;  /* 0x0000c40001137983 */ /* 0x000f680000300800 */
[----:B------:R-:W5:Y:S04]  /*bec40*/  LDL.LU R17, [R1+0x160] ;  /* 0x0001600001117983 */ /* 0x000f680000300800 */
[----:B------:R-:W5:Y:S01]  /*bec50*/  LDL.LU R24, [R1+0xb4] ;  /* 0x0000b40001187983 */ /* 0x000f620000300800 */
[----:B------:R-:W-:-:S03]  /*bec60*/  ISETP.LT.AND P2, PT, R23, c[0x0][0x17c], !P0 ;  /* 0x00005f0017007a0c */ /* 0x000fc60004741270 */
[----:B------:R-:W5:Y:S04]  /*bec70*/  LDL.LU R11, [R1+0x164] ;  /* 0x00016400010b7983 */ /* 0x000f680000300800 */
[----:B------:R-:W5:Y:S01]  /*bec80*/  LDL.LU R23, [R1+0x168] ;  /* 0x0001680001177983 */ /* 0x000f620000300800 */
[----:B0-----:R-:W-:Y:S01]  /*bec90*/  LEA R6, P6, R3, R0, 0x1 ;  /* 0x0000000003067211 */ /* 0x001fe200078c08ff */
[----:B------:R-:W-:-:S03]  /*beca0*/  IMAD R8, R29, 0x2, R3 ;  /* 0x000000021d087824 */ /* 0x000fc600078e0203 */
[----:B------:R-:W-:Y:S01]  /*becb0*/  LEA.HI.X.SX32 R7, R3, R2, 0x1, P6 ;  /* 0x0000000203077211 */ /* 0x000fe200030f0eff */
[----:B------:R-:W-:Y:S01]  /*becc0*/  IMAD R3, R29, 0x2, R8 ;  /* 0x000000021d037824 */ /* 0x000fe200078e0208 */
[----:B-1----:R-:W-:-:S03]  /*becd0*/  LEA R4, P6, R8, R0, 0x1 ;  /* 0x0000000008047211 */ /* 0x002fc600078c08ff */
[----:B---3--:R0:W-:Y:S01]  /*bece0*/  @P4 STG.E.U16 [R6.64], R13 ;  /* 0x0000000d06004986 */ /* 0x0081e2000c101508 */
[----:B------:R-:W-:Y:S02]  /*becf0*/  LEA.HI.X.SX32 R5, R8, R2, 0x1, P6 ;  /* 0x0000000208057211 */ /* 0x000fe400030f0eff */
[----:B0-----:R-:W-:-:S04]  /*bed00*/  LEA R6, P6, R3, R0, 0x1 ;  /* 0x0000000003067211 */ /* 0x001fc800078c08ff */
[----:B------:R-:W-:Y:S02]  /*bed10*/  LEA.HI.X.SX32 R7, R3, R2, 0x1, P6 ;  /* 0x0000000203077211 */ /* 0x000fe400030f0eff */
[----:B--2---:R-:W-:Y:S02]  /*bed20*/  ISETP.LT.AND P4, PT, R27, c[0x0][0x17c], !P0 ;  /* 0x00005f001b007a0c */ /* 0x004fe40004781270 */
[----:B------:R-:W2:Y:S04]  /*bed30*/  LDL.LU R27, [R1+0xd4] ;  /* 0x0000d400011b7983 */ /* 0x000ea80000300800 */
[----:B------:R0:W-:Y:S04]  /*bed40*/  @P1 STG.E.U16 [R4.64], R21 ;  /* 0x0000001504001986 */ /* 0x0001e8000c101508 */
[----:B------:R1:W-:Y:S01]  /*bed50*/  @P5 STG.E.U16 [R6.64], R14 ;  /* 0x0000000e06005986 */ /* 0x0003e2000c101508 */
[----:B------:R-:W-:-:S03]  /*bed60*/  ISETP.LT.AND P1, PT, R12, c[0x0][0x17c], !P0 ;  /* 0x00005f000c007a0c */ /* 0x000fc60004721270 */
[----:B------:R-:W3:Y:S01]  /*bed70*/  LDL.LU R12, [R1+0x16c] ;  /* 0x00016c00010c7983 */ /* 0x000ee20000300800 */
[----:B------:R-:W-:-:S03]  /*bed80*/  ISETP.LT.AND P5, PT, R26, c[0x0][0x17c], !P0 ;  /* 0x00005f001a007a0c */ /* 0x000fc600047a1270 */
[----:B------:R-:W3:Y:S01]  /*bed90*/  LDL.LU R26, [R1+0x170] ;  /* 0x00017000011a7983 */ /* 0x000ee20000300800 */
        /* <DEDUP_REMOVED lines=11> */
[----:B----4-:R0:W-:Y:S01]  /*bee50*/  @P2 STG.E.U16 [R6.64], R25 ;  /* 0x0000001906002986 */ /* 0x0101e2000c101508 */
[----:B------:R-:W-:-:S03]  /*bee60*/  ISETP.LT.AND P3, PT, R16, c[0x0][0x17c], !P0 ;  /* 0x00005f0010007a0c */ /* 0x000fc60004761270 */
[----:B-----5:R1:W-:Y:S01]  /*bee70*/  @P4 STG.E.U16 [R4.64], R19 ;  /* 0x0000001304004986 */ /* 0x0203e2000c101508 */
[----:B0-----:R-:W-:-:S03]  /*bee80*/  LEA R6, P6, R3, R0, 0x1 ;  /* 0x0000000003067211 */ /* 0x001fc600078c08ff */
[----:B------:R-:W4:Y:S01]  /*bee90*/  LDL.LU R16, [R1+0x174] ;  /* 0x0001740001107983 */ /* 0x000f220000300800 */
[----:B------:R-:W-:Y:S02]  /*beea0*/  LEA.HI.X.SX32 R7, R3, R2, 0x1, P6 ;  /* 0x0000000203077211 */ /* 0x000fe400030f0eff */
[----:B------:R-:W-:Y:S02]  /*beeb0*/  ISETP.LT.AND P2, PT, R17, c[0x0][0x17c], !P0 ;  /* 0x00005f0011007a0c */ /* 0x000fe40004741270 */
[----:B------:R-:W5:Y:S04]  /*beec0*/  LDL.LU R17, [R1+0x178] ;  /* 0x0001780001117983 */ /* 0x000f680000300800 */
[----:B------:R0:W-:Y:S01]  /*beed0*/  @P1 STG.E.U16 [R6.64], R24 ;  /* 0x0000001806001986 */ /* 0x0001e2000c101508 */
[----:B------:R-:W-:-:S03]  /*beee0*/  ISETP.LT.AND P1, PT, R23, c[0x0][0x17c], !P0 ;  /* 0x00005f0017007a0c */ /* 0x000fc60004721270 */
[----:B------:R-:W4:Y:S01]  /*beef0*/  LDL.LU R23, [R1+0x17c] ;  /* 0x00017c0001177983 */ /* 0x000f220000300800 */
[----:B------:R-:W-:-:S04]  /*bef00*/  IMAD R8, R29, 0x2, R3 ;  /* 0x000000021d087824 */ /* 0x000fc800078e0203 */
[----:B------:R-:W-:Y:S01]  /*bef10*/  IMAD R3, R29, 0x2, R8 ;  /* 0x000000021d037824 */ /* 0x000fe200078e0208 */
[----:B-1----:R-:W-:-:S04]  /*bef20*/  LEA R4, P6, R8, R0, 0x1 ;  /* 0x0000000008047211 */ /* 0x002fc800078c08ff */
[----:B------:R-:W-:Y:S02]  /*bef30*/  LEA.HI.X.SX32 R5, R8, R2, 0x1, P6 ;  /* 0x0000000208057211 */ /* 0x000fe400030f0eff */
[----:B0-----:R-:W-:Y:S02]  /*bef40*/  LEA R6, P6, R3, R0, 0x1 ;  /* 0x0000000003067211 */ /* 0x001fe400078c08ff */
[----:B------:R-:W-:Y:S02]  /*bef50*/  PRMT R10, R13, 0x7632, R10 ;  /* 0x000076320d0a7816 */ /* 0x000fe4000000000a */
[----:B------:R-:W-:Y:S02]  /*bef60*/  LEA.HI.X.SX32 R7, R3, R2, 0x1, P6 ;  /* 0x0000000203077211 */ /* 0x000fe400030f0eff */
[----:B------:R-:W-:Y:S02]  /*bef70*/  PRMT R9, R21, 0x7632, R9 ;  /* 0x0000763215097816 */ /* 0x000fe40000000009 */
[----:B------:R-:W5:Y:S04]  /*bef80*/  LDL.LU R21, [R1+0x180] ;  /* 0x0001800001157983 */ /* 0x000f680000300800 */
[----:B--2---:R0:W-:Y:S04]  /*bef90*/  @P5 STG.E.U16 [R4.64], R27 ;  /* 0x0000001b04005986 */ /* 0x0041e8000c101508 */
[----:B------:R1:W-:Y:S01]  /*befa0*/  @P3 STG.E.U16 [R6.64], R10 ;  /* 0x0000000a06003986 */ /* 0x0003e2000c101508 */
[----:B---3--:R-:W-:-:S03]  /*befb0*/  ISETP.LT.AND P3, PT, R26, c[0x0][0x17c], !P0 ;  /* 0x00005f001a007a0c */ /* 0x008fc60004761270 */
[----:B------:R-:W2:Y:S01]  /*befc0*/  LDL.LU R26, [R1+0x184] ;  /* 0x00018400011a7983 */ /* 0x000ea20000300800 */
[----:B------:R-:W-:-:S05]  /*befd0*/  IMAD R8, R29, 0x2, R3 ;  /* 0x000000021d087824 */ /* 0x000fca00078e0203 */
[----:B0-----:R-:W-:Y:S01]  /*befe0*/  LEA R4, P6, R8, R0, 0x1 ;  /* 0x0000000008047211 */ /* 0x001fe200078c08ff */
[----:B------:R-:W-:-:S03]  /*beff0*/  IMAD R3, R29, 0x2, R8 ;  /* 0x000000021d037824 */ /* 0x000fc600078e0208 */
[----:B------:R-:W-:Y:S02]  /*bf000*/  LEA.HI.X.SX32 R5, R8, R2, 0x1, P6 ;  /* 0x0000000208057211 */ /* 0x000fe400030f0eff */
[----:B------:R-:W-:Y:S02]  /*bf010*/  ISETP.LT.AND P4, PT, R11, c[0x0][0x17c], !P0 ;  /* 0x00005f000b007a0c */ /* 0x000fe40004781270 */
[C---:B-1----:R-:W-:Y:S01]  /*bf020*/  LEA R6, P6, R3.reuse, R0, 0x1 ;  /* 0x0000000003067211 */ /* 0x042fe200078c08ff */
[----:B------:R0:W-:Y:S03]  /*bf030*/  @P2 STG.E.U16 [R4.64], R9 ;  /* 0x0000000904002986 */ /* 0x0001e6000c101508 */
[----:B------:R-:W-:Y:S01]  /*bf040*/  LEA.HI.X.SX32 R7, R3, R2, 0x1, P6 ;  /* 0x0000000203077211 */ /* 0x000fe200030f0eff */
[----:B0-----:R-:W-:Y:S01]  /*bf050*/  IMAD R5, R29, 0x2, R3 ;  /* 0x000000021d057824 */ /* 0x001fe200078e0203 */
[----:B------:R-:W-:-:S04]  /*bf060*/  PRMT R8, R14, 0x7632, R8 ;  /* 0x000076320e087816 */ /* 0x000fc80000000008 */
[----:B------:R-:W-:Y:S01]  /*bf070*/  LEA R4, P6, R5, R0, 0x1 ;  /* 0x0000000005047211 */ /* 0x000fe200078c08ff */
[----:B------:R-:W-:Y:S01]  /*bf080*/  IMAD R3, R29, 0x2, R5 ;  /* 0x000000021d037824 */ /* 0x000fe200078e0205 */
[----:B------:R-:W-:Y:S02]  /*bf090*/  PRMT R10, R15, 0x7632, R10 ;  /* 0x000076320f0a7816 */ /* 0x000fe4000000000a */
[----:B------:R-:W-:Y:S01]  /*bf0a0*/  LEA.HI.X.SX32 R5, R5, R2, 0x1, P6 ;  /* 0x0000000205057211 */ /* 0x000fe200030f0eff */
[----:B------:R0:W-:Y:S01]  /*bf0b0*/  @P4 STG.E.U16 [R6.64], R8 ;  /* 0x0000000806004986 */ /* 0x0001e2000c101508 */
[----:B------:R-:W-:-:S03]  /*bf0c0*/  PRMT R9, R25, 0x7632, R9 ;  /* 0x0000763219097816 */ /* 0x000fc60000000009 */
[----:B------:R1:W-:Y:S04]  /*bf0d0*/  @P1 STG.E.U16 [R4.64], R10 ;  /* 0x0000000a04001986 */ /* 0x0003e8000c101508 */
[----:B------:R-:W3:Y:S01]  /*bf0e0*/  LDL.LU R25, [R1+0x188] ;  /* 0x0001880001197983 */ /* 0x000ee20000300800 */
[----:B------:R-:W-:Y:S02]  /*bf0f0*/  ISETP.LT.AND P5, PT, R12, c[0x0][0x17c], !P0 ;  /* 0x00005f000c007a0c */ /* 0x000fe400047a1270 */
[----:B----4-:R-:W-:Y:S02]  /*bf100*/  ISETP.LT.AND P1, PT, R23, c[0x0][0x17c], !P0 ;  /* 0x00005f0017007a0c */ /* 0x010fe40004721270 */
[----:B------:R-:W4:Y:S01]  /*bf110*/  LDL.LU R23, [R1+0x18c] ;  /* 0x00018c0001177983 */ /* 0x000f220000300800 */
[----:B0-----:R-:W-:Y:S01]  /*bf120*/  LEA R6, P6, R3, R0, 0x1 ;  /* 0x0000000003067211 */ /* 0x001fe200078c08ff */
[----:B------:R-:W-:-:S02]  /*bf130*/  IMAD R8, R29, 0x2, R3 ;  /* 0x000000021d087824 */ /* 0x000fc400078e0203 */
[----:B------:R-:W4:Y:S01]  /*bf140*/  LDL.LU R12, [R1+0xa8] ;  /* 0x0000a800010c7983 */ /* 0x000f220000300800 */
[----:B------:R-:W-:Y:S02]  /*bf150*/  LEA.HI.X.SX32 R7, R3, R2, 0x1, P6 ;  /* 0x0000000203077211 */ /* 0x000fe400030f0eff */
[C---:B-1----:R-:W-:Y:S01]  /*bf160*/  LEA R4, P6, R8.reuse, R0, 0x1 ;  /* 0x0000000008047211 */ /* 0x042fe200078c08ff */
[----:B------:R-:W4:Y:S03]  /*bf170*/  LDL.LU R14, [R1+0x48] ;  /* 0x00004800010e7983 */ /* 0x000f260000300800 */
[----:B------:R-:W-:Y:S01]  /*bf180*/  LEA.HI.X.SX32 R5, R8, R2, 0x1, P6 ;  /* 0x0000000208057211 */ /* 0x000fe200030f0eff */
[----:B------:R0:W-:Y:S02]  /*bf190*/  @P5 STG.E.U16 [R6.64], R9 ;  /* 0x0000000906005986 */ /* 0x0001e4000c101508 */
[----:B0-----:R-:W-:-:S05]  /*bf1a0*/  PRMT R7, R19, 0x7632, R7 ;  /* 0x0000763213077816 */ /* 0x001fca0000000007 */
[----:B------:R0:W-:Y:S01]  /*bf1b0*/  @P3 STG.E.U16 [R4.64], R7 ;  /* 0x0000000704003986 */ /* 0x0001e2000c101508 */
[----:B--2---:R-:W-:-:S03]  /*bf1c0*/  ISETP.LT.AND P3, PT, R26, c[0x0][0x17c], !P0 ;  /* 0x00005f001a007a0c */ /* 0x004fc60004761270 */
[----:B------:R-:W2:Y:S04]  /*bf1d0*/  LDL.LU R26, [R1+0x38] ;  /* 0x00003800011a7983 */ /* 0x000ea80000300800 */
[----:B------:R-:W2:Y:S04]  /*bf1e0*/  LDL.LU R13, [R1+0x190] ;  /* 0x00019000010d7983 */ /* 0x000ea80000300800 */
[----:B------:R-:W2:Y:S01]  /*bf1f0*/  LDL.LU R19, [R1+0x194] ;  /* 0x0001940001137983 */ /* 0x000ea20000300800 */
[----:B------:R-:W-:Y:S01]  /*bf200*/  IMAD R3, R29, 0x2, R8 ;  /* 0x000000021d037824 */ /* 0x000fe200078e0208 */
[----:B------:R-:W-:-:S02]  /*bf210*/  ISETP.LT.AND P2, PT, R16, c[0x0][0x17c], !P0 ;  /* 0x00005f0010007a0c */ /* 0x000fc40004741270 */
[----:B-----5:R-:W-:Y:S01]  /*bf220*/  ISETP.LT.AND P4, PT, R17, c[0x0][0x17c], !P0 ;  /* 0x00005f0011007a0c */ /* 0x020fe20004781270 */
[----:B------:R-:W-:Y:S01]  /*bf230*/  IMAD R8, R29, 0x2, R3 ;  /* 0x000000021d087824 */ /* 0x000fe200078e0203 */
[C---:B------:R-:W-:Y:S01]  /*bf240*/  LEA R6, P6, R3.reuse, R0, 0x1 ;  /* 0x0000000003067211 */ /* 0x040fe200078c08ff */
[----:B------:R-:W5:Y:S01]  /*bf250*/  LDL.LU R17, [R1+0x28] ;  /* 0x0000280001117983 */ /* 0x000f620000300800 */
[----:B------:R-:W-:Y:S02]  /*bf260*/  PRMT R10, R24, 0x7632, R10 ;  /* 0x00007632180a7816 */ /* 0x000fe4000000000a */
[----:B0-----:R-:W-:Y:S01]  /*bf270*/  LEA.HI.X.SX32 R7, R3, R2, 0x1, P6 ;  /* 0x0000000203077211 */ /* 0x001fe200030f0eff */
[----:B------:R-:W5:Y:S01]  /*bf280*/  LDL.LU R20, [R1+0x198] ;  /* 0x0001980001147983 */ /* 0x000f620000300800 */
[----:B------:R-:W-:Y:S01]  /*bf290*/  IMAD R3, R29, 0x2, R8 ;  /* 0x000000021d037824 */ /* 0x000fe200078e0208 */
[C---:B------:R-:W-:Y:S02]  /*bf2a0*/  LEA R4, P6, R8.reuse, R0, 0x1 ;  /* 0x0000000008047211 */ /* 0x040fe400078c08ff */
[----:B------:R-:W-:Y:S01]  /*bf2b0*/  PRMT R9, R27, 0x7632, R9 ;  /* 0x000076321b097816 */ /* 0x000fe20000000009 */
[----:B------:R-:W5:Y:S01]  /*bf2c0*/  LDL.LU R16, [R1+0x19c] ;  /* 0x00019c0001107983 */ /* 0x000f620000300800 */
[----:B------:R-:W-:-:S03]  /*bf2d0*/  LEA.HI.X.SX32 R5, R8, R2, 0x1, P6 ;  /* 0x0000000208057211 */ /* 0x000fc600030f0eff */
[----:B------:R-:W5:Y:S04]  /*bf2e0*/  LDL.LU R27, [R1+0x58] ;  /* 0x00005800011b7983 */ /* 0x000f680000300800 */
[----:B------:R0:W-:Y:S04]  /*bf2f0*/  @P2 STG.E.U16 [R6.64], R10 ;  /* 0x0000000a06002986 */ /* 0x0001e8000c101508 */
[----:B------:R-:W5:Y:S04]  /*bf300*/  LDL.LU R15, [R1+0xc8] ;  /* 0x0000c800010f7983 */ /* 0x000f680000300800 */
[----:B------:R-:W5:Y:S01]  /*bf310*/  LDL.LU R11, [R1+0x1a0] ;  /* 0x0001a000010b7983 */ /* 0x000f620000300800 */
[----:B0-----:R-:W-:-:S03]  /*bf320*/  LEA R6, P2, R3, R0, 0x1 ;  /* 0x0000000003067211 */ /* 0x001fc600078408ff */
[----:B------:R-:W-:Y:S01]  /*bf330*/  @P4 STG.E.U16 [R4.64], R9 ;  /* 0x0000000904004986 */ /* 0x000fe2000c101508 */
[----:B---3--:R-:W-:Y:S02]  /*bf340*/  ISETP.LT.AND P4, PT, R25, c[0x0][0x17c], !P0 ;  /* 0x00005f0019007a0c */ /* 0x008fe40004781270 */
[----:B------:R-:W-:Y:S01]  /*bf350*/  LEA.HI.X.SX32 R7, R3, R2, 0x1, P2 ;  /* 0x0000000203077211 */ /* 0x000fe200010f0eff */
[----:B------:R-:W3:Y:S01]  /*bf360*/  LDL.LU R24, [R1+0x1a4] ;  /* 0x0001a40001187983 */ /* 0x000ee20000300800 */
[----:B----4-:R-:W-:-:S03]  /*bf370*/  ISETP.LT.AND P2, PT, R23, c[0x0][0x17c], !P0 ;  /* 0x00005f0017007a0c */ /* 0x010fc60004741270 */
[----:B------:R-:W4:Y:S04]  /*bf380*/  LDL.LU R23, [R1+0x1a8] ;  /* 0x0001a80001177983 */ /* 0x000f280000300800 */
[----:B------:R-:W3:Y:S01]  /*bf390*/  LDL.LU R25, [R1+0xb8] ;  /* 0x0000b80001197983 */ /* 0x000ee20000300800 */
[----:B------:R-:W-:-:S04]  /*bf3a0*/  IMAD R8, R29, 0x2, R3 ;  /* 0x000000021d087824 */ /* 0x000fc800078e0203 */
[----:B------:R-:W-:Y:S01]  /*bf3b0*/  IMAD R3, R29, 0x2, R8 ;  /* 0x000000021d037824 */ /* 0x000fe200078e0208 */
[----:B------:R0:W-:Y:S01]  /*bf3c0*/  @P1 STG.E.U16 [R6.64], R12 ;  /* 0x0000000c06001986 */ /* 0x0001e2000c101508 */
[----:B------:R-:W-:-:S03]  /*bf3d0*/  ISETP.LT.AND P5, PT, R21, c[0x0][0x17c], !P0 ;  /* 0x00005f0015007a0c */ /* 0x000fc600047a1270 */
[----:B------:R-:W4:Y:S01]  /*bf3e0*/  LDL.LU R21, [R1+0xd8] ;  /* 0x0000d80001157983 */ /* 0x000f220000300800 */
[----:B0-----:R-:W-:-:S04]  /*bf3f0*/  LEA R6, P1, R3, R0, 0x1 ;  /* 0x0000000003067211 */ /* 0x001fc800078208ff */
[----:B------:R-:W-:Y:S02]  /*bf400*/  LEA.HI.X.SX32 R7, R3, R2, 0x1, P1 ;  /* 0x0000000203077211 */ /* 0x000fe400008f0eff */
[----:B--2---:R-:W-:Y:S02]  /*bf410*/  ISETP.LT.AND P1, PT, R19, c[0x0][0x17c], !P0 ;  /* 0x00005f0013007a0c */ /* 0x004fe40004721270 */
[----:B------:R-:W2:Y:S01]  /*bf420*/  LDL.LU R19, [R1+0x1ac] ;  /* 0x0001ac0001137983 */ /* 0x000ea20000300800 */
[----:B------:R-:W-:-:S04]  /*bf430*/  LEA R4, P6, R8, R0, 0x1 ;  /* 0x0000000008047211 */ /* 0x000fc800078c08ff */
[----:B------:R-:W-:Y:S01]  /*bf440*/  LEA.HI.X.SX32 R5, R8, R2, 0x1, P6 ;  /* 0x0000000208057211 */ /* 0x000fe200030f0eff */
[----:B------:R-:W-:-:S04]  /*bf450*/  IMAD R8, R29, 0x2, R3 ;  /* 0x000000021d087824 */ /* 0x000fc800078e0203 */
[----:B------:R0:W-:Y:S01]  /*bf460*/  @P5 STG.E.U16 [R4.64], R14 ;  /* 0x0000000e04005986 */ /* 0x0001e2000c101508 */
[----:B------:R-:W-:-:S03]  /*bf470*/  IMAD R3, R29, 0x2, R8 ;  /* 0x000000021d037824 */ /* 0x000fc600078e0208 */
[----:B------:R1:W-:Y:S01]  /*bf480*/  @P3 STG.E.U16 [R6.64], R26 ;  /* 0x0000001a06003986 */ /* 0x0003e2000c101508 */
[----:B0-----:R-:W-:-:S04]  /*bf490*/  LEA R4, P6, R8, R0, 0x1 ;  /* 0x0000000008047211 */ /* 0x001fc800078c08ff */
[----:B------:R-:W-:Y:S01]  /*bf4a0*/  LEA.HI.X.SX32 R5, R8, R2, 0x1, P6 ;  /* 0x0000000208057211 */ /* 0x000fe200030f0eff */
[----:B------:R-:W-:Y:S01]  /*bf4b0*/  IMAD R8, R29, 0x2, R3 ;  /* 0x000000021d087824 */ /* 0x000fe200078e0203 */
[----:B-1----:R-:W-:Y:S02]  /*bf4c0*/  LEA R6, P3, R3, R0, 0x1 ;  /* 0x0000000003067211 */ /* 0x002fe400078608ff */
[----:B------:R-:W-:Y:S02]  /*bf4d0*/  ISETP.LT.AND P5, PT, R13, c[0x0][0x17c], !P0 ;  /* 0x00005f000d007a0c */ /* 0x000fe400047a1270 */
[----:B------:R-:W-:Y:S01]  /*bf4e0*/  LEA.HI.X.SX32 R7, R3, R2, 0x1, P3 ;  /* 0x0000000203077211 */ /* 0x000fe200018f0eff */
[----:B------:R-:W-:Y:S01]  /*bf4f0*/  IMAD R3, R29, 0x2, R8 ;  /* 0x000000021d037824 */ /* 0x000fe200078e0208 */
[----:B-----5:R0:W-:Y:S04]  /*bf500*/  @P4 STG.E.U16 [R4.64], R17 ;  /* 0x0000001104004986 */ /* 0x0201e8000c101508 */
[----:B------:R1:W-:Y:S04]  /*bf510*/  @P2 STG.E.U16 [R6.64], R27 ;  /* 0x0000001b06002986 */ /* 0x0003e8000c101508 */
[----:B------:R-:W5:Y:S01]  /*bf520*/  LDL.LU R13, [R1+0x1b0] ;  /* 0x0001b000010d7983 */ /* 0x000f620000300800 */
[----:B0-----:R-:W-:-:S02]  /*bf530*/  LEA R4, P6, R8, R0, 0x1 ;  /* 0x0000000008047211 */ /* 0x001fc400078c08ff */
[C---:B-1----:R-:W-:Y:S02]  /*bf540*/  LEA R6, P2, R3.reuse, R0, 0x1 ;  /* 0x0000000003067211 */ /* 0x042fe400078408ff */
[-C--:B------:R-:W-:Y:S02]  /*bf550*/  LEA.HI.X.SX32 R5, R8, R2.reuse, 0x1, P6 ;  /* 0x0000000208057211 */ /* 0x080fe400030f0eff */
[----:B------:R-:W-:Y:S02]  /*bf560*/  LEA.HI.X.SX32 R7, R3, R2, 0x1, P2 ;  /* 0x0000000203077211 */ /* 0x000fe400010f0eff */
[----:B------:R-:W-:Y:S01]  /*bf570*/  ISETP.LT.AND P4, PT, R16, c[0x0][0x17c], !P0 ;  /* 0x00005f0010007a0c */ /* 0x000fe20004781270 */
[----:B------:R0:W-:Y:S01]  /*bf580*/  @P5 STG.E.U16 [R4.64], R15 ;  /* 0x0000000f04005986 */ /* 0x0001e2000c101508 */
[----:B---3--:R-:W-:-:S03]  /*bf590*/  ISETP.LT.AND P5, PT, R24, c[0x0][0x17c], !P0 ;  /* 0x00005f0018007a0c */ /* 0x008fc600047a1270 */
[----:B------:R-:W3:Y:S04]  /*bf5a0*/  LDL.LU R16, [R1+0x1b4] ;  /* 0x0001b40001107983 */ /* 0x000ee80000300800 */
[----:B------:R-:W3:Y:S04]  /*bf5b0*/  LDL.LU R24, [R1+0x1b8] ;  /* 0x0001b80001187983 */ /* 0x000ee80000300800 */
[----:B------:R-:W-:Y:S01]  /*bf5c0*/  @P1 STG.E.U16 [R6.64], R25 ;  /* 0x0000001906001986 */ /* 0x000fe2000c101508 */
[----:B----4-:R-:W-:-:S03]  /*bf5d0*/  ISETP.LT.AND P1, PT, R23, c[0x0][0x17c], !P0 ;  /* 0x00005f0017007a0c */ /* 0x010fc60004721270 */
[----:B------:R-:W4:Y:S01]  /*bf5e0*/  LDL.LU R23, [R1+0x1bc] ;  /* 0x0001bc0001177983 */ /* 0x000f220000300800 */
[----:B------:R-:W-:Y:S01]  /*bf5f0*/  IMAD R8, R29, 0x2, R3 ;  /* 0x000000021d087824 */ /* 0x000fe200078e0203 */
[----:B------:R-:W-:-:S04]  /*bf600*/  ISETP.LT.AND P3, PT, R20, c[0x0][0x17c], !P0 ;  /* 0x00005f0014007a0c */ /* 0x000fc80004761270 */
[----:B0-----:R-:W-:-:S04]  /*bf610*/  LEA R4, P6, R8, R0, 0x1 ;  /* 0x0000000008047211 */ /* 0x001fc800078c08ff */
[----:B------:R-:W-:Y:S02]  /*bf620*/  LEA.HI.X.SX32 R5, R8, R2, 0x1, P6 ;  /* 0x0000000208057211 */ /* 0x000fe400030f0eff */
[----:B------:R-:W-:-:S03]  /*bf630*/  PRMT R9, R26, 0x7632, R9 ;  /* 0x000076321a097816 */ /* 0x000fc60000000009 */
[----:B------:R0:W-:Y:S01]  /*bf640*/  @P3 STG.E.U16 [R4.64], R21 ;  /* 0x0000001504003986 */ /* 0x0001e2000c101508 */
[----:B--2---:R-:W-:-:S03]  /*bf650*/  ISETP.LT.AND P3, PT, R19, c[0x0][0x17c], !P0 ;  /* 0x00005f0013007a0c */ /* 0x004fc60004761270 */
[----:B------:R-:W2:Y:S04]  /*bf660*/  LDL.LU R19, [R1+0x1c0] ;  /* 0x0001c00001137983 */ /* 0x000ea80000300800 */
[----:B------:R-:W2:Y:S01]  /*bf670*/  LDL.LU R26, [R1+0x1d0] ;  /* 0x0001d000011a7983 */ /* 0x000ea20000300800 */
[----:B------:R-:W-:Y:S01]  /*bf680*/  IMAD R3, R29, 0x2, R8 ;  /* 0x000000021d037824 */ /* 0x000fe200078e0208 */
[----:B------:R-:W-:-:S03]  /*bf690*/  ISETP.LT.AND P2, PT, R11, c[0x0][0x17c], !P0 ;  /* 0x00005f000b007a0c */ /* 0x000fc60004741270 */
[----:B0-----:R-:W-:Y:S01]  /*bf6a0*/  IMAD R5, R29, 0x2, R3 ;  /* 0x000000021d057824 */ /* 0x001fe200078e0203 */
[C---:B------:R-:W-:Y:S02]  /*bf6b0*/  LEA R6, P6, R3.reuse, R0, 0x1 ;  /* 0x0000000003067211 */ /* 0x040fe400078c08ff */
[----:B------:R-:W-:Y:S02]  /*bf6c0*/  PRMT R8, R12, 0x7632, R8 ;  /* 0x000076320c087816 */ /* 0x000fe40000000008 */
[----:B------:R-:W-:Y:S01]  /*bf6d0*/  LEA.HI.X.SX32 R7, R3, R2, 0x1, P6 ;  /* 0x0000000203077211 */ /* 0x000fe200030f0eff */
[----:B------:R-:W-:Y:S01]  /*bf6e0*/  IMAD R3, R29, 0x2, R5 ;  /* 0x000000021d037824 */ /* 0x000fe200078e0205 */
[C---:B------:R-:W-:Y:S02]  /*bf6f0*/  LEA R4, P6, R5.reuse, R0, 0x1 ;  /* 0x0000000005047211 */ /* 0x040fe400078c08ff */
[----:B------:R-:W-:Y:S01]  /*bf700*/  PRMT R10, R14, 0x7632, R10 ;  /* 0x000076320e0a7816 */ /* 0x000fe2000000000a */
[----:B------:R0:W-:Y:S01]  /*bf710*/  @P4 STG.E.U16 [R6.64], R8 ;  /* 0x0000000806004986 */ /* 0x0001e2000c101508 */
[----:B------:R-:W-:-:S05]  /*bf720*/  LEA.HI.X.SX32 R5, R5, R2, 0x1, P6 ;  /* 0x0000000205057211 */ /* 0x000fca00030f0eff */
[----:B------:R1:W-:Y:S01]  /*bf730*/  @P2 STG.E.U16 [R4.64], R10 ;  /* 0x0000000a04002986 */ /* 0x0003e2000c101508 */
[----:B0-----:R-:W-:Y:S01]  /*bf740*/  LEA R6, P6, R3, R0, 0x1 ;  /* 0x0000000003067211 */ /* 0x001fe200078c08ff */
[----:B------:R-:W-:-:S03]  /*bf750*/  IMAD R8, R29, 0x2, R3 ;  /* 0x000000021d087824 */ /* 0x000fc600078e0203 */
[----:B------:R-:W-:Y:S02]  /*bf760*/  LEA.HI.X.SX32 R7, R3, R2, 0x1, P6 ;  /* 0x0000000203077211 */ /* 0x000fe400030f0eff */
[----:B-1----:R-:W-:-:S03]  /*bf770*/  LEA R4, P6, R8, R0, 0x1 ;  /* 0x0000000008047211 */ /* 0x002fc600078c08ff */
[----:B------:R0:W-:Y:S01]  /*bf780*/  @P5 STG.E.U16 [R6.64], R9 ;  /* 0x0000000906005986 */ /* 0x0001e2000c101508 */
[----:B------:R-:W-:Y:S02]  /*bf790*/  LEA.HI.X.SX32 R5, R8, R2, 0x1, P6 ;  /* 0x0000000208057211 */ /* 0x000fe400030f0eff */
[----:B------:R-:W-:Y:S02]  /*bf7a0*/  PRMT R10, R27, 0x7632, R10 ;  /* 0x000076321b0a7816 */ /* 0x000fe4000000000a */
[----:B0-----:R-:W-:-:S05]  /*bf7b0*/  PRMT R7, R17, 0x7632, R7 ;  /* 0x0000763211077816 */ /* 0x001fca0000000007 */
[----:B------:R0:W-:Y:S01]  /*bf7c0*/  @P1 STG.E.U16 [R4.64], R7 ;  /* 0x0000000704001986 */ /* 0x0001e2000c101508 */
[----:B---3--:R-:W-:-:S03]  /*bf7d0*/  ISETP.LT.AND P5, PT, R24, c[0x0][0x17c], !P0 ;  /* 0x00005f0018007a0c */ /* 0x008fc600047a1270 */
[----:B------:R-:W3:Y:S04]  /*bf7e0*/  LDL.LU R24, [R1+0x1e0] ;  /* 0x0001e00001187983 */ /* 0x000ee80000300800 */
[----:B------:R-:W3:Y:S01]  /*bf7f0*/  LDL.LU R27, [R1+0x1f0] ;  /* 0x0001f000011b7983 */ /* 0x000ee20000300800 */
[----:B----4-:R-:W-:-:S03]  /*bf800*/  ISETP.LT.AND P1, PT, R23, c[0x0][0x17c], !P0 ;  /* 0x00005f0017007a0c */ /* 0x010fc60004721270 */
[----:B------:R-:W4:Y:S01]  /*bf810*/  LDL.LU R23, [R1+0xac] ;  /* 0x0000ac0001177983 */ /* 0x000f220000300800 */
[----:B------:R-:W-:Y:S01]  /*bf820*/  IMAD R3, R29, 0x2, R8 ;  /* 0x000000021d037824 */ /* 0x000fe200078e0208 */
[----:B-----5:R-:W-:Y:S02]  /*bf830*/  ISETP.LT.AND P4, PT, R13, c[0x0][0x17c], !P0 ;  /* 0x00005f000d007a0c */ /* 0x020fe40004781270 */
[----:B------:R-:W-:Y:S01]  /*bf840*/  PRMT R9, R15, 0x7632, R9 ;  /* 0x000076320f097816 */ /* 0x000fe20000000009 */
[----:B------:R-:W-:Y:S01]  /*bf850*/  IMAD R8, R29, 0x2, R3 ;  /* 0x000000021d087824 */ /* 0x000fe200078e0203 */
[C---:B------:R-:W-:Y:S01]  /*bf860*/  LEA R6, P6, R3.reuse, R0, 0x1 ;  /* 0x0000000003067211 */ /* 0x040fe200078c08ff */
[----:B------:R-:W5:Y:S03]  /*bf870*/  LDL.LU R14, [R1+0x4c] ;  /* 0x00004c00010e7983 */ /* 0x000f660000300800 */
[----:B0-----:R-:W-:-:S02]  /*bf880*/  LEA.HI.X.SX32 R7, R3, R2, 0x1, P6 ;  /* 0x0000000203077211 */ /* 0x001fc400030f0eff */
[----:B------:R-:W-:-:S04]  /*bf890*/  LEA R4, P6, R8, R0, 0x1 ;  /* 0x0000000008047211 */ /* 0x000fc800078c08ff */
[----:B------:R-:W-:Y:S01]  /*bf8a0*/  LEA.HI.X.SX32 R5, R8, R2, 0x1, P6 ;  /* 0x0000000208057211 */ /* 0x000fe200030f0eff */
[----:B------:R-:W-:Y:S04]  /*bf8b0*/  @P3 STG.E.U16 [R6.64], R10 ;  /* 0x0000000a06003986 */ /* 0x000fe8000c101508 */
[----:B------:R0:W-:Y:S01]  /*bf8c0*/  @P4 STG.E.U16 [R4.64], R9 ;  /* 0x0000000904004986 */ /* 0x0001e2000c101508 */
[----:B--2---:R-:W-:-:S03]  /*bf8d0*/  ISETP.LT.AND P4, PT, R26, c[0x0][0x17c], !P0 ;  /* 0x00005f001a007a0c */ /* 0x004fc60004781270 */
[----:B------:R-:W2:Y:S01]  /*bf8e0*/  LDL.LU R26, [R1+0x204] ;  /* 0x00020400011a7983 */ /* 0x000ea20000300800 */
[----:B------:R-:W-:Y:S01]  /*bf8f0*/  IMAD R3, R29, 0x2, R8 ;  /* 0x000000021d037824 */ /* 0x000fe200078e0208 */
[----:B------:R-:W-:-:S03]  /*bf900*/  ISETP.LT.AND P2, PT, R16, c[0x0][0x17c], !P0 ;  /* 0x00005f0010007a0c */ /* 0x000fc60004741270 */
[----:B0-----:R-:W-:Y:S01]  /*bf910*/  IMAD R5, R29, 0x2, R3 ;  /* 0x000000021d057824 */ /* 0x001fe200078e0203 */
[----:B------:R-:W-:Y:S02]  /*bf920*/  LEA R6, P6, R3, R0, 0x1 ;  /* 0x0000000003067211 */ /* 0x000fe400078c08ff */
[----:B------:R-:W-:Y:S02]  /*bf930*/  PRMT R8, R25, 0x7632, R8 ;  /* 0x0000763219087816 */ /* 0x000fe40000000008 */
[----:B------:R-:W-:Y:S01]  /*bf940*/  LEA.HI.X.SX32 R7, R3, R2, 0x1, P6 ;  /* 0x0000000203077211 */ /* 0x000fe200030f0eff */
[----:B------:R-:W-:Y:S01]  /*bf950*/  IMAD R3, R29, 0x2, R5 ;  /* 0x000000021d037824 */ /* 0x000fe200078e0205 */
[C---:B------:R-:W-:Y:S01]  /*bf960*/  LEA R4, P6, R5.reuse, R0, 0x1 ;  /* 0x0000000005047211 */ /* 0x040fe200078c08ff */
[----:B------:R-:W2:Y:S03]  /*bf970*/  LDL.LU R25, [R1+0x2c] ;  /* 0x00002c0001197983 */ /* 0x000ea60000300800 */
[----:B------:R-:W-:Y:S01]  /*bf980*/  LEA.HI.X.SX32 R5, R5, R2, 0x1, P6 ;  /* 0x0000000205057211 */ /* 0x000fe200030f0eff */
[----:B------:R0:W-:Y:S01]  /*bf990*/  @P2 STG.E.U16 [R6.64], R8 ;  /* 0x0000000806002986 */ /* 0x0001e2000c101508 */
[----:B------:R-:W-:-:S03]  /*bf9a0*/  PRMT R9, R21, 0x7632, R9 ;  /* 0x0000763215097816 */ /* 0x000fc60000000009 */
[----:B------:R-:W2:Y:S01]  /*bf9b0*/  LDL.LU R16, [R1+0x208] ;  /* 0x0002080001107983 */ /* 0x000ea20000300800 */
[----:B------:R-:W-:-:S03]  /*bf9c0*/  ISETP.LT.AND P3, PT, R19, c[0x0][0x17c], !P0 ;  /* 0x00005f0013007a0c */ /* 0x000fc60004761270 */
[----:B------:R-:W2:Y:S01]  /*bf9d0*/  LDL.LU R17, [R1+0x20c] ;  /* 0x00020c0001117983 */ /* 0x000ea20000300800 */
[----:B0-----:R-:W-:-:S03]  /*bf9e0*/  LEA R6, P6, R3, R0, 0x1 ;  /* 0x0000000003067211 */ /* 0x001fc600078c08ff */
[----:B------:R-:W2:Y:S01]  /*bf9f0*/  LDL.LU R21, [R1+0x5c] ;  /* 0x00005c0001157983 */ /* 0x000ea20000300800 */
[----:B------:R-:W-:-:S03]  /*bfa00*/  LEA.HI.X.SX32 R7, R3, R2, 0x1, P6 ;  /* 0x0000000203077211 */ /* 0x000fc600030f0eff */
[----:B------:R-:W2:Y:S04]  /*bfa10*/  LDL.LU R15, [R1+0xcc] ;  /* 0x0000cc00010f7983 */ /* 0x000ea80000300800 */
[----:B------:R0:W-:Y:S04]  /*bfa20*/  @P5 STG.E.U16 [R4.64], R9 ;  /* 0x0000000904005986 */ /* 0x0001e8000c101508 */
[----:B------:R-:W2:Y:S01]  /*bfa30*/  LDL.LU R19, [R1+0x210] ;  /* 0x0002100001137983 */ /* 0x000ea20000300800 */
[----:B------:R-:W-:Y:S01]  /*bfa40*/  IMAD R8, R29, 0x2, R3 ;  /* 0x000000021d087824 */ /* 0x000fe200078e0203 */
[----:B---3--:R-:W-:-:S02]  /*bfa50*/  ISETP.LT.AND P5, PT, R27, c[0x0][0x17c], !P0 ;  /* 0x00005f001b007a0c */ /* 0x008fc400047a1270 */
[----:B------:R-:W3:Y:S04]  /*bfa60*/  LDL.LU R27, [R1+0xbc] ;  /* 0x0000bc00011b7983 */ /* 0x000ee80000300800 */
[----:B----4-:R1:W-:Y:S01]  /*bfa70*/  @P1 STG.E.U16 [R6.64], R23 ;  /* 0x0000001706001986 */ /* 0x0103e2000c101508 */
[----:B------:R-:W-:-:S03]  /*bfa80*/  ISETP.LT.AND P1, PT, R28, c[0x0][0x17c], !P0 ;  /* 0x00005f001c007a0c */ /* 0x000fc60004721270 */
[----:B------:R-:W4:Y:S01]  /*bfa90*/  LDL.LU R28, [R1+0x34e4] ;  /* 0x0034e400011c7983 */ /* 0x000f220000300800 */
[----:B0-----:R-:W-:Y:S02]  /*bfaa0*/  LEA R4, P6, R8, R0, 0x1 ;  /* 0x0000000008047211 */ /* 0x001fe400078c08ff */
[----:B------:R-:W-:Y:S01]  /*bfab0*/  ISETP.LT.AND P2, PT, R24, c[0x0][0x17c], !P0 ;  /* 0x00005f0018007a0c */ /* 0x000fe20004741270 */
[----:B------:R-:W3:Y:S01]  /*bfac0*/  LDL.LU R12, [R1+0x214] ;  /* 0x00021400010c7983 */ /* 0x000ee20000300800 */
[----:B------:R-:W-:-:S03]  /*bfad0*/  LEA.HI.X.SX32 R5, R8, R2, 0x1, P6 ;  /* 0x0000000208057211 */ /* 0x000fc600030f0eff */
[----:B------:R-:W3:Y:S04]  /*bfae0*/  LDL.LU R13, [R1+0x218] ;  /* 0x00021800010d7983 */ /* 0x000ee80000300800 */
[----:B-----5:R0:W-:Y:S04]  /*bfaf0*/  @P3 STG.E.U16 [R4.64], R14 ;  /* 0x0000000e04003986 */ /* 0x0201e8000c101508 */
[----:B------:R-:W5:Y:S01]  /*bfb00*/  LDL.LU R24, [R1+0xdc] ;  /* 0x0000dc0001187983 */ /* 0x000f620000300800 */
[----:B--2---:R-:W-:-:S03]  /*bfb10*/  ISETP.LT.AND P3, PT, R26, c[0x0][0x17c], !P0 ;  /* 0x00005f001a007a0c */ /* 0x004fc60004761270 */
[----:B------:R-:W2:Y:S01]  /*bfb20*/  LDL.LU R26, [R1+0x21c] ;  /* 0x00021c00011a7983 */ /* 0x000ea20000300800 */
[----:B------:R-:W-:-:S04]  /*bfb30*/  IMAD R3, R29, 0x2, R8 ;  /* 0x000000021d037824 */ /* 0x000fc800078e0208 */
[----:B------:R-:W-:Y:S01]  /*bfb40*/  IMAD R8, R29, 0x2, R3 ;  /* 0x000000021d087824 */ /* 0x000fe200078e0203 */
[----:B-1----:R-:W-:-:S04]  /*bfb50*/  LEA R6, P6, R3, R0, 0x1 ;  /* 0x0000000003067211 */ /* 0x002fc800078c08ff */
[----:B------:R-:W-:Y:S01]  /*bfb60*/  LEA.HI.X.SX32 R7, R3, R2, 0x1, P6 ;  /* 0x0000000203077211 */ /* 0x000fe200030f0eff */
[----:B------:R-:W-:Y:S01]  /*bfb70*/  IMAD R3, R29, 0x2, R8 ;  /* 0x000000021d037824 */ /* 0x000fe200078e0208 */
[----:B0-----:R-:W-:-:S04]  /*bfb80*/  LEA R4, P6, R8, R0, 0x1 ;  /* 0x0000000008047211 */ /* 0x001fc800078c08ff */
[----:B------:R-:W-:Y:S01]  /*bfb90*/  LEA.HI.X.SX32 R5, R8, R2, 0x1, P6 ;  /* 0x0000000208057211 */ /* 0x000fe200030f0eff */
[----:B------:R-:W-:Y:S01]  /*bfba0*/  IMAD R8, R29, 0x2, R3 ;  /* 0x000000021d087824 */ /* 0x000fe200078e0203 */
[----:B------:R-:W-:Y:S01]  /*bfbb0*/  PRMT R9, R23, 0x7632, R9 ;  /* 0x0000763217097816 */ /* 0x000fe20000000009 */
[----:B----4-:R0:W-:Y:S04]  /*bfbc0*/  @P4 STG.E.U16 [R6.64], R28 ;  /* 0x0000001c06004986 */ /* 0x0101e8000c101508 */
[----:B------:R1:W-:Y:S01]  /*bfbd0*/  @P2 STG.E.U16 [R4.64], R25 ;  /* 0x0000001904002986 */ /* 0x0003e2000c101508 */
        /* <DEDUP_REMOVED lines=8> */
[----:B------:R-:W-:Y:S01]  /*bfc60*/  ISETP.LT.AND P2, PT, R17, c[0x0][0x17c], !P0 ;  /* 0x00005f0011007a0c */ /* 0x000fe20004741270 */
[----:B------:R1:W-:Y:S01]  /*bfc70*/  @P1 STG.E.U16 [R4.64], R15 ;  /* 0x0000000f04001986 */ /* 0x0003e2000c101508 */
[----:B------:R-:W-:-:S03]  /*bfc80*/  ISETP.LT.AND P5, PT, R19, c[0x0][0x17c], !P0 ;  /* 0x00005f0013007a0c */ /* 0x000fc600047a1270 */
[----:B------:R-:W4:Y:S01]  /*bfc90*/  LDL.LU R16, [R1+0x220] ;  /* 0x0002200001107983 */ /* 0x000f220000300800 */
[----:B0-----:R-:W-:-:S03]  /*bfca0*/  LEA R6, P6, R3, R0, 0x1 ;  /* 0x0000000003067211 */ /* 0x001fc600078c08ff */
[----:B------:R-:W4:Y:S01]  /*bfcb0*/  LDL.LU R17, [R1+0x224] ;  /* 0x0002240001117983 */ /* 0x000f220000300800 */
[----:B------:R-:W-:Y:S01]  /*bfcc0*/  LEA.HI.X.SX32 R7, R3, R2, 0x1, P6 ;  /* 0x0000000203077211 */ /* 0x000fe200030f0eff */
[----:B------:R-:W-:Y:S01]  /*bfcd0*/  IMAD R3, R29, 0x2, R8 ;  /* 0x000000021d037824 */ /* 0x000fe200078e0208 */
[C---:B-1----:R-:W-:Y:S01]  /*bfce0*/  LEA R4, P6, R8.reuse, R0, 0x1 ;  /* 0x0000000008047211 */ /* 0x042fe200078c08ff */
[----:B------:R-:W4:Y:S03]  /*bfcf0*/  LDL.LU R19, [R1+0x228] ;  /* 0x0002280001137983 */ /* 0x000f260000300800 */
[----:B------:R-:W-:Y:S01]  /*bfd00*/  LEA.HI.X.SX32 R5, R8, R2, 0x1, P6 ;  /* 0x0000000208057211 */ /* 0x000fe200030f0eff */
[----:B---3--:R0:W-:Y:S04]  /*bfd10*/  @P3 STG.E.U16 [R6.64], R27 ;  /* 0x0000001b06003986 */ /* 0x0081e8000c101508 */
[----:B------:R-:W-:Y:S01]  /*bfd20*/  STL [R1+0x34dc], R15 ;  /* 0x0034dc0f01007387 */ /* 0x000fe20000100800 */
[----:B0-----:R-:W-:-:S03]  /*bfd30*/  LEA R6, P6, R3, R0, 0x1 ;  /* 0x0000000003067211 */ /* 0x001fc600078c08ff */
[----:B-----5:R-:W-:Y:S01]  /*bfd40*/  @P4 STG.E.U16 [R4.64], R24 ;  /* 0x0000001804004986 */ /* 0x020fe2000c101508 */
[----:B------:R-:W-:-:S03]  /*bfd50*/  LEA.HI.X.SX32 R7, R3, R2, 0x1, P6 ;  /* 0x0000000203077211 */ /* 0x000fc600030f0eff */
[----:B------:R-:W3:Y:S04]  /*bfd60*/  LDL.LU R23, [R1+0x22c] ;  /* 0x00022c0001177983 */ /* 0x000ee80000300800 */
[----:B------:R0:W-:Y:S02]  /*bfd70*/  @P2 STG.E.U16 [R6.64], R9 ;  /* 0x0000000906002986 */ /* 0x0001e4000c101508 */
[----:B0-----:R-:W-:Y:S02]  /*bfd80*/  PRMT R9, R28, 0x7632, R9 ;  /* 0x000076321c097816 */ /* 0x001fe40000000009 */
[----:B--2---:R-:W-:Y:S02]  /*bfd90*/  ISETP.LT.AND P4, PT, R26, c[0x0][0x17c], !P0 ;  /* 0x00005f001a007a0c */ /* 0x004fe40004781270 */
[----:B------:R-:W2:Y:S04]  /*bfda0*/  LDL.LU R26, [R1+0x230] ;  /* 0x00023000011a7983 */ /* 0x000ea80000300800 */
[----:B------:R-:W5:Y:S01]  /*bfdb0*/  LDL.LU R28, [R1+0x34e0] ;  /* 0x0034e000011c7983 */ /* 0x000f620000300800 */
[----:B------:R-:W-:-:S05]  /*bfdc0*/  IMAD R8, R29, 0x2, R3 ;  /* 0x000000021d087824 */ /* 0x000fca00078e0203 */
[----:B------:R-:W-:Y:S01]  /*bfdd0*/  LEA R4, P6, R8, R0, 0x1 ;  /* 0x0000000008047211 */ /* 0x000fe200078c08ff */
[--C-:B------:R-:W-:Y:S01]  /*bfde0*/  IMAD R3, R29, 0x2, R8.reuse ;  /* 0x000000021d037824 */ /* 0x100fe200078e0208 */
[----:B------:R-:W-:Y:S02]  /*bfdf0*/  ISETP.LT.AND P1, PT, R12, c[0x0][0x17c], !P0 ;  /* 0x00005f000c007a0c */ /* 0x000fe40004721270 */
[----:B------:R-:W-:Y:S02]  /*bfe00*/  LEA.HI.X.SX32 R5, R8, R2, 0x1, P6 ;  /* 0x0000000208057211 */ /* 0x000fe400030f0eff */
[----:B------:R-:W-:Y:S02]  /*bfe10*/  ISETP.LT.AND P3, PT, R13, c[0x0][0x17c], !P0 ;  /* 0x00005f000d007a0c */ /* 0x000fe40004761270 */
[----:B------:R-:W-:Y:S02]  /*bfe20*/  PRMT R8, R14, 0x7632, R8 ;  /* 0x000076320e087816 */ /* 0x000fe40000000008 */
[----:B------:R-:W-:-:S04]  /*bfe30*/  LEA R6, P6, R3, R0, 0x1 ;  /* 0x0000000003067211 */ /* 0x000fc800078c08ff */
[----:B------:R-:W-:Y:S01]  /*bfe40*/  LEA.HI.X.SX32 R7, R3, R2, 0x1, P6 ;  /* 0x0000000203077211 */ /* 0x000fe200030f0eff */
[----:B------:R0:W-:Y:S04]  /*bfe50*/  @P5 STG.E.U16 [R4.64], R8 ;  /* 0x0000000804005986 */ /* 0x0001e8000c101508 */
[----:B------:R1:W-:Y:S01]  /*bfe60*/  @P1 STG.E.U16 [R6.64], R9 ;  /* 0x0000000906001986 */ /* 0x0003e2000c101508 */
[----:B0-----:R-:W-:Y:S02]  /*bfe70*/  PRMT R8, R25, 0x7632, R8 ;  /* 0x0000763219087816 */ /* 0x001fe40000000008 */
[----:B-1----:R-:W-:Y:S01]  /*bfe80*/  PRMT R9, R21, 0x7632, R9 ;  /* 0x0000763215097816 */ /* 0x002fe20000000009 */
[----:B------:R-:W-:-:S05]  /*bfe90*/  IMAD R3, R29, 0x2, R3 ;  /* 0x000000021d037824 */ /* 0x000fca00078e0203 */
[----:B------:R-:W-:-:S04]  /*bfea0*/  LEA R4, P6, R3, R0, 0x1 ;  /* 0x0000000003047211 */ /* 0x000fc800078c08ff */
[----:B------:R-:W-:-:S05]  /*bfeb0*/  LEA.HI.X.SX32 R5, R3, R2, 0x1, P6 ;  /* 0x0000000203057211 */ /* 0x000fca00030f0eff */
[----:B------:R-:W-:Y:S01]  /*bfec0*/  @P3 STG.E.U16 [R4.64], R8 ;  /* 0x0000000804003986 */ /* 0x000fe2000c101508 */
[----:B----4-:R-:W-:-:S03]  /*bfed0*/  ISETP.LT.AND P1, PT, R19, c[0x0][0x17c], !P0 ;  /* 0x00005f0013007a0c */ /* 0x010fc60004721270 */
[----:B------:R-:W4:Y:S04]  /*bfee0*/  LDL.LU R19, [R1+0x234] ;  /* 0x0002340001137983 */ /* 0x000f280000300800 */
[----:B------:R-:W2:Y:S01]  /*bfef0*/  LDL.LU R21, [R1+0x238] ;  /* 0x0002380001157983 */ /* 0x000ea20000300800 */
[----:B---3--:R-:W-:-:S03]  /*bff00*/  ISETP.LT.AND P3, PT, R23, c[0x0][0x17c], !P0 ;  /* 0x00005f0017007a0c */ /* 0x008fc60004761270 */
[----:B-----5:R-:W0:Y:S01]  /*bff10*/  LDS.128 R12, [R28] ;  /* 0x000000001c0c7984 */ /* 0x020e220000000c00 */
[----:B------:R-:W-:-:S03]  /*bff20*/  LOP3.LUT R25, R28, 0x20, RZ, 0x3c, !PT ;  /* 0x000000201c197812 */ /* 0x000fc600078e3cff */
[----:B0-----:R-:W-:Y:S04]  /*bff30*/  STL.64 [R1+0x20], R12 ;  /* 0x0000200c01007387 */ /* 0x001fe80000100a00 */
[----:B------:R-:W-:Y:S04]  /*bff40*/  STL.64 [R1+0x28], R14 ;  /* 0x0000280e01007387 */ /* 0x000fe80000100a00 */
[----:B------:R-:W0:Y:S04]  /*bff50*/  LDS.128 R12, [R25] ;  /* 0x00000000190c7984 */ /* 0x000e280000000c00 */
[----:B0-----:R-:W-:Y:S04]  /*bff60*/  STL.64 [R1], R12 ;  /* 0x0000000c01007387 */ /* 0x001fe80000100a00 */
[----:B------:R0:W-:Y:S04]  /*bff70*/  STL.64 [R1+0x8], R14 ;  /* 0x0000080e01007387 */ /* 0x0001e80000100a00 */
[----:B0-----:R-:W3:Y:S04]  /*bff80*/  LDL.LU R15, [R1+0x34dc] ;  /* 0x0034dc00010f7983 */ /* 0x001ee80000300800 */
[----:B------:R-:W5:Y:S01]  /*bff90*/  LDL.LU R23, [R1+0x23c] ;  /* 0x00023c0001177983 */ /* 0x000f620000300800 */
[----:B------:R-:W-:-:S04]  /*bffa0*/  IMAD R7, R29, 0x2, R3 ;  /* 0x000000021d077824 */ /* 0x000fc800078e0203 */
[----:B------:R-:W-:Y:S01]  /*bffb0*/  IMAD R3, R29, 0x2, R7 ;  /* 0x000000021d037824 */ /* 0x000fe200078e0207 */
[C---:B------:R-:W-:Y:S02]  /*bffc0*/  LEA R6, P6, R7.reuse, R0, 0x1 ;  /* 0x0000000007067211 */ /* 0x040fe400078c08ff */
[----:B------:R-:W-:Y:S02]  /*bffd0*/  ISETP.LT.AND P2, PT, R16, c[0x0][0x17c], !P0 ;  /* 0x00005f0010007a0c */ /* 0x000fe40004741270 */
[----:B------:R-:W-:Y:S01]  /*bffe0*/  LEA.HI.X.SX32 R7, R7, R2, 0x1, P6 ;  /* 0x0000000207077211 */ /* 0x000fe200030f0eff */
[----:B------:R-:W-:Y:S01]  /*bfff0*/  IMAD R12, R29, 0x2, R3 ;  /* 0x000000021d0c7824 */ /* 0x000fe200078e0203 */
[----:B------:R-:W-:Y:S02]  /*c0000*/  LEA R8, P6, R3, R0, 0x1 ;  /* 0x0000000003087211 */ /* 0x000fe400078c08ff */
[----:B------:R-:W-:Y:S01]  /*c0010*/  ISETP.LT.AND P5, PT, R17, c[0x0][0x17c], !P0 ;  /* 0x00005f0011007a0c */ /* 0x000fe200047a1270 */
[----:B------:R0:W-:Y:S01]  /*c0020*/  @P4 STG.E.U16 [R6.64], R9 ;  /* 0x0000000906004986 */ /* 0x0001e2000c101508 */
[----:B--2---:R-:W-:-:S02]  /*c0030*/  ISETP.LT.AND P4, PT, R26, c[0x0][0x17c], !P0 ;  /* 0x00005f001a007a0c */ /* 0x004fc40004781270 */
[----:B------:R-:W-:-:S05]  /*c0040*/  LOP3.LUT R26, R28, 0x40, RZ, 0x3c, !PT ;  /* 0x000000401c1a7812 */ /* 0x000fca00078e3cff */
[----:B------:R-:W1:Y:S01]  /*c0050*/  LDS.128 R4, [R26] ;  /* 0x000000001a047984 */ /* 0x000e620000000c00 */
[----:B0-----:R-:W-:Y:S02]  /*c0060*/  LEA.HI.X.SX32 R9, R3, R2, 0x1, P6 ;  /* 0x0000000203097211 */ /* 0x001fe400030f0eff */
[----:B------:R-:W-:Y:S02]  /*c0070*/  LEA R14, P6, R12, R0, 0x1 ;  /* 0x000000000c0e7211 */ /* 0x000fe400078c08ff */
[----:B------:R-:W-:Y:S02]  /*c0080*/  PRMT R3, R27, 0x7632, R3 ;  /* 0x000076321b037816 */ /* 0x000fe40000000003 */
[----:B------:R-:W-:Y:S02]  /*c0090*/  LOP3.LUT R27, R28, 0x60, RZ, 0x3c, !PT ;  /* 0x000000601c1b7812 */ /* 0x000fe400078e3cff */
[----:B---3--:R-:W-:Y:S02]  /*c00a0*/  PRMT R10, R15, 0x7632, R10 ;  /* 0x000076320f0a7816 */ /* 0x008fe4000000000a */
[----:B------:R-:W-:-:S03]  /*c00b0*/  LEA.HI.X.SX32 R15, R12, R2, 0x1, P6 ;  /* 0x000000020c0f7211 */ /* 0x000fc600030f0eff */
[----:B------:R-:W-:Y:S04]  /*c00c0*/  @P2 STG.E.U16 [R8.64], R10 ;  /* 0x0000000a08002986 */ /* 0x000fe8000c101508 */
[----:B------:R-:W0:Y:S04]  /*c00d0*/  LDS.128 R8, [R27] ;  /* 0x000000001b087984 */ /* 0x000e280000000c00 */
[----:B------:R-:W-:Y:S01]  /*c00e0*/  @P5 STG.E.U16 [R14.64], R3 ;  /* 0x000000030e005986 */ /* 0x000fe2000c101508 */
[----:B------:R-:W-:-:S03]  /*c00f0*/  ISETP.LT.AND P5, PT, R21, c[0x0][0x17c], !P0 ;  /* 0x00005f0015007a0c */ /* 0x000fc600047a1270 */
[----:B-----5:R-:W-:Y:S04]  /*c0100*/  STL [R1+0x34d8], R23 ;  /* 0x0034d81701007387 */ /* 0x020fe80000100800 */
[----:B------:R-:W2:Y:S04]  /*c0110*/  LDS.128 R20, [R28+0x400] ;  /* 0x000400001c147984 */ /* 0x000ea80000000c00 */
[----:B-1----:R1:W-:Y:S04]  /*c0120*/  STL [R1+0x34d0], R5 ;  /* 0x0034d00501007387 */ /* 0x0023e80000100800 */
[----:B-1----:R-:W3:Y:S04]  /*c0130*/  LDL.LU R5, [R1] ;  /* 0x0000000001057983 */ /* 0x002ee80000300800 */
[----:B------:R-:W-:Y:S04]  /*c0140*/  STL [R1+0x34cc], R6 ;  /* 0x0034cc0601007387 */ /* 0x000fe80000100800 */
[----:B------:R-:W-:Y:S04]  /*c0150*/  STL [R1+0x34c8], R7 ;  /* 0x0034c80701007387 */ /* 0x000fe80000100800 */
[----:B0-----:R0:W-:Y:S04]  /*c0160*/  STL [R1+0x34d4], R11 ;  /* 0x0034d40b01007387 */ /* 0x0011e80000100800 */
[----:B0-----:R-:W5:Y:S04]  /*c0170*/  LDL.LU R11, [R1+0x20] ;  /* 0x00002000010b7983 */ /* 0x001f680000300800 */
[----:B--2---:R-:W-:Y:S04]  /*c0180*/  STL [R1+0x14], R21 ;  /* 0x0000141501007387 */ /* 0x004fe80000100800 */
[----:B------:R0:W-:Y:S04]  /*c0190*/  STL.64 [R1+0x18], R22 ;  /* 0x0000181601007387 */ /* 0x0001e80000100a00 */
[----:B0-----:R-:W2:Y:S01]  /*c01a0*/  LDL.LU R23, [R1+0x34d8] ;  /* 0x0034d80001177983 */ /* 0x001ea20000300800 */
[----:B------:R-:W-:-:S02]  /*c01b0*/  IMAD R12, R29, 0x2, R12 ;  /* 0x000000021d0c7824 */ /* 0x000fc400078e020c */
[----:B------:R-:W-:Y:S01]  /*c01c0*/  IMAD.MOV.U32 R7, RZ, RZ, R20 ;  /* 0x000000ffff077224 */ /* 0x000fe200078e0014 */
[----:B------:R-:W-:Y:S01]  /*c01d0*/  PRMT R18, R24, 0x7632, R18 ;  /* 0x0000763218127816 */ /* 0x000fe20000000012 */
[C---:B------:R-:W-:Y:S01]  /*c01e0*/  IMAD R3, R29.reuse, 0x2, R12 ;  /* 0x000000021d037824 */ /* 0x040fe200078e020c */
[C---:B------:R-:W-:Y:S01]  /*c01f0*/  LEA R16, P6, R12.reuse, R0, 0x1 ;  /* 0x000000000c107211 */ /* 0x040fe200078c08ff */
[----:B------:R-:W2:Y:S03]  /*c0200*/  LDL.LU R6, [R1+0x254] ;  /* 0x0002540001067983 */ /* 0x000ea60000300800 */
[----:B------:R-:W-:Y:S01]  /*c0210*/  LEA.HI.X.SX32 R17, R12, R2, 0x1, P6 ;  /* 0x000000020c117211 */ /* 0x000fe200030f0eff */
[----:B------:R-:W-:Y:S01]  /*c0220*/  IMAD R22, R29, 0x2, R3 ;  /* 0x000000021d167824 */ /* 0x000fe200078e0203 */
[C---:B------:R-:W-:Y:S01]  /*c0230*/  LEA R20, P6, R3.reuse, R0, 0x1 ;  /* 0x0000000003147211 */ /* 0x040fe200078c08ff */
[----:B------:R0:W1:Y:S03]  /*c0240*/  LDS.128 R12, [R25+0x400] ;  /* 0x00040000190c7984 */ /* 0x0000660000000c00 */
[----:B------:R-:W-:Y:S01]  /*c0250*/  LEA.HI.X.SX32 R21, R3, R2, 0x1, P6 ;  /* 0x0000000203157211 */ /* 0x000fe200030f0eff */
[----:B------:R-:W-:Y:S01]  /*c0260*/  IMAD R3, R29, 0x2, R22 ;  /* 0x000000021d037824 */ /* 0x000fe200078e0216 */
[----:B----4-:R-:W-:Y:S01]  /*c0270*/  ISETP.LT.AND P2, PT, R19, c[0x0][0x17c], !P0 ;  /* 0x00005f0013007a0c */ /* 0x010fe20004741270 */
[----:B------:R-:W-:Y:S01]  /*c0280*/  @P1 STG.E.U16 [R16.64], R18 ;  /* 0x0000001210001986 */ /* 0x000fe2000c101508 */
[----:B------:R-:W-:-:S03]  /*c0290*/  LEA R24, P6, R22, R0, 0x1 ;  /* 0x0000000016187211 */ /* 0x000fc600078c08ff */
[----:B------:R4:W1:Y:S01]  /*c02a0*/  LDS.128 R16, [R26+0x400] ;  /* 0x000400001a107984 */ /* 0x0008620000000c00 */
[----:B0-----:R-:W-:Y:S01]  /*c02b0*/  LEA.HI.X.SX32 R25, R22, R2, 0x1, P6 ;  /* 0x0000000216197211 */ /* 0x001fe200030f0eff */
[----:B------:R-:W-:Y:S02]  /*c02c0*/  IMAD R28, R29, 0x2, R3 ;  /* 0x000000021d1c7824 */ /* 0x000fe400078e0203 */
[----:B-----5:R-:W-:Y:S01]  /*c02d0*/  @P3 STG.E.U16 [R20.64], R11 ;  /* 0x0000000b14003986 */ /* 0x020fe2000c101508 */
[----:B----4-:R-:W-:-:S03]  /*c02e0*/  LEA R26, P3, R3, R0, 0x1 ;  /* 0x00000000031a7211 */ /* 0x010fc600078608ff */
[----:B---3--:R-:W-:Y:S01]  /*c02f0*/  @P4 STG.E.U16 [R24.64], R5 ;  /* 0x0000000518004986 */ /* 0x008fe2000c101508 */
[----:B--2---:R-:W-:-:S03]  /*c0300*/  ISETP.LT.AND P1, PT, R23, c[0x0][0x17c], !P0 ;  /* 0x00005f0017007a0c */ /* 0x004fc60004721270 */
[----:B------:R0:W2:Y:S02]  /*c0310*/  LDS.128 R20, [R27+0x400] ;  /* 0x000400001b147984 */ /* 0x0000a40000000c00 */
[----:B0-----:R-:W-:Y:S02]  /*c0320*/  LEA.HI.X.SX32 R27, R3, R2, 0x1, P3 ;  /* 0x00000002031b7211 */ /* 0x001fe400018f0eff */
[----:B------:R-:W3:Y:S04]  /*c0330*/  LDL.LU R3, [R1+0x244] ;  /* 0x0002440001037983 */ /* 0x000ee80000300800 */
[----:B------:R-:W4:Y:S01]  /*c0340*/  LDL.LU R25, [R1+0x240] ;  /* 0x0002400001197983 */ /* 0x000f220000300800 */
[----:B------:R-:W-:-:S03]  /*c0350*/  LEA R24, P6, R28, R0, 0x1 ;  /* 0x000000001c187211 */ /* 0x000fc600078c08ff */
[----:B------:R0:W-:Y:S01]  /*c0360*/  @P2 STG.E.U16 [R26.64], R4 ;  /* 0x000000041a002986 */ /* 0x0001e2000c101508 */
[----:B---3--:R-:W-:Y:S01]  /*c0370*/  ISETP.LT.AND P4, PT, R3, c[0x0][0x17c], !P0 ;  /* 0x00005f0003007a0c */ /* 0x008fe20004781270 */
[----:B------:R-:W-:Y:S01]  /*c0380*/  IMAD R3, R29, 0x2, R28 ;  /* 0x000000021d037824 */ /* 0x000fe200078e021c */
[----:B----4-:R-:W-:-:S04]  /*c0390*/  ISETP.LT.AND P3, PT, R25, c[0x0][0x17c], !P0 ;  /* 0x00005f0019007a0c */ /* 0x010fc80004761270 */
[----:B0-----:R-:W-:Y:S02]  /*c03a0*/  LEA R26, P2, R3, R0, 0x1 ;  /* 0x00000000031a7211 */ /* 0x001fe400078408ff */
[-C--:B------:R-:W-:Y:S01]  /*c03b0*/  LEA.HI.X.SX32 R25, R28, R2.reuse, 0x1, P6 ;  /* 0x000000021c197211 */ /* 0x080fe200030f0eff */
[----:B------:R-:W-:Y:S01]  /*c03c0*/  IMAD R28, R29, 0x2, R3 ;  /* 0x000000021d1c7824 */ /* 0x000fe200078e0203 */
[----:B------:R-:W-:Y:S02]  /*c03d0*/  LEA.HI.X.SX32 R27, R3, R2, 0x1, P2 ;  /* 0x00000002031b7211 */ /* 0x000fe400010f0eff */
[----:B------:R-:W3:Y:S04]  /*c03e0*/  LDL.LU R3, [R1+0x24c] ;  /* 0x00024c0001037983 */ /* 0x000ee80000300800 */
[----:B------:R0:W-:Y:S04]  /*c03f0*/  @P5 STG.E.U16 [R24.64], R8 ;  /* 0x0000000818005986 */ /* 0x0001e8000c101508 */
[----:B0-----:R-:W4:Y:S01]  /*c0400*/  LDL.LU R25, [R1+0x248] ;  /* 0x0002480001197983 */ /* 0x001f220000300800 */
[----:B------:R-:W-:-:S03]  /*c0410*/  LEA R24, P6, R28, R0, 0x1 ;  /* 0x000000001c187211 */ /* 0x000fc600078c08ff */
[----:B------:R0:W-:Y:S01]  /*c0420*/  @P1 STG.E.U16 [R26.64], R7 ;  /* 0x000000071a001986 */ /* 0x0001e2000c101508 */
[----:B---3--:R-:W-:Y:S01]  /*c0430*/  ISETP.LT.AND P5, PT, R3, c[0x0][0x17c], !P0 ;  /* 0x00005f0003007a0c */ /* 0x008fe200047a1270 */
[----:B------:R-:W-:-:S05]  /*c0440*/  IMAD R3, R29, 0x2, R28 ;  /* 0x000000021d037824 */ /* 0x000fca00078e021c */
[----:B0-----:R-:W-:-:S04]  /*c0450*/  LEA R26, P1, R3, R0, 0x1 ;  /* 0x00000000031a7211 */ /* 0x001fc800078208ff */
[-C--:B------:R-:W-:Y:S02]  /*c0460*/  LEA.HI.X.SX32 R27, R3, R2.reuse, 0x1, P1 ;  /* 0x00000002031b7211 */ /* 0x080fe400008f0eff */
[----:B----4-:R-:W-:Y:S02]  /*c0470*/  ISETP.LT.AND P2, PT, R25, c[0x0][0x17c], !P0 ;  /* 0x00005f0019007a0c */ /* 0x010fe40004741270 */
[----:B------:R-:W-:Y:S01]  /*c0480*/  LEA.HI.X.SX32 R25, R28, R2, 0x1, P6 ;  /* 0x000000021c197211 */ /* 0x000fe200030f0eff */
[----:B------:R-:W-:-:S04]  /*c0490*/  IMAD.MOV.U32 R28, RZ, RZ, c[0x0][0x198] ;  /* 0x00006600ff1c7624 */ /* 0x000fc800078e00ff */
[----:B------:R-:W-:Y:S01]  /*c04a0*/  IMAD R29, R28, 0x2, R3 ;  /* 0x000000021c1d7824 */ /* 0x000fe200078e0203 */
[----:B-1----:R0:W-:Y:S04]  /*c04b0*/  @P3 STG.E.U16 [R24.64], R12 ;  /* 0x0000000c18003986 */ /* 0x0021e8000c101508 */
[----:B------:R-:W3:Y:S04]  /*c04c0*/  LDL.LU R3, [R1+0x258] ;  /* 0x0002580001037983 */ /* 0x000ee80000300800 */
[----:B0-----:R-:W4:Y:S01]  /*c04d0*/  LDL.LU R25, [R1+0x250] ;  /* 0x0002500001197983 */ /* 0x001f220000300800 */
[----:B------:R-:W-:-:S02]  /*c04e0*/  LEA R24, P6, R29, R0, 0x1 ;  /* 0x000000001d187211 */ /* 0x000fc400078c08ff */
[----:B------:R-:W-:Y:S01]  /*c04f0*/  ISETP.LT.AND P1, PT, R6, c[0x0][0x17c], !P0 ;  /* 0x00005f0006007a0c */ /* 0x000fe20004721270 */
[----:B------:R-:W-:Y:S04]  /*c0500*/  @P4 STG.E.U16 [R26.64], R16 ;  /* 0x000000101a004986 */ /* 0x000fe8000c101508 */
[----:B------:R-:W5:Y:S01]  /*c0510*/  LDL.LU R6, [R1+0x26c] ;  /* 0x00026c0001067983 */ /* 0x000f620000300800 */
[----:B----4-:R-:W-:Y:S02]  /*c0520*/  ISETP.LT.AND P3, PT, R25, c[0x0][0x17c], !P0 ;  /* 0x00005f0019007a0c */ /* 0x010fe40004761270 */
[----:B------:R-:W-:-:S05]  /*c0530*/  LEA.HI.X.SX32 R25, R29, R2, 0x1, P6 ;  /* 0x000000021d197211 */ /* 0x000fca00030f0eff */
[----:B--2---:R0:W-:Y:S04]  /*c0540*/  @P2 STG.E.U16 [R24.64], R20 ;  /* 0x0000001418002986 */ /* 0x0041e8000c101508 */
[----:B0-----:R-:W2:Y:S01]  /*c0550*/  LDL.LU R25, [R1+0x25c] ;  /* 0x00025c0001197983 */ /* 0x001ea20000300800 */
[----:B------:R-:W-:-:S03]  /*c0560*/  PRMT R4, R11, 0x7632, R4 ;  /* 0x000076320b047816 */ /* 0x000fc60000000004 */
[----:B------:R-:W4:Y:S01]  /*c0570*/  LDL.LU R11, [R1+0x34d4] ;  /* 0x0034d400010b7983 */ /* 0x000f220000300800 */
[----:B------:R-:W-:Y:S02]  /*c0580*/  IMAD R28, R28, 0x2, R29 ;  /* 0x000000021c1c7824 */ /* 0x000fe400078e021d */
[----:B------:R-:W-:Y:S01]  /*c0590*/  IMAD.MOV.U32 R29, RZ, RZ, c[0x0][0x198] ;  /* 0x00006600ff1d7624 */ /* 0x000fe200078e00ff */
[----:B---3--:R-:W-:Y:S02]  /*c05a0*/  ISETP.LT.AND P4, PT, R3, c[0x0][0x17c], !P0 ;  /* 0x00005f0003007a0c */ /* 0x008fe40004781270 */
[----:B--2---:R-:W-:Y:S02]  /*c05b0*/  ISETP.LT.AND P2, PT, R25, c[0x0][0x17c], !P0 ;  /* 0x00005f0019007a0c */ /* 0x004fe40004741270 */
[----:B------:R-:W2:Y:S01]  /*c05c0*/  LDL.LU R25, [R1+0x260] ;  /* 0x0002600001197983 */ /* 0x000ea20000300800 */
[----:B------:R-:W-:Y:S01]  /*c05d0*/  LEA R26, P6, R28, R0, 0x1 ;  /* 0x000000001c1a7211 */ /* 0x000fe200078c08ff */
[----:B------:R-:W-:-:S03]  /*c05e0*/  IMAD R3, R29, 0x2, R28 ;  /* 0x000000021d037824 */ /* 0x000fc600078e021c */
[----:B------:R-:W-:Y:S01]  /*c05f0*/  LEA.HI.X.SX32 R27, R28, R2, 0x1, P6 ;  /* 0x000000021c1b7211 */ /* 0x000fe200030f0eff */
[----:B------:R-:W-:Y:S01]  /*c0600*/  IMAD R28, R29, 0x2, R3 ;  /* 0x000000021d1c7824 */ /* 0x000fe200078e0203 */
[----:B------:R-:W-:-:S03]  /*c0610*/  LEA R24, P6, R3, R0, 0x1 ;  /* 0x0000000003187211 */ /* 0x000fc600078c08ff */
[----:B------:R0:W-:Y:S01]  /*c0620*/  @P5 STG.E.U16 [R26.64], R4 ;  /* 0x000000041a005986 */ /* 0x0001e2000c101508 */
[----:B------:R-:W-:Y:S01]  /*c0630*/  PRMT R8, R4, 0x7632, R8 ;  /* 0x0000763204087816 */ /* 0x000fe20000000008 */
[----:B0-----:R-:W-:Y:S01]  /*c0640*/  IMAD R4, R29, 0x2, R28 ;  /* 0x000000021d047824 */ /* 0x001fe200078e021c */
[----:B--2---:R-:W-:Y:S02]  /*c0650*/  ISETP.LT.AND P5, PT, R25, c[0x0][0x17c], !P0 ;  /* 0x00005f0019007a0c */ /* 0x004fe400047a1270 */
[----:B------:R-:W-:Y:S02]  /*c0660*/  LEA.HI.X.SX32 R25, R3, R2, 0x1, P6 ;  /* 0x0000000203197211 */ /* 0x000fe400030f0eff */
[C---:B------:R-:W-:Y:S02]  /*c0670*/  LEA R26, P6, R28.reuse, R0, 0x1 ;  /* 0x000000001c1a7211 */ /* 0x040fe400078c08ff */
[----:B------:R-:W-:Y:S02]  /*c0680*/  PRMT R3, R5, 0x7632, R3 ;  /* 0x0000763205037816 */ /* 0x000fe40000000003 */
[----:B------:R-:W2:Y:S01]  /*c0690*/  LDL.LU R5, [R1+0x34d0] ;  /* 0x0034d00001057983 */ /* 0x000ea20000300800 */
[----:B------:R-:W-:-:S03]  /*c06a0*/  LEA.HI.X.SX32 R27, R28, R2, 0x1, P6 ;  /* 0x000000021c1b7211 */ /* 0x000fc600030f0eff */
[----:B------:R-:W3:Y:S04]  /*c06b0*/  LDL.LU R28, [R1+0x274] ;  /* 0x00027400011c7983 */ /* 0x000ee80000300800 */
[----:B------:R0:W-:Y:S04]  /*c06c0*/  @P3 STG.E.U16 [R24.64], R3 ;  /* 0x0000000318003986 */ /* 0x0001e8000c101508 */
[----:B------:R1:W-:Y:S04]  /*c06d0*/  @P1 STG.E.U16 [R26.64], R8 ;  /* 0x000000081a001986 */ /* 0x0003e8000c101508 */
[----:B0-----:R-:W2:Y:S04]  /*c06e0*/  LDL.LU R25, [R1+0x264] ;  /* 0x0002640001197983 */ /* 0x001ea80000300800 */
[----:B-1----:R-:W3:Y:S01]  /*c06f0*/  LDL.LU R27, [R1+0x268] ;  /* 0x00026800011b7983 */ /* 0x002ee20000300800 */
[----:B------:R-:W-:Y:S01]  /*c0700*/  LEA R24, P6, R4, R0, 0x1 ;  /* 0x0000000004187211 */ /* 0x000fe200078c08ff */
[----:B------:R-:W-:Y:S01]  /*c0710*/  IMAD R3, R29, 0x2, R4 ;  /* 0x000000021d037824 */ /* 0x000fe200078e0204 */
[----:B------:R-:W-:-:S02]  /*c0720*/  PRMT R8, R8, 0x7632, R8 ;  /* 0x0000763208087816 */ /* 0x000fc40000000008 */
[----:B--2---:R-:W-:Y:S02]  /*c0730*/  ISETP.LT.AND P3, PT, R25, c[0x0][0x17c], !P0 ;  /* 0x00005f0019007a0c */ /* 0x004fe40004761270 */
[----:B------:R-:W-:Y:S01]  /*c0740*/  LEA.HI.X.SX32 R25, R4, R2, 0x1, P6 ;  /* 0x0000000204197211 */ /* 0x000fe200030f0eff */
[----:B------:R-:W-:Y:S01]  /*c0750*/  IMAD R4, R29, 0x2, R3 ;  /* 0x000000021d047824 */ /* 0x000fe200078e0203 */
[----:B------:R-:W-:Y:S01]  /*c0760*/  LEA R26, P6, R3, R0, 0x1 ;  /* 0x00000000031a7211 */ /* 0x000fe200078c08ff */
[----:B------:R-:W2:Y:S01]  /*c0770*/  LDL.LU R29, [R1+0x27c] ;  /* 0x00027c00011d7983 */ /* 0x000ea20000300800 */
[----:B---3--:R-:W-:Y:S02]  /*c0780*/  ISETP.LT.AND P1, PT, R27, c[0x0][0x17c], !P0 ;  /* 0x00005f001b007a0c */ /* 0x008fe40004721270 */
[----:B------:R-:W-:Y:S01]  /*c0790*/  LEA.HI.X.SX32 R27, R3, R2, 0x1, P6 ;  /* 0x00000002031b7211 */ /* 0x000fe200030f0eff */
[----:B------:R0:W-:Y:S01]  /*c07a0*/  @P4 STG.E.U16 [R24.64], R8 ;  /* 0x0000000818004986 */ /* 0x0001e2000c101508 */
[----:B------:R-:W-:Y:S01]  /*c07b0*/  IMAD.MOV.U32 R3, RZ, RZ, c[0x0][0x198] ;  /* 0x00006600ff037624 */ /* 0x000fe200078e00ff */
[----:B-----5:R-:W-:-:S02]  /*c07c0*/  ISETP.LT.AND P4, PT, R6, c[0x0][0x17c], !P0 ;  /* 0x00005f0006007a0c */ /* 0x020fc40004781270 */
[----:B------:R-:W3:Y:S01]  /*c07d0*/  LDL.LU R6, [R1+0x24] ;  /* 0x0000240001067983 */ /* 0x000ee20000300800 */
[----:B------:R-:W-:Y:S01]  /*c07e0*/  IMAD R3, R3, 0x2, R4 ;  /* 0x0000000203037824 */ /* 0x000fe200078e0204 */
[C---:B0-----:R-:W-:Y:S02]  /*c07f0*/  LEA R24, P6, R4.reuse, R0, 0x1 ;  /* 0x0000000004187211 */ /* 0x041fe400078c08ff */
[----:B------:R-:W-:Y:S02]  /*c0800*/  PRMT R8, R7, 0x7632, R8 ;  /* 0x0000763207087816 */ /* 0x000fe40000000008 */
[----:B------:R-:W5:Y:S01]  /*c0810*/  LDL.LU R7, [R1+0x4] ;  /* 0x0000040001077983 */ /* 0x000f620000300800 */
[----:B------:R-:W-:-:S03]  /*c0820*/  LEA.HI.X.SX32 R25, R4, R2, 0x1, P6 ;  /* 0x0000000204197211 */ /* 0x000fc600030f0eff */
[----:B------:R-:W2:Y:S01]  /*c0830*/  LDL.LU R4, [R1+0x270] ;  /* 0x0002700001047983 */ /* 0x000ea20000300800 */
[----:B------:R-:W-:-:S03]  /*c0840*/  PRMT R12, R12, 0x7632, R12 ;  /* 0x000076320c0c7816 */ /* 0x000fc6000000000c */
[----:B------:R0:W-:Y:S04]  /*c0850*/  @P2 STG.E.U16 [R26.64], R8 ;  /* 0x000000081a002986 */ /* 0x0001e8000c101508 */
[----:B------:R1:W-:Y:S01]  /*c0860*/  @P5 STG.E.U16 [R24.64], R12 ;  /* 0x0000000c18005986 */ /* 0x0003e2000c101508 */
[----:B0-----:R-:W-:Y:S01]  /*c0870*/  LEA R26, P6, R3, R0, 0x1 ;  /* 0x00000000031a7211 */ /* 0x001fe200078c08ff */
[----:B-1----:R-:W-:-:S03]  /*c0880*/  IMAD.MOV.U32 R12, RZ, RZ, c[0x0][0x198] ;  /* 0x00006600ff0c7624 */ /* 0x002fc600078e00ff */
[----:B------:R-:W-:Y:S02]  /*c0890*/  LEA.HI.X.SX32 R27, R3, R2, 0x1, P6 ;  /* 0x00000002031b7211 */ /* 0x000fe400030f0eff */
[----:B------:R-:W-:Y:S02]  /*c08a0*/  ISETP.LT.AND P5, PT, R28, c[0x0][0x17c], !P0 ;  /* 0x00005f001c007a0c */ /* 0x000fe400047a1270 */
[----:B------:R-:W3:Y:S01]  /*c08b0*/  LDL.LU R28, [R1+0x14] ;  /* 0x00001400011c7983 */ /* 0x000ee20000300800 */
[----:B--2---:R-:W-:Y:S01]  /*c08c0*/  ISETP.LT.AND P2, PT, R4, c[0x0][0x17c], !P0 ;  /* 0x00005f0004007a0c */ /* 0x004fe20004741270 */
[----:B------:R-:W-:-:S05]  /*c08d0*/  IMAD R4, R12, 0x2, R3 ;  /* 0x000000020c047824 */ /* 0x000fca00078e0203 */
[----:B------:R-:W-:Y:S01]  /*c08e0*/  LEA R24, P6, R4, R0, 0x1 ;  /* 0x0000000004187211 */ /* 0x000fe200078c08ff */
[----:B------:R-:W-:-:S03]  /*c08f0*/  IMAD R3, R12, 0x2, R4 ;  /* 0x000000020c037824 */ /* 0x000fc600078e0204 */
[----:B------:R-:W-:Y:S02]  /*c0900*/  LEA.HI.X.SX32 R25, R4, R2, 0x1, P6 ;  /* 0x0000000204197211 */ /* 0x000fe400030f0eff */
[----:B------:R-:W2:Y:S01]  /*c0910*/  LDL.LU R4, [R1+0x278] ;  /* 0x0002780001047983 */ /* 0x000ea20000300800 */
[----:B------:R-:W-:Y:S02]  /*c0920*/  PRMT R16, R16, 0x7632, R16 ;  /* 0x0000763210107816 */ /* 0x000fe40000000010 */
[----:B------:R-:W-:-:S03]  /*c0930*/  PRMT R20, R20, 0x7632, R20 ;  /* 0x0000763214147816 */ /* 0x000fc60000000014 */
[----:B------:R0:W-:Y:S04]  /*c0940*/  @P3 STG.E.U16 [R26.64], R16 ;  /* 0x000000101a003986 */ /* 0x0001e8000c101508 */
[----:B------:R1:W-:Y:S01]  /*c0950*/  @P1 STG.E.U16 [R24.64], R20 ;  /* 0x0000001418001986 */ /* 0x0003e2000c101508 */
[----:B0-----:R-:W-:-:S04]  /*c0960*/  LEA R26, P6, R3, R0, 0x1 ;  /* 0x00000000031a7211 */ /* 0x001fc800078c08ff */
[----:B------:R-:W-:Y:S01]  /*c0970*/  LEA.HI.X.SX32 R27, R3, R2, 0x1, P6 ;  /* 0x00000002031b7211 */ /* 0x000fe200030f0eff */
[----:B-1----:R-:W-:Y:S01]  /*c0980*/  IMAD.MOV.U32 R20, RZ, RZ, c[0x0][0x198] ;  /* 0x00006600ff147624 */ /* 0x002fe200078e00ff */
[----:B------:R-:W-:Y:S02]  /*c0990*/  ISETP.LT.AND P1, PT, R29, c[0x0][0x17c], !P0 ;  /* 0x00005f001d007a0c */ /* 0x000fe40004721270 */
[----:B--2---:R-:W-:Y:S01]  /*c09a0*/  ISETP.LT.AND P3, PT, R4, c[0x0][0x17c], !P0 ;  /* 0x00005f0004007a0c */ /* 0x004fe20004761270 */
[----:B------:R-:W-:Y:S02]  /*c09b0*/  IMAD R4, R12, 0x2, R3 ;  /* 0x000000020c047824 */ /* 0x000fe400078e0203 */
[----:B------:R-:W2:Y:S03]  /*c09c0*/  LDL.LU R12, [R1+0x290] ;  /* 0x00029000010c7983 */ /* 0x000ea60000300800 */
[----:B------:R-:W-:Y:S01]  /*c09d0*/  LEA R24, P6, R4, R0, 0x1 ;  /* 0x0000000004187211 */ /* 0x000fe200078c08ff */
[----:B------:R-:W2:Y:S01]  /*c09e0*/  LDL.LU R29, [R1+0x298] ;  /* 0x00029800011d7983 */ /* 0x000ea20000300800 */
[----:B------:R-:W-:-:S02]  /*c09f0*/  IMAD R3, R20, 0x2, R4 ;  /* 0x0000000214037824 */ /* 0x000fc400078e0204 */
[----:B------:R-:W-:Y:S02]  /*c0a00*/  LEA.HI.X.SX32 R25, R4, R2, 0x1, P6 ;  /* 0x0000000204197211 */ /* 0x000fe400030f0eff */
[----:B------:R-:W2:Y:S04]  /*c0a10*/  LDL.LU R4, [R1+0x280] ;  /* 0x0002800001047983 */ /* 0x000ea80000300800 */
[----:B---3--:R0:W-:Y:S02]  /*c0a20*/  @P4 STG.E.U16 [R26.64], R6 ;  /* 0x000000061a004986 */ /* 0x0081e4000c101508 */
[----:B0-----:R-:W-:-:S04]  /*c0a30*/  LEA R26, P6, R3, R0, 0x1 ;  /* 0x00000000031a7211 */ /* 0x001fc800078c08ff */
[----:B------:R-:W-:Y:S02]  /*c0a40*/  LEA.HI.X.SX32 R27, R3, R2, 0x1, P6 ;  /* 0x00000002031b7211 */ /* 0x000fe400030f0eff */
[----:B--2---:R-:W-:Y:S01]  /*c0a50*/  ISETP.LT.AND P4, PT, R4, c[0x0][0x17c], !P0 ;  /* 0x00005f0004007a0c */ /* 0x004fe20004781270 */
[----:B------:R-:W-:Y:S02]  /*c0a60*/  IMAD R4, R20, 0x2, R3 ;  /* 0x0000000214047824 */ /* 0x000fe400078e0203 */
[----:B------:R-:W2:Y:S04]  /*c0a70*/  LDL.LU R3, [R1+0x284] ;  /* 0x0002840001037983 */ /* 0x000ea80000300800 */
[----:B-----5:R0:W-:Y:S02]  /*c0a80*/  @P2 STG.E.U16 [R24.64], R7 ;  /* 0x0000000718002986 */ /* 0x0201e4000c101508 */
[----:B0-----:R-:W-:-:S04]  /*c0a90*/  LEA R24, P6, R4, R0, 0x1 ;  /* 0x0000000004187211 */ /* 0x001fc800078c08ff */
[----:B------:R-:W-:Y:S02]  /*c0aa0*/  LEA.HI.X.SX32 R25, R4, R2, 0x1, P6 ;  /* 0x0000000204197211 */ /* 0x000fe400030f0eff */
[----:B--2---:R-:W-:Y:S01]  /*c0ab0*/  ISETP.LT.AND P2, PT, R3, c[0x0][0x17c], !P0 ;  /* 0x00005f0003007a0c */ /* 0x004fe20004741270 */
[----:B------:R-:W-:Y:S02]  /*c0ac0*/  IMAD R3, R20, 0x2, R4 ;  /* 0x0000000214037824 */ /* 0x000fe400078e0204 */
[----:B------:R-:W2:Y:S04]  /*c0ad0*/  LDL.LU R4, [R1+0x288] ;  /* 0x0002880001047983 */ /* 0x000ea80000300800 */
[----:B------:R0:W-:Y:S02]  /*c0ae0*/  @P5 STG.E.U16 [R26.64], R5 ;  /* 0x000000051a005986 */ /* 0x0001e4000c101508 */
[----:B0-----:R-:W-:-:S04]  /*c0af0*/  LEA R26, P6, R3, R0, 0x1 ;  /* 0x00000000031a7211 */ /* 0x001fc800078c08ff */
[----:B------:R-:W-:Y:S02]  /*c0b00*/  LEA.HI.X.SX32 R27, R3, R2, 0x1, P6 ;  /* 0x00000002031b7211 */ /* 0x000fe400030f0eff */
[----:B--2---:R-:W-:Y:S01]  /*c0b10*/  ISETP.LT.AND P5, PT, R4, c[0x0][0x17c], !P0 ;  /* 0x00005f0004007a0c */ /* 0x004fe200047a1270 */
[----:B------:R-:W-:Y:S02]  /*c0b20*/  IMAD R4, R20, 0x2, R3 ;  /* 0x0000000214047824 */ /* 0x000fe400078e0203 */
[----:B------:R-:W2:Y:S04]  /*c0b30*/  LDL.LU R3, [R1+0x28c] ;  /* 0x00028c0001037983 */ /* 0x000ea80000300800 */
[----:B------:R0:W-:Y:S04]  /*c0b40*/  @P3 STG.E.U16 [R24.64], R9 ;  /* 0x0000000918003986 */ /* 0x0001e8000c101508 */
[----:B------:R1:W-:Y:S01]  /*c0b50*/  @P1 STG.E.U16 [R26.64], R28 ;  /* 0x0000001c1a001986 */ /* 0x0003e2000c101508 */
[----:B0-----:R-:W-:-:S04]  /*c0b60*/  LEA R24, P6, R4, R0, 0x1 ;  /* 0x0000000004187211 */ /* 0x001fc800078c08ff */
[----:B------:R-:W-:Y:S02]  /*c0b70*/  LEA.HI.X.SX32 R25, R4, R2, 0x1, P6 ;  /* 0x0000000204197211 */ /* 0x000fe400030f0eff */
[----:B------:R-:W-:Y:S02]  /*c0b80*/  ISETP.LT.AND P1, PT, R12, c[0x0][0x17c], !P0 ;  /* 0x00005f000c007a0c */ /* 0x000fe40004721270 */
[----:B------:R-:W3:Y:S04]  /*c0b90*/  LDL.LU R12, [R1+0x2a8] ;  /* 0x0002a800010c7983 */ /* 0x000ee80000300800 */
[----:B------:R-:W-:Y:S01]  /*c0ba0*/  @P4 STG.E.U16 [R24.64], R13 ;  /* 0x0000000d18004986 */ /* 0x000fe2000c101508 */
[----:B--2---:R-:W-:Y:S01]  /*c0bb0*/  ISETP.LT.AND P3, PT, R3, c[0x0][0x17c], !P0 ;  /* 0x00005f0003007a0c */ /* 0x004fe20004761270 */
[----:B------:R-:W-:-:S05]  /*c0bc0*/  IMAD R3, R20, 0x2, R4 ;  /* 0x0000000214037824 */ /* 0x000fca00078e0204 */
[----:B-1----:R-:W-:Y:S01]  /*c0bd0*/  LEA R26, P6, R3, R0, 0x1 ;  /* 0x00000000031a7211 */ /* 0x002fe200078c08ff */
[----:B------:R-:W-:-:S03]  /*c0be0*/  IMAD R4, R20, 0x2, R3 ;  /* 0x0000000214047824 */ /* 0x000fc600078e0203 */
[----:B------:R-:W-:Y:S02]  /*c0bf0*/  LEA.HI.X.SX32 R27, R3, R2, 0x1, P6 ;  /* 0x00000002031b7211 */ /* 0x000fe400030f0eff */
[----:B------:R-:W2:Y:S04]  /*c0c00*/  LDL.LU R3, [R1+0x294] ;  /* 0x0002940001037983 */ /* 0x000ea80000300800 */
[----:B------:R0:W-:Y:S01]  /*c0c10*/  @P2 STG.E.U16 [R26.64], R17 ;  /* 0x000000111a002986 */ /* 0x0001e2000c101508 */
[----:B------:R-:W-:-:S03]  /*c0c20*/  ISETP.LT.AND P2, PT, R29, c[0x0][0x17c], !P0 ;  /* 0x00005f001d007a0c */ /* 0x000fc60004741270 */
[----:B------:R-:W5:Y:S04]  /*c0c30*/  LDL.LU R29, [R1+0x2ac] ;  /* 0x0002ac00011d7983 */ /* 0x000f680000300800 */
[----:B0-----:R-:W3:Y:S01]  /*c0c40*/  LDL.LU R27, [R1+0x29c] ;  /* 0x00029c00011b7983 */ /* 0x001ee20000300800 */
[----:B------:R-:W-:-:S04]  /*c0c50*/  LEA R24, P6, R4, R0, 0x1 ;  /* 0x0000000004187211 */ /* 0x000fc800078c08ff */
[----:B------:R-:W-:Y:S02]  /*c0c60*/  LEA.HI.X.SX32 R25, R4, R2, 0x1, P6 ;  /* 0x0000000204197211 */ /* 0x000fe400030f0eff */
[----:B------:R-:W-:Y:S02]  /*c0c70*/  PRMT R8, R6, 0x7632, R8 ;  /* 0x0000763206087816 */ /* 0x000fe40000000008 */
[----:B------:R-:W4:Y:S04]  /*c0c80*/  LDL.LU R6, [R1+0x34cc] ;  /* 0x0034cc0001067983 */ /* 0x000f280000300800 */
[----:B------:R0:W-:Y:S01]  /*c0c90*/  @P5 STG.E.U16 [R24.64], R21 ;  /* 0x0000001518005986 */ /* 0x0001e2000c101508 */
[----:B------:R-:W-:-:S03]  /*c0ca0*/  PRMT R5, R7, 0x7632, R5 ;  /* 0x0000763207057816 */ /* 0x000fc60000000005 */
[----:B------:R-:W4:Y:S01]  /*c0cb0*/  LDL.LU R7, [R1+0x34c8] ;  /* 0x0034c80001077983 */ /* 0x000f220000300800 */
[----:B--2---:R-:W-:Y:S01]  /*c0cc0*/  ISETP.LT.AND P4, PT, R3, c[0x0][0x17c], !P0 ;  /* 0x00005f0003007a0c */ /* 0x004fe20004781270 */
[----:B------:R-:W-:-:S04]  /*c0cd0*/  IMAD R3, R20, 0x2, R4 ;  /* 0x0000000214037824 */ /* 0x000fc800078e0204 */
[----:B------:R-:W-:Y:S01]  /*c0ce0*/  IMAD R4, R20, 0x2, R3 ;  /* 0x0000000214047824 */ /* 0x000fe200078e0203 */
[----:B------:R-:W-:Y:S02]  /*c0cf0*/  LEA R26, P6, R3, R0, 0x1 ;  /* 0x00000000031a7211 */ /* 0x000fe400078c08ff */
[----:B---3--:R-:W-:Y:S02]  /*c0d00*/  ISETP.LT.AND P5, PT, R27, c[0x0][0x17c], !P0 ;  /* 0x00005f001b007a0c */ /* 0x008fe400047a1270 */
[----:B------:R-:W-:Y:S02]  /*c0d10*/  LEA.HI.X.SX32 R27, R3, R2, 0x1, P6 ;  /* 0x00000002031b7211 */ /* 0x000fe400030f0eff */
[----:B0-----:R-:W-:Y:S01]  /*c0d20*/  LEA R24, P6, R4, R0, 0x1 ;  /* 0x0000000004187211 */ /* 0x001fe200078c08ff */
[----:B------:R-:W-:Y:S02]  /*c0d30*/  IMAD R3, R20, 0x2, R4 ;  /* 0x0000000214037824 */ /* 0x000fe400078e0204 */
[----:B------:R0:W-:Y:S01]  /*c0d40*/  @P3 STG.E.U16 [R26.64], R8 ;  /* 0x000000081a003986 */ /* 0x0001e2000c101508 */
[----:B------:R-:W-:-:S03]  /*c0d50*/  LEA.HI.X.SX32 R25, R4, R2, 0x1, P6 ;  /* 0x0000000204197211 */ /* 0x000fc600030f0eff */
[----:B------:R-:W2:Y:S04]  /*c0d60*/  LDL.LU R4, [R1+0x2a4] ;  /* 0x0002a40001047983 */ /* 0x000ea80000300800 */
[----:B0-----:R-:W3:Y:S01]  /*c0d70*/  LDL.LU R27, [R1+0x2a0] ;  /* 0x0002a000011b7983 */ /* 0x001ee20000300800 */
[----:B------:R-:W-:-:S03]  /*c0d80*/  LEA R26, P6, R3, R0, 0x1 ;  /* 0x00000000031a7211 */ /* 0x000fc600078c08ff */
[----:B------:R0:W-:Y:S02]  /*c0d90*/  @P1 STG.E.U16 [R24.64], R5 ;  /* 0x0000000518001986 */ /* 0x0001e4000c101508 */
[----:B0-----:R-:W-:Y:S02]  /*c0da0*/  PRMT R5, R5, 0x7632, R5 ;  /* 0x0000763205057816 */ /* 0x001fe40000000005 */
[----:B------:R-:W2:Y:S01]  /*c0db0*/  LDL.LU R25, [R1+0x2b4] ;  /* 0x0002b40001197983 */ /* 0x000ea20000300800 */
[----:B------:R-:W-:Y:S02]  /*c0dc0*/  PRMT R13, R28, 0x7632, R13 ;  /* 0x000076321c0d7816 */ /* 0x000fe4000000000d */
[----:B---3--:R-:W-:Y:S02]  /*c0dd0*/  ISETP.LT.AND P3, PT, R27, c[0x0][0x17c], !P0 ;  /* 0x00005f001b007a0c */ /* 0x008fe40004761270 */
[----:B------:R-:W-:-:S05]  /*c0de0*/  LEA.HI.X.SX32 R27, R3, R2, 0x1, P6 ;  /* 0x00000002031b7211 */ /* 0x000fca00030f0eff */
[----:B------:R0:W-:Y:S04]  /*c0df0*/  @P4 STG.E.U16 [R26.64], R5 ;  /* 0x000000051a004986 */ /* 0x0001e8000c101508 */
[----:B0-----:R-:W3:Y:S04]  /*c0e00*/  LDL.LU R27, [R1+0x2b0] ;  /* 0x0002b000011b7983 */ /* 0x001ee80000300800 */
[----:B------:R-:W4:Y:S04]  /*c0e10*/  LDL.LU R24, [R1+0x2bc] ;  /* 0x0002bc0001187983 */ /* 0x000f280000300800 */
[----:B------:R-:W4:Y:S01]  /*c0e20*/  LDL.LU R28, [R1+0x2c0] ;  /* 0x0002c000011c7983 */ /* 0x000f220000300800 */
[----:B------:R-:W-:Y:S01]  /*c0e30*/  IMAD R8, R20, 0x2, R3 ;  /* 0x0000000214087824 */ /* 0x000fe200078e0203 */
[----:B--2---:R-:W-:-:S03]  /*c0e40*/  ISETP.LT.AND P1, PT, R4, c[0x0][0x17c], !P0 ;  /* 0x00005f0004007a0c */ /* 0x004fc60004721270 */
[----:B------:R-:W-:Y:S01]  /*c0e50*/  IMAD R3, R20, 0x2, R8 ;  /* 0x0000000214037824 */ /* 0x000fe200078e0208 */
[----:B------:R-:W-:Y:S02]  /*c0e60*/  LEA R4, P6, R8, R0, 0x1 ;  /* 0x0000000008047211 */ /* 0x000fe400078c08ff */
[----:B------:R-:W-:Y:S02]  /*c0e70*/  ISETP.LT.AND P4, PT, R12, c[0x0][0x17c], !P0 ;  /* 0x00005f000c007a0c */ /* 0x000fe40004781270 */
[----:B------:R-:W-:Y:S01]  /*c0e80*/  LEA.HI.X.SX32 R5, R8, R2, 0x1, P6 ;  /* 0x0000000208057211 */ /* 0x000fe200030f0eff */
[----:B------:R-:W-:Y:S01]  /*c0e90*/  IMAD R12, R20, 0x2, R3 ;  /* 0x00000002140c7824 */ /* 0x000fe200078e0203 */
[----:B------:R-:W-:Y:S02]  /*c0ea0*/  LEA R8, P6, R3, R0, 0x1 ;  /* 0x0000000003087211 */ /* 0x000fe400078c08ff */
[----:B------:R-:W-:Y:S02]  /*c0eb0*/  PRMT R16, R9, 0x7632, R16 ;  /* 0x0000763209107816 */ /* 0x000fe40000000010 */
[----:B------:R-:W-:-:S03]  /*c0ec0*/  LEA.HI.X.SX32 R9, R3, R2, 0x1, P6 ;  /* 0x0000000203097211 */ /* 0x000fc600030f0eff */
[----:B------:R0:W-:Y:S01]  /*c0ed0*/  @P2 STG.E.U16 [R4.64], R16 ;  /* 0x0000001004002986 */ /* 0x0001e2000c101508 */
[----:B-----5:R-:W-:-:S03]  /*c0ee0*/  ISETP.LT.AND P2, PT, R29, c[0x0][0x17c], !P0 ;  /* 0x00005f001d007a0c */ /* 0x020fc60004741270 */
[----:B------:R1:W-:Y:S04]  /*c0ef0*/  @P5 STG.E.U16 [R8.64], R13 ;  /* 0x0000000d08005986 */ /* 0x0003e8000c101508 */
[----:B------:R-:W2:Y:S01]  /*c0f00*/  LDL.LU R29, [R1+0x8] ;  /* 0x00000800011d7983 */ /* 0x000ea20000300800 */
[----:B0-----:R-:W-:-:S03]  /*c0f10*/  LEA R4, P6, R12, R0, 0x1 ;  /* 0x000000000c047211 */ /* 0x001fc600078c08ff */
[----:B------:R-:W5:Y:S01]  /*c0f20*/  LDL.LU R16, [R1+0x2c4] ;  /* 0x0002c40001107983 */ /* 0x000f620000300800 */
[----:B------:R-:W-:Y:S02]  /*c0f30*/  LEA.HI.X.SX32 R5, R12, R2, 0x1, P6 ;  /* 0x000000020c057211 */ /* 0x000fe400030f0eff */
[----:B-1----:R-:W-:-:S05]  /*c0f40*/  PRMT R13, R13, 0x7632, R13 ;  /* 0x000076320d0d7816 */ /* 0x002fca000000000d */
[----:B------:R0:W-:Y:S01]  /*c0f50*/  @P3 STG.E.U16 [R4.64], R13 ;  /* 0x0000000d04003986 */ /* 0x0001e2000c101508 */
[----:B------:R-:W-:-:S04]  /*c0f60*/  IMAD R3, R20, 0x2, R12 ;  /* 0x0000000214037824 */ /* 0x000fc800078e020c */
[----:B------:R-:W-:Y:S01]  /*c0f70*/  IMAD R12, R20, 0x2, R3 ;  /* 0x00000002140c7824 */ /* 0x000fe200078e0203 */
[----:B------:R-:W-:-:S04]  /*c0f80*/  LEA R8, P6, R3, R0, 0x1 ;  /* 0x0000000003087211 */ /* 0x000fc800078c08ff */
[----:B------:R-:W-:Y:S02]  /*c0f90*/  LEA.HI.X.SX32 R9, R3, R2, 0x1, P6 ;  /* 0x0000000203097211 */ /* 0x000fe400030f0eff */
[----:B0-----:R-:W-:Y:S01]  /*c0fa0*/  LEA R4, P6, R12, R0, 0x1 ;  /* 0x000000000c047211 */ /* 0x001fe200078c08ff */
[----:B------:R-:W-:Y:S01]  /*c0fb0*/  IMAD R3, R20, 0x2, R12 ;  /* 0x0000000214037824 */ /* 0x000fe200078e020c */
[----:B------:R-:W-:Y:S02]  /*c0fc0*/  ISETP.LT.AND P3, PT, R25, c[0x0][0x17c], !P0 ;  /* 0x00005f0019007a0c */ /* 0x000fe40004761270 */
[----:B------:R-:W-:Y:S02]  /*c0fd0*/  PRMT R17, R17, 0x7632, R17 ;  /* 0x0000763211117816 */ /* 0x000fe40000000011 */
[----:B------:R-:W-:Y:S02]  /*c0fe0*/  PRMT R21, R21, 0x7632, R21 ;  /* 0x0000763215157816 */ /* 0x000fe40000000015 */
[----:B------:R-:W-:Y:S01]  /*c0ff0*/  LEA.HI.X.SX32 R5, R12, R2, 0x1, P6 ;  /* 0x000000020c057211 */ /* 0x000fe200030f0eff */
[----:B------:R0:W-:Y:S04]  /*c1000*/  @P1 STG.E.U16 [R8.64], R17 ;  /* 0x0000001108001986 */ /* 0x0001e8000c101508 */
[----:B------:R1:W-:Y:S01]  /*c1010*/  @P4 STG.E.U16 [R4.64], R21 ;  /* 0x0000001504004986 */ /* 0x0003e2000c101508 */
[----:B0-----:R-:W-:-:S04]  /*c1020*/  LEA R8, P1, R3, R0, 0x1 ;  /* 0x0000000003087211 */ /* 0x001fc800078208ff */
[----:B------:R-:W-:Y:S02]  /*c1030*/  LEA.HI.X.SX32 R9, R3, R2, 0x1, P1 ;  /* 0x0000000203097211 */ /* 0x000fe400008f0eff */
[----:B---3--:R-:W-:Y:S02]  /*c1040*/  ISETP.LT.AND P5, PT, R27, c[0x0][0x17c], !P0 ;  /* 0x00005f001b007a0c */ /* 0x008fe400047a1270 */
[----:B------:R-:W3:Y:S04]  /*c1050*/  LDL.LU R27, [R1+0x2c8] ;  /* 0x0002c800011b7983 */ /* 0x000ee80000300800 */
[----:B------:R-:W2:Y:S04]  /*c1060*/  LDL.LU R13, [R1+0x28] ;  /* 0x00002800010d7983 */ /* 0x000ea80000300800 */
[----:B------:R-:W3:Y:S04]  /*c1070*/  LDL.LU R26, [R1+0x2d0] ;  /* 0x0002d000011a7983 */ /* 0x000ee80000300800 */
[----:B------:R-:W3:Y:S01]  /*c1080*/  LDL.LU R25, [R1+0x18] ;  /* 0x0000180001197983 */ /* 0x000ee20000300800 */
[----:B----4-:R-:W-:-:S03]  /*c1090*/  ISETP.LT.AND P4, PT, R24, c[0x0][0x17c], !P0 ;  /* 0x00005f0018007a0c */ /* 0x010fc60004781270 */
[----:B-1----:R-:W4:Y:S01]  /*c10a0*/  LDL.LU R21, [R1+0x2cc] ;  /* 0x0002cc0001157983 */ /* 0x002f220000300800 */
[----:B------:R-:W-:-:S03]  /*c10b0*/  ISETP.LT.AND P1, PT, R28, c[0x0][0x17c], !P0 ;  /* 0x00005f001c007a0c */ /* 0x000fc60004721270 */
[----:B------:R-:W3:Y:S04]  /*c10c0*/  LDL.LU R17, [R1+0x2d4] ;  /* 0x0002d40001117983 */ /* 0x000ee80000300800 */
[----:B------:R-:W3:Y:S04]  /*c10d0*/  LDL.LU R24, [R1+0x2d8] ;  /* 0x0002d80001187983 */ /* 0x000ee80000300800 */
[----:B------:R-:W3:Y:S01]  /*c10e0*/  LDL.LU R28, [R1+0x2dc] ;  /* 0x0002dc00011c7983 */ /* 0x000ee20000300800 */
[----:B------:R-:W-:-:S04]  /*c10f0*/  IMAD R12, R20, 0x2, R3 ;  /* 0x00000002140c7824 */ /* 0x000fc800078e0203 */
[----:B------:R-:W-:Y:S01]  /*c1100*/  IMAD R3, R20, 0x2, R12 ;  /* 0x0000000214037824 */ /* 0x000fe200078e020c */
[----:B------:R-:W-:-:S04]  /*c1110*/  LEA R4, P6, R12, R0, 0x1 ;  /* 0x000000000c047211 */ /* 0x000fc800078c08ff */
[----:B------:R-:W-:Y:S01]  /*c1120*/  LEA.HI.X.SX32 R5, R12, R2, 0x1, P6 ;  /* 0x000000020c057211 */ /* 0x000fe200030f0eff */
[----:B------:R-:W-:Y:S01]  /*c1130*/  IMAD R12, R20, 0x2, R3 ;  /* 0x00000002140c7824 */ /* 0x000fe200078e0203 */
[----:B--2---:R0:W-:Y:S04]  /*c1140*/  @P2 STG.E.U16 [R8.64], R13 ;  /* 0x0000000d08002986 */ /* 0x0041e8000c101508 */
        /* <DEDUP_REMOVED lines=8> */
[----:B-----5:R-:W-:Y:S02]  /*c11d0*/  ISETP.LT.AND P2, PT, R16, c[0x0][0x17c], !P0 ;  /* 0x00005f0010007a0c */ /* 0x020fe40004741270 */
[----:B---3--:R-:W-:Y:S02]  /*c11e0*/  ISETP.LT.AND P5, PT, R27, c[0x0][0x17c], !P0 ;  /* 0x00005f001b007a0c */ /* 0x008fe400047a1270 */
[C---:B0-----:R-:W-:Y:S01]  /*c11f0*/  LEA R8, P3, R3.reuse, R0, 0x1 ;  /* 0x0000000003087211 */ /* 0x041fe200078608ff */
[----:B------:R0:W-:Y:S03]  /*c1200*/  @P4 STG.E.U16 [R4.64], R10 ;  /* 0x0000000a04004986 */ /* 0x0001e6000c101508 */
[----:B------:R-:W-:Y:S01]  /*c1210*/  LEA.HI.X.SX32 R9, R3, R2, 0x1, P3 ;  /* 0x0000000203097211 */ /* 0x000fe200018f0eff */
[----:B------:R-:W-:Y:S01]  /*c1220*/  IMAD R3, R20, 0x2, R12 ;  /* 0x0000000214037824 */ /* 0x000fe200078e020c */
[----:B------:R-:W2:Y:S04]  /*c1230*/  LDL.LU R16, [R1+0x2e0] ;  /* 0x0002e00001107983 */ /* 0x000ea80000300800 */
[----:B------:R1:W-:Y:S01]  /*c1240*/  @P1 STG.E.U16 [R8.64], R25 ;  /* 0x0000001908001986 */ /* 0x0003e2000c101508 */
[----:B0-----:R-:W-:-:S03]  /*c1250*/  LEA R4, P6, R12, R0, 0x1 ;  /* 0x000000000c047211 */ /* 0x001fc600078c08ff */
[----:B------:R-:W3:Y:S01]  /*c1260*/  LDL.LU R27, [R1+0x2e4] ;  /* 0x0002e400011b7983 */ /* 0x000ee20000300800 */
[----:B------:R-:W-:Y:S02]  /*c1270*/  LEA.HI.X.SX32 R5, R12, R2, 0x1, P6 ;  /* 0x000000020c057211 */ /* 0x000fe400030f0eff */
[----:B-1----:R-:W-:-:S03]  /*c1280*/  LEA R8, P1, R3, R0, 0x1 ;  /* 0x0000000003087211 */ /* 0x002fc600078208ff */
[----:B------:R0:W-:Y:S01]  /*c1290*/  @P2 STG.E.U16 [R4.64], R14 ;  /* 0x0000000e04002986 */ /* 0x0001e2000c101508 */
[----:B------:R-:W-:Y:S02]  /*c12a0*/  LEA.HI.X.SX32 R9, R3, R2, 0x1, P1 ;  /* 0x0000000203097211 */ /* 0x000fe400008f0eff */
[----:B------:R-:W-:Y:S02]  /*c12b0*/  ISETP.LT.AND P3, PT, R26, c[0x0][0x17c], !P0 ;  /* 0x00005f001a007a0c */ /* 0x000fe40004761270 */
[----:B------:R-:W5:Y:S01]  /*c12c0*/  LDL.LU R26, [R1+0x2e8] ;  /* 0x0002e800011a7983 */ /* 0x000f620000300800 */
[----:B------:R-:W-:-:S03]  /*c12d0*/  ISETP.LT.AND P2, PT, R24, c[0x0][0x17c], !P0 ;  /* 0x00005f0018007a0c */ /* 0x000fc60004741270 */
[----:B------:R-:W2:Y:S04]  /*c12e0*/  LDL.LU R24, [R1+0x2ec] ;  /* 0x0002ec0001187983 */ /* 0x000ea80000300800 */
[----:B------:R1:W-:Y:S01]  /*c12f0*/  @P5 STG.E.U16 [R8.64], R18 ;  /* 0x0000001208005986 */ /* 0x0003e2000c101508 */
[----:B------:R-:W-:-:S03]  /*c1300*/  ISETP.LT.AND P5, PT, R28, c[0x0][0x17c], !P0 ;  /* 0x00005f001c007a0c */ /* 0x000fc600047a1270 */
[----:B------:R-:W5:Y:S01]  /*c1310*/  LDL.LU R28, [R1+0x2f0] ;  /* 0x0002f000011c7983 */ /* 0x000f620000300800 */
[----:B------:R-:W-:Y:S01]  /*c1320*/  IMAD R12, R20, 0x2, R3 ;  /* 0x00000002140c7824 */ /* 0x000fe200078e0203 */
[----:B----4-:R-:W-:-:S04]  /*c1330*/  ISETP.LT.AND P4, PT, R21, c[0x0][0x17c], !P0 ;  /* 0x00005f0015007a0c */ /* 0x010fc80004781270 */
[----:B0-----:R-:W-:Y:S01]  /*c1340*/  LEA R4, P6, R12, R0, 0x1 ;  /* 0x000000000c047211 */ /* 0x001fe200078c08ff */
[----:B------:R-:W-:-:S03]  /*c1350*/  IMAD R3, R20, 0x2, R12 ;  /* 0x0000000214037824 */ /* 0x000fc600078e020c */
[----:B------:R-:W-:Y:S02]  /*c1360*/  LEA.HI.X.SX32 R5, R12, R2, 0x1, P6 ;  /* 0x000000020c057211 */ /* 0x000fe400030f0eff */
[----:B-1----:R-:W-:-:S03]  /*c1370*/  LEA R8, P6, R3, R0, 0x1 ;  /* 0x0000000003087211 */ /* 0x002fc600078c08ff */
[----:B------:R0:W-:Y:S01]  /*c1380*/  @P4 STG.E.U16 [R4.64], R22 ;  /* 0x0000001604004986 */ /* 0x0001e2000c101508 */
[----:B------:R-:W-:Y:S02]  /*c1390*/  ISETP.LT.AND P1, PT, R17, c[0x0][0x17c], !P0 ;  /* 0x00005f0011007a0c */ /* 0x000fe40004721270 */
[----:B------:R-:W-:Y:S02]  /*c13a0*/  LEA.HI.X.SX32 R9, R3, R2, 0x1, P6 ;  /* 0x0000000203097211 */ /* 0x000fe400030f0eff */
[----:B------:R-:W-:Y:S01]  /*c13b0*/  PRMT R6, R13, 0x7632, R6 ;  /* 0x000076320d067816 */ /* 0x000fe20000000006 */
[----:B0-----:R-:W-:-:S04]  /*c13c0*/  IMAD R5, R20, 0x2, R3 ;  /* 0x0000000214057824 */ /* 0x001fc800078e0203 */
[----:B------:R-:W-:Y:S01]  /*c13d0*/  IMAD R3, R20, 0x2, R5 ;  /* 0x0000000214037824 */ /* 0x000fe200078e0205 */
[----:B------:R-:W-:Y:S01]  /*c13e0*/  LEA R4, P6, R5, R0, 0x1 ;  /* 0x0000000005047211 */ /* 0x000fe200078c08ff */
[----:B------:R0:W-:Y:S01]  /*c13f0*/  @P3 STG.E.U16 [R8.64], R6 ;  /* 0x0000000608003986 */ /* 0x0001e2000c101508 */
[----:B------:R-:W-:Y:S02]  /*c1400*/  PRMT R12, R29, 0x7632, R12 ;  /* 0x000076321d0c7816 */ /* 0x000fe4000000000c */
[----:B------:R-:W-:Y:S02]  /*c1410*/  LEA.HI.X.SX32 R5, R5, R2, 0x1, P6 ;  /* 0x0000000205057211 */ /* 0x000fe400030f0eff */
[----:B------:R-:W-:Y:S02]  /*c1420*/  PRMT R10, R6, 0x7632, R10 ;  /* 0x00007632060a7816 */ /* 0x000fe4000000000a */
[C---:B0-----:R-:W-:Y:S01]  /*c1430*/  LEA R8, P6, R3.reuse, R0, 0x1 ;  /* 0x0000000003087211 */ /* 0x041fe200078c08ff */
[----:B------:R-:W-:Y:S01]  /*c1440*/  IMAD R6, R20, 0x2, R3 ;  /* 0x0000000214067824 */ /* 0x000fe200078e0203 */
[----:B------:R0:W-:Y:S02]  /*c1450*/  @P1 STG.E.U16 [R4.64], R12 ;  /* 0x0000000c04001986 */ /* 0x0001e4000c101508 */
[----:B------:R-:W-:-:S05]  /*c1460*/  LEA.HI.X.SX32 R9, R3, R2, 0x1, P6 ;  /* 0x0000000203097211 */ /* 0x000fca00030f0eff */
[----:B------:R1:W-:Y:S01]  /*c1470*/  @P2 STG.E.U16 [R8.64], R10 ;  /* 0x0000000a08002986 */ /* 0x0003e2000c101508 */
[----:B0-----:R-:W-:-:S04]  /*c1480*/  LEA R4, P6, R6, R0, 0x1 ;  /* 0x0000000006047211 */ /* 0x001fc800078c08ff */
[----:B------:R-:W-:Y:S02]  /*c1490*/  LEA.HI.X.SX32 R5, R6, R2, 0x1, P6 ;  /* 0x0000000206057211 */ /* 0x000fe400030f0eff */
[----:B-1----:R-:W-:-:S05]  /*c14a0*/  PRMT R10, R10, 0x7632, R10 ;  /* 0x000076320a0a7816 */ /* 0x002fca000000000a */
[----:B------:R0:W-:Y:S01]  /*c14b0*/  @P5 STG.E.U16 [R4.64], R10 ;  /* 0x0000000a04005986 */ /* 0x0001e2000c101508 */
[----:B---3--:R-:W-:-:S03]  /*c14c0*/  ISETP.LT.AND P3, PT, R27, c[0x0][0x17c], !P0 ;  /* 0x00005f001b007a0c */ /* 0x008fc60004761270 */
[----:B------:R-:W3:Y:S04]  /*c14d0*/  LDL.LU R27, [R1+0x2f4] ;  /* 0x0002f400011b7983 */ /* 0x000ee80000300800 */
[----:B------:R-:W4:Y:S01]  /*c14e0*/  LDL.LU R29, [R1+0x2f8] ;  /* 0x0002f800011d7983 */ /* 0x000f220000300800 */
[----:B--2---:R-:W-:-:S03]  /*c14f0*/  ISETP.LT.AND P2, PT, R24, c[0x0][0x17c], !P0 ;  /* 0x00005f0018007a0c */ /* 0x004fc60004741270 */
[----:B------:R-:W2:Y:S01]  /*c1500*/  LDL.LU R24, [R1+0x2fc] ;  /* 0x0002fc0001187983 */ /* 0x000ea20000300800 */
[----:B-----5:R-:W-:-:S03]  /*c1510*/  ISETP.LT.AND P5, PT, R28, c[0x0][0x17c], !P0 ;  /* 0x00005f001c007a0c */ /* 0x020fc600047a1270 */
[----:B------:R-:W5:Y:S01]  /*c1520*/  LDL.LU R28, [R1+0x300] ;  /* 0x00030000011c7983 */ /* 0x000f620000300800 */
[----:B------:R-:W-:Y:S01]  /*c1530*/  IMAD R3, R20, 0x2, R6 ;  /* 0x0000000214037824 */ /* 0x000fe200078e0206 */
[----:B------:R-:W-:-:S03]  /*c1540*/  ISETP.LT.AND P4, PT, R16, c[0x0][0x17c], !P0 ;  /* 0x00005f0010007a0c */ /* 0x000fc60004781270 */
[----:B------:R-:W-:Y:S01]  /*c1550*/  IMAD R6, R20, 0x2, R3 ;  /* 0x0000000214067824 */ /* 0x000fe200078e0203 */
[C---:B------:R-:W-:Y:S02]  /*c1560*/  LEA R8, P6, R3.reuse, R0, 0x1 ;  /* 0x0000000003087211 */ /* 0x040fe400078c08ff */
[----:B------:R-:W-:Y:S02]  /*c1570*/  ISETP.LT.AND P1, PT, R26, c[0x0][0x17c], !P0 ;  /* 0x00005f001a007a0c */ /* 0x000fe40004721270 */
[----:B------:R-:W5:Y:S01]  /*c1580*/  LDL.LU R26, [R1+0x2c] ;  /* 0x00002c00011a7983 */ /* 0x000f620000300800 */
[----:B------:R-:W-:Y:S02]  /*c1590*/  LEA.HI.X.SX32 R9, R3, R2, 0x1, P6 ;  /* 0x0000000203097211 */ /* 0x000fe400030f0eff */
[----:B0-----:R-:W-:Y:S01]  /*c15a0*/  LEA R4, P6, R6, R0, 0x1 ;  /* 0x0000000006047211 */ /* 0x001fe200078c08ff */
[----:B------:R-:W5:Y:S01]  /*c15b0*/  LDL.LU R13, [R1+0x304] ;  /* 0x00030400010d7983 */ /* 0x000f620000300800 */
[----:B------:R-:W-:Y:S01]  /*c15c0*/  PRMT R10, R25, 0x7632, R10 ;  /* 0x00007632190a7816 */ /* 0x000fe2000000000a */
[----:B------:R-:W-:Y:S01]  /*c15d0*/  IMAD R3, R20, 0x2, R6 ;  /* 0x0000000214037824 */ /* 0x000fe200078e0206 */
[----:B------:R-:W-:Y:S01]  /*c15e0*/  PRMT R14, R14, 0x7632, R14 ;  /* 0x000076320e0e7816 */ /* 0x000fe2000000000e */
[----:B------:R-:W5:Y:S01]  /*c15f0*/  LDL.LU R25, [R1+0xc] ;  /* 0x00000c0001197983 */ /* 0x000f620000300800 */
[----:B------:R-:W-:-:S03]  /*c1600*/  LEA.HI.X.SX32 R5, R6, R2, 0x1, P6 ;  /* 0x0000000206057211 */ /* 0x000fc600030f0eff */
[----:B------:R0:W-:Y:S04]  /*c1610*/  @P4 STG.E.U16 [R8.64], R10 ;  /* 0x0000000a08004986 */ /* 0x0001e8000c101508 */
[----:B------:R1:W-:Y:S01]  /*c1620*/  @P3 STG.E.U16 [R4.64], R14 ;  /* 0x0000000e04003986 */ /* 0x0003e2000c101508 */
[----:B------:R-:W-:Y:S02]  /*c1630*/  PRMT R18, R18, 0x7632, R18 ;  /* 0x0000763212127816 */ /* 0x000fe40000000012 */
[----:B------:R-:W-:Y:S01]  /*c1640*/  PRMT R22, R22, 0x7632, R22 ;  /* 0x0000763216167816 */ /* 0x000fe20000000016 */
[----:B------:R-:W5:Y:S01]  /*c1650*/  LDL.LU R16, [R1+0x308] ;  /* 0x0003080001107983 */ /* 0x000f620000300800 */
[----:B0-----:R-:W-:-:S03]  /*c1660*/  LEA R8, P6, R3, R0, 0x1 ;  /* 0x0000000003087211 */ /* 0x001fc600078c08ff */
[----:B------:R-:W5:Y:S01]  /*c1670*/  LDL.LU R17, [R1+0x30c] ;  /* 0x00030c0001117983 */ /* 0x000f620000300800 */
[----:B-1----:R-:W-:Y:S01]  /*c1680*/  IMAD R5, R20, 0x2, R3 ;  /* 0x0000000214057824 */ /* 0x002fe200078e0203 */
[----:B------:R-:W-:-:S04]  /*c1690*/  LEA.HI.X.SX32 R9, R3, R2, 0x1, P6 ;  /* 0x0000000203097211 */ /* 0x000fc800030f0eff */
[----:B------:R-:W-:Y:S01]  /*c16a0*/  LEA R4, P6, R5, R0, 0x1 ;  /* 0x0000000005047211 */ /* 0x000fe200078c08ff */
[----:B------:R-:W-:-:S03]  /*c16b0*/  IMAD R3, R20, 0x2, R5 ;  /* 0x0000000214037824 */ /* 0x000fc600078e0205 */
[----:B------:R-:W-:Y:S01]  /*c16c0*/  LEA.HI.X.SX32 R5, R5, R2, 0x1, P6 ;  /* 0x0000000205057211 */ /* 0x000fe200030f0eff */
[----:B------:R0:W-:Y:S04]  /*c16d0*/  @P1 STG.E.U16 [R8.64], R18 ;  /* 0x0000001208001986 */ /* 0x0001e8000c101508 */
[----:B------:R1:W-:Y:S01]  /*c16e0*/  @P2 STG.E.U16 [R4.64], R22 ;  /* 0x0000001604002986 */ /* 0x0003e2000c101508 */
[----:B---3--:R-:W-:-:S03]  /*c16f0*/  ISETP.LT.AND P4, PT, R27, c[0x0][0x17c], !P0 ;  /* 0x00005f001b007a0c */ /* 0x008fc60004781270 */
[----:B------:R-:W3:Y:S01]  /*c1700*/  LDL.LU R27, [R1+0x310] ;  /* 0x00031000011b7983 */ /* 0x000ee20000300800 */
[----:B----4-:R-:W-:-:S03]  /*c1710*/  ISETP.LT.AND P3, PT, R29, c[0x0][0x17c], !P0 ;  /* 0x00005f001d007a0c */ /* 0x010fc60004761270 */
[----:B------:R-:W4:Y:S01]  /*c1720*/  LDL.LU R29, [R1+0x1c] ;  /* 0x00001c00011d7983 */ /* 0x000f220000300800 */
[----:B--2---:R-:W-:-:S03]  /*c1730*/  ISETP.LT.AND P1, PT, R24, c[0x0][0x17c], !P0 ;  /* 0x00005f0018007a0c */ /* 0x004fc60004721270 */
[----:B------:R-:W2:Y:S01]  /*c1740*/  LDL.LU R24, [R1+0x314] ;  /* 0x0003140001187983 */ /* 0x000ea20000300800 */
[----:B-----5:R-:W-:-:S03]  /*c1750*/  ISETP.LT.AND P2, PT, R28, c[0x0][0x17c], !P0 ;  /* 0x00005f001c007a0c */ /* 0x020fc60004741270 */
[----:B------:R-:W5:Y:S01]  /*c1760*/  LDL.LU R28, [R1+0x318] ;  /* 0x00031800011c7983 */ /* 0x000f620000300800 */
[C---:B0-----:R-:W-:Y:S01]  /*c1770*/  LEA R8, P6, R3.reuse, R0, 0x1 ;  /* 0x0000000003087211 */ /* 0x041fe200078c08ff */
[C---:B------:R-:W-:Y:S02]  /*c1780*/  IMAD R6, R20.reuse, 0x2, R3 ;  /* 0x0000000214067824 */ /* 0x040fe400078e0203 */
[----:B------:R-:W5:Y:S01]  /*c1790*/  LDL.LU R12, [R1+0x31c] ;  /* 0x00031c00010c7983 */ /* 0x000f620000300800 */
[----:B------:R-:W-:Y:S01]  /*c17a0*/  LEA.HI.X.SX32 R9, R3, R2, 0x1, P6 ;  /* 0x0000000203097211 */ /* 0x000fe200030f0eff */
[----:B------:R-:W-:Y:S01]  /*c17b0*/  IMAD R3, R20, 0x2, R6 ;  /* 0x0000000214037824 */ /* 0x000fe200078e0206 */
[----:B-1----:R-:W-:-:S03]  /*c17c0*/  LEA R4, P6, R6, R0, 0x1 ;  /* 0x0000000006047211 */ /* 0x002fc600078c08ff */
[----:B------:R0:W-:Y:S01]  /*c17d0*/  @P5 STG.E.U16 [R8.64], R26 ;  /* 0x0000001a08005986 */ /* 0x0001e2000c101508 */
[----:B------:R-:W-:Y:S02]  /*c17e0*/  LEA.HI.X.SX32 R5, R6, R2, 0x1, P6 ;  /* 0x0000000206057211 */ /* 0x000fe400030f0eff */
[----:B------:R-:W-:Y:S01]  /*c17f0*/  ISETP.LT.AND P5, PT, R13, c[0x0][0x17c], !P0 ;  /* 0x00005f000d007a0c */ /* 0x000fe200047a1270 */
[----:B------:R-:W-:Y:S02]  /*c1800*/  IMAD R13, R20, 0x2, R3 ;  /* 0x00000002140d7824 */ /* 0x000fe400078e0203 */
[----:B------:R1:W-:Y:S01]  /*c1810*/  @P4 STG.E.U16 [R4.64], R25 ;  /* 0x0000001904004986 */ /* 0x0003e2000c101508 */
[----:B0-----:R-:W-:-:S04]  /*c1820*/  LEA R8, P6, R3, R0, 0x1 ;  /* 0x0000000003087211 */ /* 0x001fc800078c08ff */
[----:B------:R-:W-:Y:S01]  /*c1830*/  LEA.HI.X.SX32 R9, R3, R2, 0x1, P6 ;  /* 0x0000000203097211 */ /* 0x000fe200030f0eff */
[----:B------:R-:W-:Y:S01]  /*c1840*/  IMAD R3, R20, 0x2, R13 ;  /* 0x0000000214037824 */ /* 0x000fe200078e020d */
[----:B-1----:R-:W-:-:S03]  /*c1850*/  LEA R4, P6, R13, R0, 0x1 ;  /* 0x000000000d047211 */ /* 0x002fc600078c08ff */
[----:B------:R0:W-:Y:S01]  /*c1860*/  @P3 STG.E.U16 [R8.64], R7 ;  /* 0x0000000708003986 */ /* 0x0001e2000c101508 */
[----:B------:R-:W-:Y:S01]  /*c1870*/  LEA.HI.X.SX32 R5, R13, R2, 0x1, P6 ;  /* 0x000000020d057211 */ /* 0x000fe200030f0eff */
[----:B------:R-:W-:-:S04]  /*c1880*/  IMAD R13, R20, 0x2, R3 ;  /* 0x00000002140d7824 */ /* 0x000fc800078e0203 */
[----:B------:R1:W-:Y:S01]  /*c1890*/  @P1 STG.E.U16 [R4.64], R11 ;  /* 0x0000000b04001986 */ /* 0x0003e2000c101508 */
[----:B0-----:R-:W-:-:S04]  /*c18a0*/  LEA R8, P6, R3, R0, 0x1 ;  /* 0x0000000003087211 */ /* 0x001fc800078c08ff */
[----:B------:R-:W-:Y:S02]  /*c18b0*/  LEA.HI.X.SX32 R9, R3, R2, 0x1, P6 ;  /* 0x0000000203097211 */ /* 0x000fe400030f0eff */
[C---:B-1----:R-:W-:Y:S02]  /*c18c0*/  LEA R4, P6, R13.reuse, R0, 0x1 ;  /* 0x000000000d047211 */ /* 0x042fe400078c08ff */
[----:B------:R-:W-:Y:S02]  /*c18d0*/  ISETP.LT.AND P4, PT, R16, c[0x0][0x17c], !P0 ;  /* 0x00005f0010007a0c */ /* 0x000fe40004781270 */
[----:B------:R-:W5:Y:S01]  /*c18e0*/  LDL.LU R16, [R1+0x320] ;  /* 0x0003200001107983 */ /* 0x000f620000300800 */
[----:B------:R-:W-:Y:S02]  /*c18f0*/  LEA.HI.X.SX32 R5, R13, R2, 0x1, P6 ;  /* 0x000000020d057211 */ /* 0x000fe400030f0eff */
[----:B---3--:R-:W-:Y:S01]  /*c1900*/  ISETP.LT.AND P1, PT, R27, c[0x0][0x17c], !P0 ;  /* 0x00005f001b007a0c */ /* 0x008fe20004721270 */
[----:B----4-:R0:W-:Y:S04]  /*c1910*/  @P2 STG.E.U16 [R8.64], R29 ;  /* 0x0000001d08002986 */ /* 0x0101e8000c101508 */
[----:B------:R1:W-:Y:S01]  /*c1920*/  @P5 STG.E.U16 [R4.64], R15 ;  /* 0x0000000f04005986 */ /* 0x0003e2000c101508 */
[----:B--2---:R-:W-:-:S03]  /*c1930*/  ISETP.LT.AND P2, PT, R24, c[0x0][0x17c], !P0 ;  /* 0x00005f0018007a0c */ /* 0x004fc60004741270 */
[----:B------:R-:W2:Y:S04]  /*c1940*/  LDL.LU R24, [R1+0x324] ;  /* 0x0003240001187983 */ /* 0x000ea80000300800 */
[----:B------:R-:W3:Y:S01]  /*c1950*/  LDL.LU R27, [R1+0x328] ;  /* 0x00032800011b7983 */ /* 0x000ee20000300800 */
[----:B-----5:R-:W-:-:S03]  /*c1960*/  ISETP.LT.AND P5, PT, R28, c[0x0][0x17c], !P0 ;  /* 0x00005f001c007a0c */ /* 0x020fc600047a1270 */
[----:B------:R-:W4:Y:S01]  /*c1970*/  LDL.LU R28, [R1+0x2b8] ;  /* 0x0002b800011c7983 */ /* 0x000f220000300800 */
[----:B------:R-:W-:Y:S01]  /*c1980*/  IMAD R3, R20, 0x2, R13 ;  /* 0x0000000214037824 */ /* 0x000fe200078e020d */
[----:B------:R-:W-:-:S03]  /*c1990*/  ISETP.LT.AND P3, PT, R17, c[0x0][0x17c], !P0 ;  /* 0x00005f0011007a0c */ /* 0x000fc60004761270 */
[----:B------:R-:W-:Y:S01]  /*c19a0*/  IMAD R13, R20, 0x2, R3 ;  /* 0x00000002140d7824 */ /* 0x000fe200078e0203 */
[----:B0-----:R-:W-:-:S03]  /*c19b0*/  LEA R8, P6, R3, R0, 0x1 ;  /* 0x0000000003087211 */ /* 0x001fc600078c08ff */
[C---:B------:R-:W-:Y:S01]  /*c19c0*/  IMAD R17, R20.reuse, 0x2, R13 ;  /* 0x0000000214117824 */ /* 0x040fe200078e020d */
[----:B------:R-:W-:Y:S02]  /*c19d0*/  LEA.HI.X.SX32 R9, R3, R2, 0x1, P6 ;  /* 0x0000000203097211 */ /* 0x000fe400030f0eff */
[C---:B-1----:R-:W-:Y:S01]  /*c19e0*/  LEA R4, P6, R13.reuse, R0, 0x1 ;  /* 0x000000000d047211 */ /* 0x042fe200078c08ff */
[C---:B------:R-:W-:Y:S02]  /*c19f0*/  IMAD R21, R20.reuse, 0x2, R17 ;  /* 0x0000000214157824 */ /* 0x040fe400078e0211 */
[----:B------:R0:W-:Y:S01]  /*c1a00*/  @P4 STG.E.U16 [R8.64], R19 ;  /* 0x0000001308004986 */ /* 0x0001e2000c101508 */
[----:B------:R-:W-:Y:S01]  /*c1a10*/  LEA.HI.X.SX32 R5, R13, R2, 0x1, P6 ;  /* 0x000000020d057211 */ /* 0x000fe200030f0eff */
[----:B------:R-:W-:-:S04]  /*c1a20*/  IMAD R3, R20, 0x2, R21 ;  /* 0x0000000214037824 */ /* 0x000fc800078e0215 */
[----:B------:R-:W-:Y:S01]  /*c1a30*/  IMAD R13, R20, 0x2, R3 ;  /* 0x00000002140d7824 */ /* 0x000fe200078e0203 */
[----:B------:R1:W-:Y:S01]  /*c1a40*/  @P3 STG.E.U16 [R4.64], R23 ;  /* 0x0000001704003986 */ /* 0x0003e2000c101508 */
[----:B0-----:R-:W-:-:S04]  /*c1a50*/  LEA R8, P6, R17, R0, 0x1 ;  /* 0x0000000011087211 */ /* 0x001fc800078c08ff */
[----:B------:R-:W-:Y:S01]  /*c1a60*/  LEA.HI.X.SX32 R9, R17, R2, 0x1, P6 ;  /* 0x0000000211097211 */ /* 0x000fe200030f0eff */
[----:B------:R-:W-:Y:S01]  /*c1a70*/  IMAD R17, R20, 0x2, R13 ;  /* 0x0000000214117824 */ /* 0x000fe200078e020d */
[C---:B-1----:R-:W-:Y:S02]  /*c1a80*/  LEA R4, P6, R21.reuse, R0, 0x1 ;  /* 0x0000000015047211 */ /* 0x042fe400078c08ff */
[----:B------:R-:W-:Y:S02]  /*c1a90*/  PRMT R6, R26, 0x7632, R6 ;  /* 0x000076321a067816 */ /* 0x000fe40000000006 */
[----:B------:R-:W-:Y:S01]  /*c1aa0*/  LEA.HI.X.SX32 R5, R21, R2, 0x1, P6 ;  /* 0x0000000215057211 */ /* 0x000fe200030f0eff */
[C---:B------:R-:W-:Y:S01]  /*c1ab0*/  IMAD R21, R20.reuse, 0x2, R17 ;  /* 0x0000000214157824 */ /* 0x040fe200078e0211 */
[----:B------:R-:W-:Y:S01]  /*c1ac0*/  PRMT R7, R25, 0x7632, R7 ;  /* 0x0000763219077816 */ /* 0x000fe20000000007 */
[----:B------:R0:W-:Y:S02]  /*c1ad0*/  @P1 STG.E.U16 [R8.64], R6 ;  /* 0x0000000608001986 */ /* 0x0001e4000c101508 */
[----:B------:R-:W-:-:S02]  /*c1ae0*/  IMAD R25, R20, 0x2, R21 ;  /* 0x0000000214197824 */ /* 0x000fc400078e0215 */
[----:B------:R1:W-:Y:S01]  /*c1af0*/  @P2 STG.E.U16 [R4.64], R7 ;  /* 0x0000000704002986 */ /* 0x0003e2000c101508 */
[----:B0-----:R-:W-:-:S04]  /*c1b00*/  LEA R8, P1, R3, R0, 0x1 ;  /* 0x0000000003087211 */ /* 0x001fc800078208ff */
[----:B------:R-:W-:Y:S01]  /*c1b10*/  LEA.HI.X.SX32 R9, R3, R2, 0x1, P1 ;  /* 0x0000000203097211 */ /* 0x000fe200008f0eff */
[----:B------:R-:W-:Y:S01]  /*c1b20*/  IMAD R3, R20, 0x2, R25 ;  /* 0x0000000214037824 */ /* 0x000fe200078e0219 */
[-C--:B-1----:R-:W-:Y:S02]  /*c1b30*/  LEA R4, P1, R17, R0.reuse, 0x1 ;  /* 0x0000000011047211 */ /* 0x082fe400078208ff */
[----:B------:R-:W-:Y:S02]  /*c1b40*/  ISETP.LT.AND P4, PT, R12, c[0x0][0x17c], !P0 ;  /* 0x00005f000c007a0c */ /* 0x000fe40004781270 */
[----:B------:R-:W-:Y:S02]  /*c1b50*/  ISETP.LT.AND P3, PT, R16, c[0x0][0x17c], !P0 ;  /* 0x00005f0010007a0c */ /* 0x000fe40004761270 */
[----:B------:R-:W-:Y:S02]  /*c1b60*/  LEA R12, P2, R13, R0, 0x1 ;  /* 0x000000000d0c7211 */ /* 0x000fe400078408ff */
[----:B------:R-:W-:-:S02]  /*c1b70*/  LEA.HI.X.SX32 R5, R17, R2, 0x1, P1 ;  /* 0x0000000211057211 */ /* 0x000fc400008f0eff */
[-C--:B------:R-:W-:Y:S02]  /*c1b80*/  LEA R16, P1, R3, R0.reuse, 0x1 ;  /* 0x0000000003107211 */ /* 0x080fe400078208ff */
[----:B------:R-:W-:Y:S02]  /*c1b90*/  LEA R20, P6, R21, R0, 0x1 ;  /* 0x0000000015147211 */ /* 0x000fe400078c08ff */
[-C--:B------:R-:W-:Y:S02]  /*c1ba0*/  LEA.HI.X.SX32 R13, R13, R2.reuse, 0x1, P2 ;  /* 0x000000020d0d7211 */ /* 0x080fe400010f0eff */
[-C--:B------:R-:W-:Y:S02]  /*c1bb0*/  LEA.HI.X.SX32 R17, R3, R2.reuse, 0x1, P1 ;  /* 0x0000000203117211 */ /* 0x080fe400008f0eff */
[----:B------:R-:W-:Y:S02]  /*c1bc0*/  LEA.HI.X.SX32 R21, R21, R2, 0x1, P6 ;  /* 0x0000000215157211 */ /* 0x000fe400030f0eff */
[----:B------:R-:W-:-:S02]  /*c1bd0*/  PRMT R7, R7, 0x7632, R7 ;  /* 0x0000763207077816 */ /* 0x000fc40000000007 */
[----:B------:R-:W-:Y:S02]  /*c1be0*/  PRMT R6, R11, 0x7632, R6 ;  /* 0x000076320b067816 */ /* 0x000fe40000000006 */
[----:B------:R-:W-:Y:S01]  /*c1bf0*/  PRMT R10, R15, 0x7632, R10 ;  /* 0x000076320f0a7816 */ /* 0x000fe2000000000a */
[----:B------:R0:W-:Y:S01]  /*c1c00*/  @P5 STG.E.U16 [R8.64], R7 ;  /* 0x0000000708005986 */ /* 0x0001e2000c101508 */
[----:B------:R-:W-:-:S03]  /*c1c10*/  PRMT R19, R19, 0x7632, R19 ;  /* 0x0000763213137816 */ /* 0x000fc60000000013 */
[----:B------:R0:W-:Y:S01]  /*c1c20*/  @P4 STG.E.U16 [R12.64], R6 ;  /* 0x000000060c004986 */ /* 0x0001e2000c101508 */
[----:B--2---:R-:W-:Y:S02]  /*c1c30*/  ISETP.LT.AND P2, PT, R24, c[0x0][0x17c], !P0 ;  /* 0x00005f0018007a0c */ /* 0x004fe40004741270 */
[----:B------:R-:W-:Y:S02]  /*c1c40*/  LEA R24, P6, R25, R0, 0x1 ;  /* 0x0000000019187211 */ /* 0x000fe400078c08ff */
[----:B---3--:R-:W-:Y:S02]  /*c1c50*/  ISETP.LT.AND P1, PT, R27, c[0x0][0x17c], !P0 ;  /* 0x00005f001b007a0c */ /* 0x008fe40004721270 */
[----:B----4-:R-:W-:Y:S02]  /*c1c60*/  ISETP.LT.AND P0, PT, R28, c[0x0][0x17c], !P0 ;  /* 0x00005f001c007a0c */ /* 0x010fe40004701270 */
[----:B------:R-:W-:Y:S02]  /*c1c70*/  LEA.HI.X.SX32 R25, R25, R2, 0x1, P6 ;  /* 0x0000000219197211 */ /* 0x000fe400030f0eff */
[----:B------:R-:W-:-:S05]  /*c1c80*/  PRMT R2, R29, 0x7632, R2 ;  /* 0x000076321d027816 */ /* 0x000fca0000000002 */
[----:B------:R0:W-:Y:S04]  /*c1c90*/  @P3 STG.E.U16 [R4.64], R2 ;  /* 0x0000000204003986 */ /* 0x0001e8000c101508 */
[----:B------:R0:W-:Y:S04]  /*c1ca0*/  @P2 STG.E.U16 [R20.64], R10 ;  /* 0x0000000a14002986 */ /* 0x0001e8000c101508 */
[----:B------:R0:W-:Y:S01]  /*c1cb0*/  @P1 STG.E.U16 [R24.64], R19 ;  /* 0x0000001318001986 */ /* 0x0001e2000c101508 */
[----:B------:R-:W-:Y:S05]  /*c1cc0*/  @!P0 EXIT ;  /* 0x000000000000894d */ /* 0x000fea0003800000 */
[----:B0-----:R-:W-:-:S05]  /*c1cd0*/  PRMT R8, R23, 0x7632, R8 ;  /* 0x0000763217087816 */ /* 0x001fca0000000008 */
[----:B------:R-:W-:Y:S01]  /*c1ce0*/  STG.E.U16 [R16.64], R8 ;  /* 0x0000000810007986 */ /* 0x000fe2000c101508 */
[----:B------:R-:W-:Y:S05]  /*c1cf0*/  EXIT ;  /* 0x000000000000794d */ /* 0x000fea0003800000 */
.L_x_4:
[----:B------:R-:W-:-:S00]  /*c1d00*/  BRA `(.L_x_4) ;  /* 0xfffffff000007947 */ /* 0x000fc0000383ffff */
[----:B------:R-:W-:-:S00]  /*c1d10*/  NOP ;  /* 0x0000000000007918 */ /* 0x000fc00000000000 */
        /* <DEDUP_REMOVED lines=14> */
.L_x_5:


//--------------------- .nv.shared.matmul_kernel  --------------------------
	.section	.nv.shared.matmul_kernel,"aw",@nobits
	.sectionflags	@""
	.align	16
